	.target	sm_90a

	.elftype	@"ET_EXEC"


//--------------------- .note.nv.tkinfo           --------------------------
	.section	.note.nv.tkinfo,"",@"SHT_NOTE"
	.sectionflags	@"SHF_NOTE_NV_TKINFO"
	.tkinfo
        /*0018*/ 	.word	0x00000002
        /*0030*/ 	.string	""
        /*0030*/ 	.string	"ptxas"
        /*0030*/ 	.string	"Cuda compilation tools, release 13.0, V13.0.88"
        /*0030*/ 	.string	"Build cuda_13.0.r13.0/compiler.36424714_0"
        /*0030*/ 	.string	"-arch sm_90a -m 64 "



//--------------------- .note.nv.cuinfo           --------------------------
	.section	.note.nv.cuinfo,"",@"SHT_NOTE"
	.sectionflags	@"SHF_NOTE_NV_CUINFO"
        /*0018*/ 	.short	0x0002
        /*001a*/ 	.short	0x005a
        /*001c*/ 	.short	0x0082
	.zero		2


//--------------------- .nv.info                  --------------------------
	.section	.nv.info,"",@"SHT_CUDA_INFO"
	.align	4


	//----- nvinfo : EIATTR_REGCOUNT
	.align		4
        /*0000*/ 	.byte	0x04, 0x2f
        /*0002*/ 	.short	(.L_16 - .L_15)
	.align		4
.L_15:
        /*0004*/ 	.word	index@(_ZN7cutlass13device_kernelINS_4fmha6kernel28FmhaKernelTmaWarpSpecializedINS1_10collective30FmhaMainloopTmaWarpSpecializedINS_6half_tEffN4cute5tupleIJNS7_1CILi128EEENS9_ILi256EEENS9_ILi112EEEEEENS8_IJiNS9_ILi1EEENS8_IJiiEEEEEESG_SG_NS4_14ResidualFusionEJEEENS4_15FmhaFwdEpilogueIS6_fNS8_IJNS9_ILi64EEESC_SB_EEEEENS2_23IndividualTileSchedulerEJEEEEEvNT_6ParamsE)
        /*0008*/ 	.word	0x000000a8


	//----- nvinfo : EIATTR_FRAME_SIZE
	.align		4
.L_16:
        /*000c*/ 	.byte	0x04, 0x11
        /*000e*/ 	.short	(.L_18 - .L_17)
	.align		4
.L_17:
        /*0010*/ 	.word	index@($__internal_0_$__cuda_sm20_rcp_rn_f32_slowpath)
        /*0014*/ 	.word	0x00000000


	//----- nvinfo : EIATTR_FRAME_SIZE
	.align		4
.L_18:
        /*0018*/ 	.byte	0x04, 0x11
        /*001a*/ 	.short	(.L_20 - .L_19)
	.align		4
.L_19:
        /*001c*/ 	.word	index@(_ZN7cutlass13device_kernelINS_4fmha6kernel28FmhaKernelTmaWarpSpecializedINS1_10collective30FmhaMainloopTmaWarpSpecializedINS_6half_tEffN4cute5tupleIJNS7_1CILi128EEENS9_ILi256EEENS9_ILi112EEEEEENS8_IJiNS9_ILi1EEENS8_IJiiEEEEEESG_SG_NS4_14ResidualFusionEJEEENS4_15FmhaFwdEpilogueIS6_fNS8_IJNS9_ILi64EEESC_SB_EEEEENS2_23IndividualTileSchedulerEJEEEEEvNT_6ParamsE)
        /*0020*/ 	.word	0x00000000


	//----- nvinfo : EIATTR_MIN_STACK_SIZE
	.align		4
.L_20:
        /*0024*/ 	.byte	0x04, 0x12
        /*0026*/ 	.short	(.L_22 - .L_21)
	.align		4
.L_21:
        /*0028*/ 	.word	index@(_ZN7cutlass13device_kernelINS_4fmha6kernel28FmhaKernelTmaWarpSpecializedINS1_10collective30FmhaMainloopTmaWarpSpecializedINS_6half_tEffN4cute5tupleIJNS7_1CILi128EEENS9_ILi256EEENS9_ILi112EEEEEENS8_IJiNS9_ILi1EEENS8_IJiiEEEEEESG_SG_NS4_14ResidualFusionEJEEENS4_15FmhaFwdEpilogueIS6_fNS8_IJNS9_ILi64EEESC_SB_EEEEENS2_23IndividualTileSchedulerEJEEEEEvNT_6ParamsE)
        /*002c*/ 	.word	0x00000000
.L_22:


//--------------------- .nv.compat                --------------------------
	.section	.nv.compat,"",@"SHT_CUDA_COMPAT_INFO"
	.align	4
        /*0000*/ 	.byte	0x02, 0x09, 0x01, 0x00, 0x02, 0x02, 0x04, 0x00, 0x02, 0x05, 0x05, 0x00, 0x03, 0x07, 0x01, 0x01
        /*0010*/ 	.byte	0x02, 0x03, 0x01, 0x00, 0x02, 0x06, 0x01, 0x00, 0x04, 0x0b, 0x08, 0x00, 0x00, 0x00, 0x00, 0x00
        /*0020*/ 	.byte	0x00, 0x00, 0x00, 0x00


//--------------------- .nv.info._ZN7cutlass13device_kernelINS_4fmha6kernel28FmhaKernelTmaWarpSpecializedINS1_10collective30FmhaMainloopTmaWarpSpecializedINS_6half_tEffN4cute5tupleIJNS7_1CILi128EEENS9_ILi256EEENS9_ILi112EEEEEENS8_IJiNS9_ILi1EEENS8_IJiiEEEEEESG_SG_NS4_14ResidualFusionEJEEENS4_15FmhaFwdEpilogueIS6_fNS8_IJNS9_ILi64EEESC_SB_EEEEENS2_23IndividualTileSchedulerEJEEEEEvNT_6ParamsE --------------------------
	.section	.nv.info._ZN7cutlass13device_kernelINS_4fmha6kernel28FmhaKernelTmaWarpSpecializedINS1_10collective30FmhaMainloopTmaWarpSpecializedINS_6half_tEffN4cute5tupleIJNS7_1CILi128EEENS9_ILi256EEENS9_ILi112EEEEEENS8_IJiNS9_ILi1EEENS8_IJiiEEEEEESG_SG_NS4_14ResidualFusionEJEEENS4_15FmhaFwdEpilogueIS6_fNS8_IJNS9_ILi64EEESC_SB_EEEEENS2_23IndividualTileSchedulerEJEEEEEvNT_6ParamsE,"",@"SHT_CUDA_INFO"
	.sectionflags	@""
	.align	4


	//----- nvinfo : EIATTR_CUDA_API_VERSION
	.align		4
        /*0000*/ 	.byte	0x04, 0x37
        /*0002*/ 	.short	(.L_24 - .L_23)
.L_23:
        /*0004*/ 	.word	0x00000082


	//----- nvinfo : EIATTR_KPARAM_INFO
	.align		4
.L_24:
        /*0008*/ 	.byte	0x04, 0x17
        /*000a*/ 	.short	(.L_26 - .L_25)
.L_25:
        /*000c*/ 	.word	0x00000000
        /*0010*/ 	.short	0x0000
        /*0012*/ 	.short	0x0070
        /*0014*/ 	.byte	0x00, 0xf0, 0x01, 0x20


	//----- nvinfo : EIATTR_SPARSE_MMA_MASK
	.align		4
.L_26:
        /*0018*/ 	.byte	0x03, 0x50
        /*001a*/ 	.short	0x0000


	//----- nvinfo : EIATTR_MAXREG_COUNT
	.align		4
        /*001c*/ 	.byte	0x03, 0x1b
        /*001e*/ 	.short	0x00a8


	//----- nvinfo : EIATTR_NUM_BARRIERS
	.align		4
        /*0020*/ 	.byte	0x02, 0x4c
        /*0022*/ 	.byte	0x02
	.zero		1


	//----- nvinfo : EIATTR_EXTERNS
	.align		4
        /*0024*/ 	.byte	0x04, 0x0f
        /*0026*/ 	.short	(.L_28 - .L_27)


	//   ....[0]....
	.align		4
.L_27:
        /*0028*/ 	.word	index@(__assertfail)


	//----- nvinfo : EIATTR_MERCURY_ISA_VERSION
	.align		4
.L_28:
        /*002c*/ 	.byte	0x03, 0x5f
        /*002e*/ 	.short	0x0101


	//----- nvinfo : EIATTR_INT_WARP_WIDE_INSTR_OFFSETS
	.align		4
        /*0030*/ 	.byte	0x04, 0x31
        /*0032*/ 	.short	(.L_30 - .L_29)


	//   ....[0]....
.L_29:
        /*0034*/ 	.word	0x000006f0


	//   ....[1]....
        /*0038*/ 	.word	0x00000700


	//   ....[2]....
        /*003c*/ 	.word	0x00000710


	//   ....[3]....
        /*0040*/ 	.word	0x00000720


	//   ....[4]....
        /*0044*/ 	.word	0x00000790


	//----- nvinfo : EIATTR_COOP_GROUP_MASK_REGIDS
	.align		4
.L_30:
        /*0048*/ 	.byte	0x04, 0x29
        /*004a*/ 	.short	(.L_32 - .L_31)


	//   ....[0]....
.L_31:
        /*004c*/ 	.word	0xffffffff


	//   ....[1]....
        /*0050*/ 	.word	0xffffffff


	//   ....[2]....
        /*0054*/ 	.word	0xffffffff


	//   ....[3]....
        /*0058*/ 	.word	0xffffffff


	//   ....[4]....
        /*005c*/ 	.word	0xffffffff


	//   ....[5]....
        /*0060*/ 	.word	0xffffffff


	//   ....[6]....
        /*0064*/ 	.word	0xffffffff


	//   ....[7]....
        /*0068*/ 	.word	0xffffffff


	//   ....[8]....
        /*006c*/ 	.word	0xffffffff


	//   ....[9]....
        /*0070*/ 	.word	0xffffffff


	//   ....[10]....
        /*0074*/ 	.word	0xffffffff


	//   ....[11]....
        /*0078*/ 	.word	0xffffffff


	//   ....[12]....
        /*007c*/ 	.word	0xffffffff


	//   ....[13]....
        /*0080*/ 	.word	0xffffffff


	//   ....[14]....
        /*0084*/ 	.word	0xffffffff


	//   ....[15]....
        /*0088*/ 	.word	0xffffffff


	//   ....[16]....
        /*008c*/ 	.word	0xffffffff


	//   ....[17]....
        /*0090*/ 	.word	0xffffffff


	//   ....[18]....
        /*0094*/ 	.word	0xffffffff


	//   ....[19]....
        /*0098*/ 	.word	0xffffffff


	//   ....[20]....
        /*009c*/ 	.word	0xffffffff


	//   ....[21]....
        /*00a0*/ 	.word	0xffffffff


	//----- nvinfo : EIATTR_COOP_GROUP_INSTR_OFFSETS
	.align		4
.L_32:
        /*00a4*/ 	.byte	0x04, 0x28
        /*00a6*/ 	.short	(.L_34 - .L_33)


	//   ....[0]....
.L_33:
        /*00a8*/ 	.word	0x00000050


	//   ....[1]....
        /*00ac*/ 	.word	0x00000080


	//   ....[2]....
        /*00b0*/ 	.word	0x000001b0


	//   ....[3]....
        /*00b4*/ 	.word	0x00000370


	//   ....[4]....
        /*00b8*/ 	.word	0x00000530


	//   ....[5]....
        /*00bc*/ 	.word	0x00000690


	//   ....[6]....
        /*00c0*/ 	.word	0x00002e10


	//   ....[7]....
        /*00c4*/ 	.word	0x00002ef0


	//   ....[8]....
        /*00c8*/ 	.word	0x00002f50


	//   ....[9]....
        /*00cc*/ 	.word	0x00003040


	//   ....[10]....
        /*00d0*/ 	.word	0x000097d0


	//   ....[11]....
        /*00d4*/ 	.word	0x000097f0


	//   ....[12]....
        /*00d8*/ 	.word	0x0000acd0


	//   ....[13]....
        /*00dc*/ 	.word	0x0000ae00


	//   ....[14]....
        /*00e0*/ 	.word	0x000111e0


	//   ....[15]....
        /*00e4*/ 	.word	0x000112e0


	//   ....[16]....
        /*00e8*/ 	.word	0x00012820


	//   ....[17]....
        /*00ec*/ 	.word	0x00012940


	//   ....[18]....
        /*00f0*/ 	.word	0x00017580


	//   ....[19]....
        /*00f4*/ 	.word	0x000175b0


	//   ....[20]....
        /*00f8*/ 	.word	0x00017600


	//   ....[21]....
        /*00fc*/ 	.word	0x00017620


	//----- nvinfo : EIATTR_REG_RECONFIG
	.align		4
.L_34:
        /*0100*/ 	.byte	0x01, 0x54
	.zero		2


	//----- nvinfo : EIATTR_SYSCALL_OFFSETS
	.align		4
        /*0104*/ 	.byte	0x04, 0x46
        /*0106*/ 	.short	(.L_36 - .L_35)


	//   ....[0]....
.L_35:
        /*0108*/ 	.word	0x00018190


	//   ....[1]....
        /*010c*/ 	.word	0x000182f0


	//----- nvinfo : EIATTR_MBARRIER_INSTR_OFFSETS
	.align		4
.L_36:
        /*0110*/ 	.byte	0x04, 0x39
        /*0112*/ 	.short	(.L_38 - .L_37)


	//   ....[0]....
.L_37:
        /*0114*/ 	.word	0x00000320
        /*0118*/ 	.word	0x000000ff
        /*011c*/ 	.word	0x0004d050
        /*0120*/ 	.short	0x0100
        /*0122*/ 	.byte	0x06
	.zero		1


	//   ....[1]....
        /*0124*/ 	.word	0x00000330
        /*0128*/ 	.word	0x000000ff
        /*012c*/ 	.word	0x0004d060
        /*0130*/ 	.short	0x0100
        /*0132*/ 	.byte	0x06
	.zero		1


	//   ....[2]....
        /*0134*/ 	.word	0x00000340
        /*0138*/ 	.word	0x000000ff
        /*013c*/ 	.word	0x0004d058
        /*0140*/ 	.short	0x0100
        /*0142*/ 	.byte	0x06
	.zero		1


	//   ....[3]....
        /*0144*/ 	.word	0x00000350
        /*0148*/ 	.word	0x000000ff
        /*014c*/ 	.word	0x0004d068
        /*0150*/ 	.short	0x0100
        /*0152*/ 	.byte	0x06
	.zero		1


	//   ....[4]....
        /*0154*/ 	.word	0x00000480
        /*0158*/ 	.word	0x000000ff
        /*015c*/ 	.word	0x0004d000
        /*0160*/ 	.short	0x0100
        /*0162*/ 	.byte	0x06
	.zero		1


	//   ....[5]....
        /*0164*/ 	.word	0x00000490
        /*0168*/ 	.word	0x000000ff
        /*016c*/ 	.word	0x0004d028
        /*0170*/ 	.short	0x0100
        /*0172*/ 	.byte	0x06
	.zero		1


	//   ....[6]....
        /*0174*/ 	.word	0x000004a0
        /*0178*/ 	.word	0x000000ff
        /*017c*/ 	.word	0x0004d008
        /*0180*/ 	.short	0x0100
        /*0182*/ 	.byte	0x06
	.zero		1


	//   ....[7]....
        /*0184*/ 	.word	0x000004b0
        /*0188*/ 	.word	0x000000ff
        /*018c*/ 	.word	0x0004d030
        /*0190*/ 	.short	0x0100
        /*0192*/ 	.byte	0x06
	.zero		1


	//   ....[8]....
        /*0194*/ 	.word	0x000004c0
        /*0198*/ 	.word	0x000000ff
        /*019c*/ 	.word	0x0004d010
        /*01a0*/ 	.short	0x0100
        /*01a2*/ 	.byte	0x06
	.zero		1


	//   ....[9]....
        /*01a4*/ 	.word	0x000004d0
        /*01a8*/ 	.word	0x000000ff
        /*01ac*/ 	.word	0x0004d038
        /*01b0*/ 	.short	0x0100
        /*01b2*/ 	.byte	0x06
	.zero		1


	//   ....[10]....
        /*01b4*/ 	.word	0x000004e0
        /*01b8*/ 	.word	0x000000ff
        /*01bc*/ 	.word	0x0004d018
        /*01c0*/ 	.short	0x0100
        /*01c2*/ 	.byte	0x06
	.zero		1


	//   ....[11]....
        /*01c4*/ 	.word	0x000004f0
        /*01c8*/ 	.word	0x000000ff
        /*01cc*/ 	.word	0x0004d040
        /*01d0*/ 	.short	0x0100
        /*01d2*/ 	.byte	0x06
	.zero		1


	//   ....[12]....
        /*01d4*/ 	.word	0x00000500
        /*01d8*/ 	.word	0x000000ff
        /*01dc*/ 	.word	0x0004d020
        /*01e0*/ 	.short	0x0100
        /*01e2*/ 	.byte	0x06
	.zero		1


	//   ....[13]....
        /*01e4*/ 	.word	0x00000510
        /*01e8*/ 	.word	0x000000ff
        /*01ec*/ 	.word	0x0004d048
        /*01f0*/ 	.short	0x0100
        /*01f2*/ 	.byte	0x06
	.zero		1


	//   ....[14]....
        /*01f4*/ 	.word	0x00000640
        /*01f8*/ 	.word	0x000000ff
        /*01fc*/ 	.word	0x0004d070
        /*0200*/ 	.short	0x0100
        /*0202*/ 	.byte	0x06
	.zero		1


	//   ....[15]....
        /*0204*/ 	.word	0x00000650
        /*0208*/ 	.word	0x000000ff
        /*020c*/ 	.word	0x0004d080
        /*0210*/ 	.short	0x0100
        /*0212*/ 	.byte	0x06
	.zero		1


	//   ....[16]....
        /*0214*/ 	.word	0x00000660
        /*0218*/ 	.word	0x000000ff
        /*021c*/ 	.word	0x0004d078
        /*0220*/ 	.short	0x0100
        /*0222*/ 	.byte	0x06
	.zero		1


	//   ....[17]....
        /*0224*/ 	.word	0x00000670
        /*0228*/ 	.word	0x000000ff
        /*022c*/ 	.word	0x0004d088
        /*0230*/ 	.short	0x0100
        /*0232*/ 	.byte	0x06
	.zero		1


	//   ....[18]....
        /*0234*/ 	.word	0x000007b0
        /*0238*/ 	.word	0x000000ff
        /*023c*/ 	.word	0x0004d090
        /*0240*/ 	.short	0x0100
        /*0242*/ 	.byte	0x06
	.zero		1


	//   ....[19]....
        /*0244*/ 	.word	0x000007c0
        /*0248*/ 	.word	0x000000ff
        /*024c*/ 	.word	0x0004d098
        /*0250*/ 	.short	0x0100
        /*0252*/ 	.byte	0x06
	.zero		1


	//   ....[20]....
        /*0254*/ 	.word	0x000007d0
        /*0258*/ 	.word	0x000000ff
        /*025c*/ 	.word	0x0004d0a0
        /*0260*/ 	.short	0x0100
        /*0262*/ 	.byte	0x06
	.zero		1


	//   ....[21]....
        /*0264*/ 	.word	0x000007e0
        /*0268*/ 	.word	0x000000ff
        /*026c*/ 	.word	0x0004d0a8
        /*0270*/ 	.short	0x0100
        /*0272*/ 	.byte	0x06
	.zero		1


	//   ....[22]....
        /*0274*/ 	.word	0x000008e0
        /*0278*/ 	.word	0x000000ff
        /*027c*/ 	.word	0x0004d0c0
        /*0280*/ 	.short	0x0100
        /*0282*/ 	.byte	0x06
	.zero		1


	//   ....[23]....
        /*0284*/ 	.word	0x000008f0
        /*0288*/ 	.word	0x000000ff
        /*028c*/ 	.word	0x0004d0e0
        /*0290*/ 	.short	0x0100
        /*0292*/ 	.byte	0x06
	.zero		1


	//   ....[24]....
        /*0294*/ 	.word	0x00000900
        /*0298*/ 	.word	0x000000ff
        /*029c*/ 	.word	0x0004d0c8
        /*02a0*/ 	.short	0x0100
        /*02a2*/ 	.byte	0x06
	.zero		1


	//   ....[25]....
        /*02a4*/ 	.word	0x00000910
        /*02a8*/ 	.word	0x000000ff
        /*02ac*/ 	.word	0x0004d0e8
        /*02b0*/ 	.short	0x0100
        /*02b2*/ 	.byte	0x06
	.zero		1


	//   ....[26]....
        /*02b4*/ 	.word	0x00000920
        /*02b8*/ 	.word	0x000000ff
        /*02bc*/ 	.word	0x0004d0d0
        /*02c0*/ 	.short	0x0100
        /*02c2*/ 	.byte	0x06
	.zero		1


	//   ....[27]....
        /*02c4*/ 	.word	0x00000930
        /*02c8*/ 	.word	0x000000ff
        /*02cc*/ 	.word	0x0004d0f0
        /*02d0*/ 	.short	0x0100
        /*02d2*/ 	.byte	0x06
	.zero		1


	//   ....[28]....
        /*02d4*/ 	.word	0x00000940
        /*02d8*/ 	.word	0x000000ff
        /*02dc*/ 	.word	0x0004d0d8
        /*02e0*/ 	.short	0x0100
        /*02e2*/ 	.byte	0x06
	.zero		1


	//   ....[29]....
        /*02e4*/ 	.word	0x00000950
        /*02e8*/ 	.word	0x000000ff
        /*02ec*/ 	.word	0x0004d0f8
        /*02f0*/ 	.short	0x0100
        /*02f2*/ 	.byte	0x06
	.zero		1


	//   ....[30]....
        /*02f4*/ 	.word	0x00000dd0
        /*02f8*/ 	.word	0x000000ff
        /*02fc*/ 	.word	0x0004d050
        /*0300*/ 	.short	0x010a
        /*0302*/ 	.byte	0x08
	.zero		1


	//   ....[31]....
        /*0304*/ 	.word	0x00000e50
        /*0308*/ 	.word	0x000000ff
        /*030c*/ 	.word	0x0004d000
        /*0310*/ 	.short	0x010a
        /*0312*/ 	.byte	0x24
	.zero		1


	//   ....[32]....
        /*0314*/ 	.word	0x00000ea0
        /*0318*/ 	.word	0x000000ff
        /*031c*/ 	.word	0xfffffff8
        /*0320*/ 	.short	0x010a
        /*0322*/ 	.byte	0x05
	.zero		1


	//   ....[33]....
        /*0324*/ 	.word	0x000067a0
        /*0328*/ 	.word	0x00000003
        /*032c*/ 	.word	0x00000000
        /*0330*/ 	.short	0x0101
        /*0332*/ 	.byte	0x26
	.zero		1


	//   ....[34]....
        /*0334*/ 	.word	0x00006ba0
        /*0338*/ 	.word	0x000000ff
        /*033c*/ 	.word	0x0004d008
        /*0340*/ 	.short	0x010a
        /*0342*/ 	.byte	0x24
	.zero		1


	//   ....[35]....
        /*0344*/ 	.word	0x00008f40
        /*0348*/ 	.word	0x000000ff
        /*034c*/ 	.word	0x00000000
        /*0350*/ 	.short	0x0101
        /*0352*/ 	.byte	0x07
	.zero		1


	//   ....[36]....
        /*0354*/ 	.word	0x000090b0
        /*0358*/ 	.word	0x000000ff
        /*035c*/ 	.word	0x0004d000
        /*0360*/ 	.short	0x010a
        /*0362*/ 	.byte	0x0a
	.zero		1


	//   ....[37]....
        /*0364*/ 	.word	0x0000cfa0
        /*0368*/ 	.word	0x000000ff
        /*036c*/ 	.word	0x0004d000
        /*0370*/ 	.short	0x010a
        /*0372*/ 	.byte	0x0a
	.zero		1


	//   ....[38]....
        /*0374*/ 	.word	0x0000d530
        /*0378*/ 	.word	0x000000ff
        /*037c*/ 	.word	0x0004d000
        /*0380*/ 	.short	0x010a
        /*0382*/ 	.byte	0x0a
	.zero		1


	//   ....[39]....
        /*0384*/ 	.word	0x0000f8b0
        /*0388*/ 	.word	0x000000ff
        /*038c*/ 	.word	0x00000000
        /*0390*/ 	.short	0x0101
        /*0392*/ 	.byte	0x0a
	.zero		1


	//   ....[40]....
        /*0394*/ 	.word	0x0000f960
        /*0398*/ 	.word	0x000000ff
        /*039c*/ 	.word	0x00000000
        /*03a0*/ 	.short	0x0101
        /*03a2*/ 	.byte	0x04
	.zero		1


	//   ....[41]....
        /*03a4*/ 	.word	0x0000fb10
        /*03a8*/ 	.word	0x000000ff
        /*03ac*/ 	.word	0x0004d000
        /*03b0*/ 	.short	0x010a
        /*03b2*/ 	.byte	0x0a
	.zero		1


	//   ....[42]....
        /*03b4*/ 	.word	0x00014a00
        /*03b8*/ 	.word	0x000000ff
        /*03bc*/ 	.word	0x0004d000
        /*03c0*/ 	.short	0x010a
        /*03c2*/ 	.byte	0x0a
	.zero		1


	//   ....[43]....
        /*03c4*/ 	.word	0x00015040
        /*03c8*/ 	.word	0x000000ff
        /*03cc*/ 	.word	0x0004d000
        /*03d0*/ 	.short	0x010a
        /*03d2*/ 	.byte	0x0a
	.zero		1


	//   ....[44]....
        /*03d4*/ 	.word	0x000173c0
        /*03d8*/ 	.word	0x000000ff
        /*03dc*/ 	.word	0x00000000
        /*03e0*/ 	.short	0x0101
        /*03e2*/ 	.byte	0x0a
	.zero		1


	//   ....[45]....
        /*03e4*/ 	.word	0x00017470
        /*03e8*/ 	.word	0x000000ff
        /*03ec*/ 	.word	0x00000000
        /*03f0*/ 	.short	0x0101
        /*03f2*/ 	.byte	0x04
	.zero		1


	//   ....[46]....
        /*03f4*/ 	.word	0x00017c10
        /*03f8*/ 	.word	0x000000ff
        /*03fc*/ 	.word	0x00000008
        /*0400*/ 	.short	0x010a
        /*0402*/ 	.byte	0x04
	.zero		1


	//   ....[47]....
        /*0404*/ 	.word	0x00019450
        /*0408*/ 	.word	0x00000000
        /*040c*/ 	.word	0x0004d090
        /*0410*/ 	.short	0x0101
        /*0412*/ 	.byte	0x24
	.zero		1


	//   ....[48]....
        /*0414*/ 	.word	0x000195a0
        /*0418*/ 	.word	0x00000004
        /*041c*/ 	.word	0x0004d060
        /*0420*/ 	.short	0x010a
        /*0422*/ 	.byte	0x3f
	.zero		1


	//   ....[49]....
        /*0424*/ 	.word	0x00019a40
        /*0428*/ 	.word	0x00000005
        /*042c*/ 	.word	0x0004d028
        /*0430*/ 	.short	0x010a
        /*0432*/ 	.byte	0x3f
	.zero		1


	//   ....[50]....
        /*0434*/ 	.word	0x00019ee0
        /*0438*/ 	.word	0x00000005
        /*043c*/ 	.word	0x0004d060
        /*0440*/ 	.short	0x010a
        /*0442*/ 	.byte	0x3f
	.zero		1


	//   ....[51]....
        /*0444*/ 	.word	0x0001a3b0
        /*0448*/ 	.word	0x00000004
        /*044c*/ 	.word	0x0004d028
        /*0450*/ 	.short	0x010a
        /*0452*/ 	.byte	0x3f
	.zero		1


	//   ....[52]....
        /*0454*/ 	.word	0x0001a940
        /*0458*/ 	.word	0x00000006
        /*045c*/ 	.word	0x0004d028
        /*0460*/ 	.short	0x010a
        /*0462*/ 	.byte	0x3f
	.zero		1


	//   ....[53]....
        /*0464*/ 	.word	0x0001ae10
        /*0468*/ 	.word	0x00000006
        /*046c*/ 	.word	0x0004d028
        /*0470*/ 	.short	0x010a
        /*0472*/ 	.byte	0x3f
	.zero		1


	//   ....[54]....
        /*0474*/ 	.word	0x0001b2d0
        /*0478*/ 	.word	0x00000003
        /*047c*/ 	.word	0x0004d050
        /*0480*/ 	.short	0x010a
        /*0482*/ 	.byte	0x3f
	.zero		1


	//   ....[55]....
        /*0484*/ 	.word	0x0001b330
        /*0488*/ 	.word	0x00000003
        /*048c*/ 	.word	0x0004d000
        /*0490*/ 	.short	0x010a
        /*0492*/ 	.byte	0x3f
	.zero		1


	//   ....[56]....
        /*0494*/ 	.word	0x0001b390
        /*0498*/ 	.word	0x00000004
        /*049c*/ 	.word	0xfffffff8
        /*04a0*/ 	.short	0x010a
        /*04a2*/ 	.byte	0x3f
	.zero		1


	//   ....[57]....
        /*04a4*/ 	.word	0x0001b3f0
        /*04a8*/ 	.word	0x00000009
        /*04ac*/ 	.word	0x0004d008
        /*04b0*/ 	.short	0x010a
        /*04b2*/ 	.byte	0x3f
	.zero		1


	//   ....[58]....
        /*04b4*/ 	.word	0x0001b450
        /*04b8*/ 	.word	0x0000000b
        /*04bc*/ 	.word	0x0004d000
        /*04c0*/ 	.short	0x010a
        /*04c2*/ 	.byte	0x3f
	.zero		1


	//   ....[59]....
        /*04c4*/ 	.word	0x0001b4b0
        /*04c8*/ 	.word	0x0000000a
        /*04cc*/ 	.word	0x0004d000
        /*04d0*/ 	.short	0x010a
        /*04d2*/ 	.byte	0x3f
	.zero		1


	//   ....[60]....
        /*04d4*/ 	.word	0x0001b510
        /*04d8*/ 	.word	0x00000009
        /*04dc*/ 	.word	0x0004d000
        /*04e0*/ 	.short	0x010a
        /*04e2*/ 	.byte	0x3f
	.zero		1


	//   ....[61]....
        /*04e4*/ 	.word	0x0001b570
        /*04e8*/ 	.word	0x00000008
        /*04ec*/ 	.word	0x0004d000
        /*04f0*/ 	.short	0x010a
        /*04f2*/ 	.byte	0x3f
	.zero		1


	//   ....[62]....
        /*04f4*/ 	.word	0x0001b5d0
        /*04f8*/ 	.word	0x00000003
        /*04fc*/ 	.word	0x00000008
        /*0500*/ 	.short	0x010a
        /*0502*/ 	.byte	0x3f
	.zero		1


	//   ....[63]....
        /*0504*/ 	.word	0x0001b620
        /*0508*/ 	.word	0x00000004
        /*050c*/ 	.word	0x0004d060
        /*0510*/ 	.short	0x010a
        /*0512*/ 	.byte	0x3f
	.zero		1


	//   ....[64]....
        /*0514*/ 	.word	0x0001b670
        /*0518*/ 	.word	0x00000005
        /*051c*/ 	.word	0x0004d028
        /*0520*/ 	.short	0x010a
        /*0522*/ 	.byte	0x3f
	.zero		1


	//   ....[65]....
        /*0524*/ 	.word	0x0001b6c0
        /*0528*/ 	.word	0x00000005
        /*052c*/ 	.word	0x0004d060
        /*0530*/ 	.short	0x010a
        /*0532*/ 	.byte	0x3f
	.zero		1


	//   ....[66]....
        /*0534*/ 	.word	0x0001b710
        /*0538*/ 	.word	0x00000004
        /*053c*/ 	.word	0x0004d028
        /*0540*/ 	.short	0x010a
        /*0542*/ 	.byte	0x3f
	.zero		1


	//   ....[67]....
        /*0544*/ 	.word	0x0001b760
        /*0548*/ 	.word	0x00000006
        /*054c*/ 	.word	0x0004d028
        /*0550*/ 	.short	0x010a
        /*0552*/ 	.byte	0x3f
	.zero		1


	//   ....[68]....
        /*0554*/ 	.word	0x0001b7b0
        /*0558*/ 	.word	0x00000006
        /*055c*/ 	.word	0x0004d028
        /*0560*/ 	.short	0x010a
        /*0562*/ 	.byte	0x3f
	.zero		1


	//----- nvinfo : EIATTR_NUM_MBARRIERS
	.align		4
.L_38:
        /*0564*/ 	.byte	0x03, 0x38
        /*0566*/ 	.short	0x001e


	//----- nvinfo : EIATTR_EXIT_INSTR_OFFSETS
	.align		4
        /*0568*/ 	.byte	0x04, 0x1c
        /*056a*/ 	.short	(.L_40 - .L_39)


	//   ....[0]....
.L_39:
        /*056c*/ 	.word	0x000009f0


	//   ....[1]....
        /*0570*/ 	.word	0x00019460


	//   ....[2]....
        /*0574*/ 	.word	0x000194a0


	//   ....[3]....
        /*0578*/ 	.word	0x0001a810


	//   ....[4]....
        /*057c*/ 	.word	0x0001b2b0


	//----- nvinfo : EIATTR_MAX_THREADS
	.align		4
.L_40:
        /*0580*/ 	.byte	0x04, 0x05
        /*0582*/ 	.short	(.L_42 - .L_41)
.L_41:
        /*0584*/ 	.word	0x00000180
        /*0588*/ 	.word	0x00000001
        /*058c*/ 	.word	0x00000001


	//----- nvinfo : EIATTR_CRS_STACK_SIZE
	.align		4
.L_42:
        /*0590*/ 	.byte	0x04, 0x1e
        /*0592*/ 	.short	(.L_44 - .L_43)
.L_43:
        /*0594*/ 	.word	0x00000000


	//----- nvinfo : EIATTR_CBANK_PARAM_SIZE
	.align		4
.L_44:
        /*0598*/ 	.byte	0x03, 0x19
        /*059a*/ 	.short	0x0870


	//----- nvinfo : EIATTR_PARAM_CBANK
	.align		4
        /*059c*/ 	.byte	0x04, 0x0a
        /*059e*/ 	.short	(.L_46 - .L_45)
	.align		4
.L_45:
        /*05a0*/ 	.word	index@(.nv.constant0._ZN7cutlass13device_kernelINS_4fmha6kernel28FmhaKernelTmaWarpSpecializedINS1_10collective30FmhaMainloopTmaWarpSpecializedINS_6half_tEffN4cute5tupleIJNS7_1CILi128EEENS9_ILi256EEENS9_ILi112EEEEEENS8_IJiNS9_ILi1EEENS8_IJiiEEEEEESG_SG_NS4_14ResidualFusionEJEEENS4_15FmhaFwdEpilogueIS6_fNS8_IJNS9_ILi64EEESC_SB_EEEEENS2_23IndividualTileSchedulerEJEEEEEvNT_6ParamsE)
        /*05a4*/ 	.short	0x0210
        /*05a6*/ 	.short	0x0870


	//----- nvinfo : EIATTR_SW_WAR
	.align		4
.L_46:
        /*05a8*/ 	.byte	0x04, 0x36
        /*05aa*/ 	.short	(.L_48 - .L_47)
.L_47:
        /*05ac*/ 	.word	0x00000008
.L_48:


//--------------------- .nv.callgraph             --------------------------
	.section	.nv.callgraph,"",@"SHT_CUDA_CALLGRAPH"
	.align	4
	.sectionentsize	8
	.align		4
        /*0000*/ 	.word	0x00000000
	.align		4
        /*0004*/ 	.word	0xffffffff
	.align		4
        /*0008*/ 	.word	index@(_ZN7cutlass13device_kernelINS_4fmha6kernel28FmhaKernelTmaWarpSpecializedINS1_10collective30FmhaMainloopTmaWarpSpecializedINS_6half_tEffN4cute5tupleIJNS7_1CILi128EEENS9_ILi256EEENS9_ILi112EEEEEENS8_IJiNS9_ILi1EEENS8_IJiiEEEEEESG_SG_NS4_14ResidualFusionEJEEENS4_15FmhaFwdEpilogueIS6_fNS8_IJNS9_ILi64EEESC_SB_EEEEENS2_23IndividualTileSchedulerEJEEEEEvNT_6ParamsE)
	.align		4
        /*000c*/ 	.word	index@(__assertfail)
	.align		4
        /*0010*/ 	.word	0x00000000
	.align		4
        /*0014*/ 	.word	0xfffffffe
	.align		4
        /*0018*/ 	.word	0x00000000
	.align		4
        /*001c*/ 	.word	0xfffffffd
	.align		4
        /*0020*/ 	.word	0x00000000
	.align		4
        /*0024*/ 	.word	0xfffffffc


//--------------------- .nv.constant4             --------------------------
	.section	.nv.constant4,"a",@progbits
	.align	8
	.align		8
.nv.constant4:
        /*0000*/ 	.dword	__assertfail
	.align		8
        /*0008*/ 	.dword	__unnamed_1
	.align		8
        /*0010*/ 	.dword	__unnamed_2
	.align		8
        /*0018*/ 	.dword	_ZN39_INTERNAL_bc49f53e_4_k_cu_1d4eb928_29714cuda3std3__45__cpo5beginE
	.align		8
        /*0020*/ 	.dword	_ZN39_INTERNAL_bc49f53e_4_k_cu_1d4eb928_29714cuda3std3__45__cpo3endE
	.align		8
        /*0028*/ 	.dword	_ZN39_INTERNAL_bc49f53e_4_k_cu_1d4eb928_29714cuda3std3__45__cpo6cbeginE
	.align		8
        /*0030*/ 	.dword	_ZN39_INTERNAL_bc49f53e_4_k_cu_1d4eb928_29714cuda3std3__45__cpo4cendE
	.align		8
        /*0038*/ 	.dword	_ZN39_INTERNAL_bc49f53e_4_k_cu_1d4eb928_29714cuda3std3__441_GLOBAL__N__bc49f53e_4_k_cu_1d4eb928_29716ignoreE
	.align		8
        /*0040*/ 	.dword	_ZN39_INTERNAL_bc49f53e_4_k_cu_1d4eb928_29714cuda3std3__419piecewise_constructE
	.align		8
        /*0048*/ 	.dword	_ZN39_INTERNAL_bc49f53e_4_k_cu_1d4eb928_29714cuda3std3__48in_placeE
	.align		8
        /*0050*/ 	.dword	_ZN39_INTERNAL_bc49f53e_4_k_cu_1d4eb928_29714cuda3std6ranges3__45__cpo4swapE
	.align		8
        /*0058*/ 	.dword	_ZN39_INTERNAL_bc49f53e_4_k_cu_1d4eb928_29714cuda3std6ranges3__45__cpo9iter_moveE
	.align		8
        /*0060*/ 	.dword	_ZN39_INTERNAL_bc49f53e_4_k_cu_1d4eb928_29714cute7productE
	.align		8
        /*0068*/ 	.dword	_ZN39_INTERNAL_bc49f53e_4_k_cu_1d4eb928_29714cute1_E
	.align		8
        /*0070*/ 	.dword	$str$24
	.align		8
        /*0078*/ 	.dword	$str$25


//--------------------- .text._ZN7cutlass13device_kernelINS_4fmha6kernel28FmhaKernelTmaWarpSpecializedINS1_10collective30FmhaMainloopTmaWarpSpecializedINS_6half_tEffN4cute5tupleIJNS7_1CILi128EEENS9_ILi256EEENS9_ILi112EEEEEENS8_IJiNS9_ILi1EEENS8_IJiiEEEEEESG_SG_NS4_14ResidualFusionEJEEENS4_15FmhaFwdEpilogueIS6_fNS8_IJNS9_ILi64EEESC_SB_EEEEENS2_23IndividualTileSchedulerEJEEEEEvNT_6ParamsE --------------------------
	.section	.text._ZN7cutlass13device_kernelINS_4fmha6kernel28FmhaKernelTmaWarpSpecializedINS1_10collective30FmhaMainloopTmaWarpSpecializedINS_6half_tEffN4cute5tupleIJNS7_1CILi128EEENS9_ILi256EEENS9_ILi112EEEEEENS8_IJiNS9_ILi1EEENS8_IJiiEEEEEESG_SG_NS4_14ResidualFusionEJEEENS4_15FmhaFwdEpilogueIS6_fNS8_IJNS9_ILi64EEESC_SB_EEEEENS2_23IndividualTileSchedulerEJEEEEEvNT_6ParamsE,"ax",@progbits
	.align	128
.text._ZN7cutlass13device_kernelINS_4fmha6kernel28FmhaKernelTmaWarpSpecializedINS1_10collective30FmhaMainloopTmaWarpSpecializedINS_6half_tEffN4cute5tupleIJNS7_1CILi128EEENS9_ILi256EEENS9_ILi112EEEEEENS8_IJiNS9_ILi1EEENS8_IJiiEEEEEESG_SG_NS4_14ResidualFusionEJEEENS4_15FmhaFwdEpilogueIS6_fNS8_IJNS9_ILi64EEESC_SB_EEEEENS2_23IndividualTileSchedulerEJEEEEEvNT_6ParamsE:
        .type           _ZN7cutlass13device_kernelINS_4fmha6kernel28FmhaKernelTmaWarpSpecializedINS1_10collective30FmhaMainloopTmaWarpSpecializedINS_6half_tEffN4cute5tupleIJNS7_1CILi128EEENS9_ILi256EEENS9_ILi112EEEEEENS8_IJiNS9_ILi1EEENS8_IJiiEEEEEESG_SG_NS4_14ResidualFusionEJEEENS4_15FmhaFwdEpilogueIS6_fNS8_IJNS9_ILi64EEESC_SB_EEEEENS2_23IndividualTileSchedulerEJEEEEEvNT_6ParamsE,@function
        .size           _ZN7cutlass13device_kernelINS_4fmha6kernel28FmhaKernelTmaWarpSpecializedINS1_10collective30FmhaMainloopTmaWarpSpecializedINS_6half_tEffN4cute5tupleIJNS7_1CILi128EEENS9_ILi256EEENS9_ILi112EEEEEENS8_IJiNS9_ILi1EEENS8_IJiiEEEEEESG_SG_NS4_14ResidualFusionEJEEENS4_15FmhaFwdEpilogueIS6_fNS8_IJNS9_ILi64EEESC_SB_EEEEENS2_23IndividualTileSchedulerEJEEEEEvNT_6ParamsE,(.L_x_129 - _ZN7cutlass13device_kernelINS_4fmha6kernel28FmhaKernelTmaWarpSpecializedINS1_10collective30FmhaMainloopTmaWarpSpecializedINS_6half_tEffN4cute5tupleIJNS7_1CILi128EEENS9_ILi256EEENS9_ILi112EEEEEENS8_IJiNS9_ILi1EEENS8_IJiiEEEEEESG_SG_NS4_14ResidualFusionEJEEENS4_15FmhaFwdEpilogueIS6_fNS8_IJNS9_ILi64EEESC_SB_EEEEENS2_23IndividualTileSchedulerEJEEEEEvNT_6ParamsE)
        .other          _ZN7cutlass13device_kernelINS_4fmha6kernel28FmhaKernelTmaWarpSpecializedINS1_10collective30FmhaMainloopTmaWarpSpecializedINS_6half_tEffN4cute5tupleIJNS7_1CILi128EEENS9_ILi256EEENS9_ILi112EEEEEENS8_IJiNS9_ILi1EEENS8_IJiiEEEEEESG_SG_NS4_14ResidualFusionEJEEENS4_15FmhaFwdEpilogueIS6_fNS8_IJNS9_ILi64EEESC_SB_EEEEENS2_23IndividualTileSchedulerEJEEEEEvNT_6ParamsE,@"STO_CUDA_ENTRY STV_DEFAULT"
_ZN7cutlass13device_kernelINS_4fmha6kernel28FmhaKernelTmaWarpSpecializedINS1_10collective30FmhaMainloopTmaWarpSpecializedINS_6half_tEffN4cute5tupleIJNS7_1CILi128EEENS9_ILi256EEENS9_ILi112EEEEEENS8_IJiNS9_ILi1EEENS8_IJiiEEEEEESG_SG_NS4_14ResidualFusionEJEEENS4_15FmhaFwdEpilogueIS6_fNS8_IJNS9_ILi64EEESC_SB_EEEEENS2_23IndividualTileSchedulerEJEEEEEvNT_6ParamsE:
[----:B------:R-:W1:Y:S01]  /*0000*/  LDC R1, c[0x0][0x28] ;  /* 0x00000a00ff017b82 */ /* 0x000e620000000800 */
[----:B------:R-:W2:Y:S01]  /*0010*/  S2R R0, SR_TID.X ;  /* 0x0000000000007919 */ /* 0x000ea20000002100 */
[----:B------:R-:W-:Y:S01]  /*0020*/  ELECT P1, URZ, PT ;  /* 0x00000000003f782f */ /* 0x000fe20003820000 */
[----:B------:R-:W-:Y:S01]  /*0030*/  BSSY B0, `(.L_x_0) ;  /* 0x0000017000007945 */ /* 0x000fe20003800000 */
[----:B--2---:R-:W-:-:S05]  /*0040*/  SHF.R.U32.HI R2, RZ, 0x5, R0 ;  /* 0x00000005ff027819 */ /* 0x004fca0000011600 */
[----:B------:R-:W2:Y:S02]  /*0050*/  SHFL.IDX PT, R3, R2, RZ, 0x1f ;  /* 0x00001fff02037589 */ /* 0x000ea400000e0000 */
[----:B--2---:R-:W-:Y:S02]  /*0060*/  R2UR UR4, R3 ;  /* 0x00000000030472ca */ /* 0x004fe400000e0000 */
[----:B------:R-:W-:-:S06]  /*0070*/  SHF.R.U32.HI R3, RZ, 0x7, R0 ;  /* 0x00000007ff037819 */ /* 0x000fcc0000011600 */
[----:B------:R-:W2:Y:S05]  /*0080*/  SHFL.IDX PT, R3, R3, RZ, 0x1f ;  /* 0x00001fff03037589 */ /* 0x000eaa00000e0000 */
[----:B------:R-:W-:Y:S02]  /*0090*/  USHF.R.S32.HI UR5, URZ, 0x1f, UR4 ;  /* 0x0000001f3f057899 */ /* 0x000fe40008011404 */
[----:B------:R-:W-:Y:S02]  /*00a0*/  ISETP.NE.OR P0, PT, RZ, UR4, !P1 ;  /* 0x00000004ff007c0c */ /* 0x000fe4000cf05670 */
[----:B------:R-:W-:-:S04]  /*00b0*/  ULEA.HI UR5, UR5, UR4, URZ, 0x2 ;  /* 0x0000000405057291 */ /* 0x000fc8000f8f103f */
[----:B------:R-:W-:-:S04]  /*00c0*/  ULOP3.LUT UR5, UR5, 0xfffffffc, URZ, 0xc0, !UPT ;  /* 0xfffffffc05057892 */ /* 0x000fc8000f8ec03f */
[----:B------:R-:W-:-:S03]  /*00d0*/  UIADD3 UR5, UR4, -UR5, URZ ;  /* 0x8000000504057290 */ /* 0x000fc6000fffe03f */
[----:B-1----:R-:W-:Y:S09]  /*00e0*/  @P0 BRA `(.L_x_1) ;  /* 0x00000000002c0947 */ /* 0x002ff20003800000 */
[----:B------:R-:W-:Y:S02]  /*00f0*/  ULDC.64 UR6, c[0x0][0x198] ;  /* 0x0000660000067ab9 */ /* 0x000fe40000000a00 */
[----:B------:R-:W-:Y:S02]  /*0100*/  UIADD3 UR8, UP0, UR6, 0xf0, URZ ;  /* 0x000000f006087890 */ /* 0x000fe4000ff1e03f */
[----:B------:R-:W-:Y:S02]  /*0110*/  UIADD3 UR10, UP1, UR6, 0x1f0, URZ ;  /* 0x000001f0060a7890 */ /* 0x000fe4000ff3e03f */
[----:B------:R-:W-:Y:S02]  /*0120*/  UIADD3 UR6, UP2, UR6, 0x2f0, URZ ;  /* 0x000002f006067890 */ /* 0x000fe4000ff5e03f */
[----:B------:R-:W-:Y:S02]  /*0130*/  UIADD3.X UR9, URZ, UR7, URZ, UP0, !UPT ;  /* 0x000000073f097290 */ /* 0x000fe400087fe43f */
[----:B------:R-:W-:-:S02]  /*0140*/  UIADD3.X UR11, URZ, UR7, URZ, UP1, !UPT ;  /* 0x000000073f0b7290 */ /* 0x000fc40008ffe43f */
[----:B------:R-:W-:-:S05]  /*0150*/  UIADD3.X UR7, URZ, UR7, URZ, UP2, !UPT ;  /* 0x000000073f077290 */ /* 0x000fca00097fe43f */
[----:B------:R1:W-:Y:S02]  /*0160*/  UTMACCTL.PF [UR8] ;  /* 0x00000000080079b9 */ /* 0x0003e40008040000 */
[----:B------:R1:W-:Y:S02]  /*0170*/  UTMACCTL.PF [UR10] ;  /* 0x000000000a0079b9 */ /* 0x0003e40008040000 */
[----:B------:R1:W-:Y:S02]  /*0180*/  UTMACCTL.PF [UR6] ;  /* 0x00000000060079b9 */ /* 0x0003e40008040000 */
[----:B-1----:R-:W-:Y:S01]  /*0190*/  NOP ;  /* 0x0000000000007918 */ /* 0x002fe20000000000 */
.L_x_1:
[----:B------:R-:W-:Y:S05]  /*01a0*/  BSYNC B0 ;  /* 0x0000000000007941 */ /* 0x000fea0003800000 */
.L_x_0:
[----:B------:R-:W1:Y:S01]  /*01b0*/  SHFL.IDX PT, R4, R2, RZ, 0x1f ;  /* 0x00001fff02047589 */ /* 0x000e6200000e0000 */
[----:B--2---:R-:W-:Y:S01]  /*01c0*/  R2UR UR37, R3 ;  /* 0x00000000032572ca */ /* 0x004fe200000e0000 */
[----:B------:R-:W-:-:S12]  /*01d0*/  UISETP.NE.AND UP0, UPT, UR5, 0x1, UPT ;  /* 0x000000010500788c */ /* 0x000fd8000bf05270 */
[----:B------:R-:W-:Y:S02]  /*01e0*/  UIADD3 UR7, UR37, -0x1, URZ ;  /* 0xffffffff25077890 */ /* 0x000fe4000fffe03f */
[----:B------:R-:W-:Y:S02]  /*01f0*/  UISETP.EQ.AND UP0, UPT, UR37, URZ, !UP0 ;  /* 0x0000003f2500728c */ /* 0x000fe4000c702270 */
[----:B------:R-:W-:Y:S02]  /*0200*/  UISETP.GE.U32.AND UP1, UPT, UR7, 0x4, UPT ;  /* 0x000000040700788c */ /* 0x000fe4000bf26070 */
[----:B------:R-:W-:Y:S01]  /*0210*/  USEL UR4, URZ, 0x1, !UP0 ;  /* 0x000000013f047887 */ /* 0x000fe2000c000000 */
[----:B-1----:R-:W-:-:S03]  /*0220*/  ISETP.NE.AND P0, PT, R4, RZ, PT ;  /* 0x000000ff0400720c */ /* 0x002fc60003f05270 */
[----:B------:R-:W-:-:S10]  /*0230*/  USEL UR4, UR4, 0x2, UP1 ;  /* 0x0000000204047887 */ /* 0x000fd40008800000 */
[----:B------:R-:W-:Y:S05]  /*0240*/  @P0 BRA `(.L_x_2) ;  /* 0x0000000000480947 */ /* 0x000fea0003800000 */
[----:B------:R-:W1:Y:S01]  /*0250*/  S2UR UR8, SR_CgaCtaId ;  /* 0x00000000000879c3 */ /* 0x000e620000008800 */
[----:B------:R-:W-:Y:S01]  /*0260*/  UMOV UR6, 0x400 ;  /* 0x0000040000067882 */ /* 0x000fe20000000000 */
[----:B------:R-:W-:Y:S01]  /*0270*/  UMOV UR9, 0x1 ;  /* 0x0000000100097882 */ /* 0x000fe20000000000 */
[----:B------:R-:W-:Y:S01]  /*0280*/  UMOV UR10, 0x80 ;  /* 0x00000080000a7882 */ /* 0x000fe20000000000 */
[----:B------:R-:W-:Y:S01]  /*0290*/  ELECT P0, URZ, PT ;  /* 0x00000000003f782f */ /* 0x000fe20003800000 */
[----:B------:R-:W-:-:S04]  /*02a0*/  UIADD3 UR10, -UR10, 0x100000, URZ ;  /* 0x001000000a0a7890 */ /* 0x000fc8000fffe13f */
[----:B------:R-:W-:Y:S02]  /*02b0*/  USHF.L.U32 UR11, UR10, 0xb, URZ ;  /* 0x0000000b0a0b7899 */ /* 0x000fe4000800063f */
[----:B------:R-:W-:Y:S02]  /*02c0*/  USHF.L.U32 UR10, UR10, 0x1, URZ ;  /* 0x000000010a0a7899 */ /* 0x000fe4000800063f */
[----:B-1----:R-:W-:Y:S02]  /*02d0*/  ULEA UR6, UR8, UR6, 0x18 ;  /* 0x0000000608067291 */ /* 0x002fe4000f8ec03f */
[----:B------:R-:W-:-:S04]  /*02e0*/  UIADD3 UR8, -UR9, 0x100000, URZ ;  /* 0x0010000009087890 */ /* 0x000fc8000fffe13f */
[----:B------:R-:W-:Y:S02]  /*02f0*/  USHF.L.U32 UR9, UR8, 0xb, URZ ;  /* 0x0000000b08097899 */ /* 0x000fe4000800063f */
[----:B------:R-:W-:Y:S01]  /*0300*/  USHF.L.U32 UR8, UR8, 0x1, URZ ;  /* 0x0000000108087899 */ /* 0x000fe2000800063f */
[----:B------:R-:W1:Y:S11]  /*0310*/  FENCE.VIEW.ASYNC.S ;  /* 0x00000000000073c6 */ /* 0x000e760000000000 */
[----:B-1----:R1:W2:Y:S01]  /*0320*/  SYNCS.EXCH.64 URZ, [UR6+0x4d050], UR8 ;  /* 0x04d05008063f75b2 */ /* 0x0022a20008000100 */
[----:B------:R1:W3:Y:S01]  /*0330*/  SYNCS.EXCH.64 URZ, [UR6+0x4d060], UR10 ;  /* 0x04d0600a063f75b2 */ /* 0x0002e20008000100 */
[----:B------:R1:W4:Y:S01]  /*0340*/  SYNCS.EXCH.64 URZ, [UR6+0x4d058], UR8 ;  /* 0x04d05808063f75b2 */ /* 0x0003220008000100 */
[----:B------:R1:W1:Y:S01]  /*0350*/  SYNCS.EXCH.64 URZ, [UR6+0x4d068], UR10 ;  /* 0x04d0680a063f75b2 */ /* 0x0002620008000100 */
[----:B------:R-:W-:Y:S01]  /*0360*/  NOP ;  /* 0x0000000000007918 */ /* 0x000fe20000000000 */
.L_x_2:
[----:B------:R-:W5:Y:S01]  /*0370*/  SHFL.IDX PT, R3, R2, RZ, 0x1f ;  /* 0x00001fff02037589 */ /* 0x000f6200000e0000 */
[----:B------:R-:W-:Y:S01]  /*0380*/  NOP ;  /* 0x0000000000007918 */ /* 0x000fe20000000000 */
[----:B-----5:R-:W-:-:S13]  /*0390*/  ISETP.NE.AND P0, PT, R3, RZ, PT ;  /* 0x000000ff0300720c */ /* 0x020fda0003f05270 */
[----:B------:R-:W-:Y:S05]  /*03a0*/  @P0 BRA `(.L_x_3) ;  /* 0x0000000000600947 */ /* 0x000fea0003800000 */
[----:B-1----:R-:W1:Y:S01]  /*03b0*/  S2UR UR8, SR_CgaCtaId ;  /* 0x00000000000879c3 */ /* 0x002e620000008800 */
[----:B------:R-:W-:Y:S01]  /*03c0*/  UMOV UR6, 0x400 ;  /* 0x0000040000067882 */ /* 0x000fe20000000000 */
[----:B------:R-:W-:Y:S01]  /*03d0*/  UMOV UR10, 0x1 ;  /* 0x00000001000a7882 */ /* 0x000fe20000000000 */
[----:B------:R-:W-:Y:S01]  /*03e0*/  UMOV UR9, 0x100 ;  /* 0x0000010000097882 */ /* 0x000fe20000000000 */
[----:B------:R-:W-:-:S04]  /*03f0*/  UIADD3 UR10, -UR10, 0x100000, URZ ;  /* 0x001000000a0a7890 */ /* 0x000fc8000fffe13f */
[----:B------:R-:W-:Y:S02]  /*0400*/  USHF.L.U32 UR11, UR10, 0xb, URZ ;  /* 0x0000000b0a0b7899 */ /* 0x000fe4000800063f */
[----:B------:R-:W-:Y:S01]  /*0410*/  USHF.L.U32 UR10, UR10, 0x1, URZ ;  /* 0x000000010a0a7899 */ /* 0x000fe2000800063f */
[----:B------:R-:W-:Y:S01]  /*0420*/  ELECT P0, URZ, PT ;  /* 0x00000000003f782f */ /* 0x000fe20003800000 */
[----:B-1----:R-:W-:Y:S02]  /*0430*/  ULEA UR6, UR8, UR6, 0x18 ;  /* 0x0000000608067291 */ /* 0x002fe4000f8ec03f */
[----:B------:R-:W-:-:S04]  /*0440*/  UIADD3 UR8, -UR9, 0x100000, URZ ;  /* 0x0010000009087890 */ /* 0x000fc8000fffe13f */
[----:B------:R-:W-:Y:S02]  /*0450*/  USHF.L.U32 UR9, UR8, 0xb, URZ ;  /* 0x0000000b08097899 */ /* 0x000fe4000800063f */
[----:B------:R-:W-:Y:S01]  /*0460*/  USHF.L.U32 UR8, UR8, 0x1, URZ ;  /* 0x0000000108087899 */ /* 0x000fe2000800063f */
[----:B------:R-:W1:Y:S03]  /*0470*/  FENCE.VIEW.ASYNC.S ;  /* 0x00000000000073c6 */ /* 0x000e660000000000 */
[----:B-1----:R1:W1:Y:S08]  /*0480*/  SYNCS.EXCH.64 URZ, [UR6+0x4d000], UR10 ;  /* 0x04d0000a063f75b2 */ /* 0x0022700008000100 */
[----:B------:R1:W1:Y:S01]  /*0490*/  SYNCS.EXCH.64 URZ, [UR6+0x4d028], UR8 ;  /* 0x04d02808063f75b2 */ /* 0x0002620008000100 */
        /* <DEDUP_REMOVED lines=8> */
[----:B------:R-:W-:Y:S01]  /*0520*/  NOP ;  /* 0x0000000000007918 */ /* 0x000fe20000000000 */
.L_x_3:
        /* <DEDUP_REMOVED lines=21> */
[----:B------:R-:W-:Y:S01]  /*0680*/  NOP ;  /* 0x0000000000007918 */ /* 0x000fe20000000000 */
.L_x_4:
[----:B------:R-:W5:Y:S01]  /*0690*/  SHFL.IDX PT, R3, R2, RZ, 0x1f ;  /* 0x00001fff02037589 */ /* 0x000f6200000e0000 */
[----:B------:R-:W-:Y:S01]  /*06a0*/  ELECT P0, URZ, PT ;  /* 0x00000000003f782f */ /* 0x000fe20003800000 */
[----:B------:R-:W-:Y:S01]  /*06b0*/  NOP ;  /* 0x0000000000007918 */ /* 0x000fe20000000000 */
[----:B-1----:R-:W-:Y:S02]  /*06c0*/  UMOV UR8, 0x80 ;  /* 0x0000008000087882 */ /* 0x002fe40000000000 */
[C---:B-----5:R-:W-:Y:S02]  /*06d0*/  ISETP.NE.OR P0, PT, R3.reuse, RZ, !P0 ;  /* 0x000000ff0300720c */ /* 0x060fe40004705670 */
[----:B------:R-:W-:-:S11]  /*06e0*/  ISETP.NE.AND P2, PT, R3, RZ, PT ;  /* 0x000000ff0300720c */ /* 0x000fd60003f45270 */
[----:B------:R-:W-:Y:S01]  /*06f0*/  VOTEU.ALL UP0, P0 ;  /* 0x00000000003f7886 */ /* 0x000fe20000000000 */
[----:B------:R-:W-:Y:S01]  /*0700*/  VOTEU.ALL UP2, P0 ;  /* 0x00000000003f7886 */ /* 0x000fe20000040000 */
[----:B------:R-:W-:Y:S01]  /*0710*/  VOTEU.ALL UP3, P0 ;  /* 0x00000000003f7886 */ /* 0x000fe20000060000 */
[----:B------:R-:W-:Y:S02]  /*0720*/  VOTEU.ALL UP4, P0 ;  /* 0x00000000003f7886 */ /* 0x000fe40000080000 */
[----:B------:R-:W1:Y:S01]  /*0730*/  @!UP0 S2UR UR10, SR_CgaCtaId ;  /* 0x00000000000a89c3 */ /* 0x000e620000008800 */
[----:B------:R-:W-:Y:S01]  /*0740*/  @!UP0 UMOV UR6, 0x400 ;  /* 0x0000040000068882 */ /* 0x000fe20000000000 */
[----:B------:R-:W-:-:S04]  /*0750*/  @!UP0 UIADD3 UR8, -UR8, 0x100000, URZ ;  /* 0x0010000008088890 */ /* 0x000fc8000fffe13f */
[----:B------:R-:W-:Y:S02]  /*0760*/  @!UP0 USHF.L.U32 UR9, UR8, 0xb, URZ ;  /* 0x0000000b08098899 */ /* 0x000fe4000800063f */
[----:B------:R-:W-:Y:S02]  /*0770*/  @!UP0 USHF.L.U32 UR8, UR8, 0x1, URZ ;  /* 0x0000000108088899 */ /* 0x000fe4000800063f */
[----:B-1----:R-:W-:Y:S01]  /*0780*/  @!UP0 ULEA UR6, UR10, UR6, 0x18 ;  /* 0x000000060a068291 */ /* 0x002fe2000f8ec03f */
[----:B------:R-:W-:Y:S01]  /*0790*/  VOTEU.ALL UP0, P0 ;  /* 0x00000000003f7886 */ /* 0x000fe20000000000 */
[----:B------:R-:W1:Y:S10]  /*07a0*/  FENCE.VIEW.ASYNC.S ;  /* 0x00000000000073c6 */ /* 0x000e740000000000 */
[----:B-1----:R1:W1:Y:S01]  /*07b0*/  @!UP0 SYNCS.EXCH.64 URZ, [UR6+0x4d090], UR8 ;  /* 0x04d09008063f85b2 */ /* 0x0022620008000100 */
[----:B------:R1:W1:Y:S01]  /*07c0*/  @!UP2 SYNCS.EXCH.64 URZ, [UR6+0x4d098], UR8 ;  /* 0x04d09808063fa5b2 */ /* 0x0002620008000100 */
[----:B------:R1:W1:Y:S01]  /*07d0*/  @!UP3 SYNCS.EXCH.64 URZ, [UR6+0x4d0a0], UR8 ;  /* 0x04d0a008063fb5b2 */ /* 0x0002620008000100 */
[----:B------:R1:W1:Y:S01]  /*07e0*/  @!UP4 SYNCS.EXCH.64 URZ, [UR6+0x4d0a8], UR8 ;  /* 0x04d0a808063fc5b2 */ /* 0x0002620008000100 */
[----:B------:R-:W-:Y:S01]  /*07f0*/  NOP ;  /* 0x0000000000007918 */ /* 0x000fe20000000000 */
[----:B------:R-:W-:Y:S05]  /*0800*/  @P2 BRA `(.L_x_5) ;  /* 0x0000000000582947 */ /* 0x000fea0003800000 */
[----:B-1----:R-:W1:Y:S01]  /*0810*/  S2UR UR8, SR_CgaCtaId ;  /* 0x00000000000879c3 */ /* 0x002e620000008800 */
        /* <DEDUP_REMOVED lines=12> */
[----:B-1----:R1:W1:Y:S01]  /*08e0*/  SYNCS.EXCH.64 URZ, [UR6+0x4d0c0], UR8 ;  /* 0x04d0c008063f75b2 */ /* 0x0022620008000100 */
        /* <DEDUP_REMOVED lines=8> */
.L_x_5:
[----:B------:R-:W-:Y:S01]  /*0970*/  ISETP.NE.AND P0, PT, RZ, UR37, PT ;  /* 0x00000025ff007c0c */ /* 0x000fe2000bf05270 */
[----:B------:R-:W-:Y:S01]  /*0980*/  NOP ;  /* 0x0000000000007918 */ /* 0x000fe20000000000 */
[----:B------:R-:W-:Y:S01]  /*0990*/  MOV R2, UR5 ;  /* 0x0000000500027c02 */ /* 0x000fe20008000f00 */
[----:B-1234-:R-:W-:Y:S03]  /*09a0*/  BAR.SYNC.DEFER_BLOCKING 0x0 ;  /* 0x0000000000007b1d */ /* 0x01efe60000010000 */
[----:B------:R-:W-:-:S07]  /*09b0*/  ISETP.EQ.AND P2, PT, R2, 0x1, P1 ;  /* 0x000000010200780c */ /* 0x000fce0000f42270 */
[----:B------:R-:W-:Y:S06]  /*09c0*/  @!P0 BRA `(.L_x_6) ;  /* 0x0000018800a88947 */ /* 0x000fec0003800000 */
[----:B------:R-:W-:-:S06]  /*09d0*/  UISETP.GT.U32.AND UP0, UPT, UR7, 0x3, UPT ;  /* 0x000000030700788c */ /* 0x000fcc000bf04070 */
[----:B------:R-:W-:-:S13]  /*09e0*/  PLOP3.LUT P0, PT, PT, PT, UP0, 0x80, 0x0 ;  /* 0x000000000000781c */ /* 0x000fda0003f0f008 */
[----:B------:R-:W-:Y:S05]  /*09f0*/  @P0 EXIT ;  /* 0x000000000000094d */ /* 0x000fea0003800000 */
.L_x_7:
[----:B------:R-:W-:-:S08]  /*0a00*/  NOP ;  /* 0x0000000000007918 */ /* 0x000fd00000000000 */
[----:B------:R-:W1:Y:S02]  /*0a10*/  USETMAXREG.TRY_ALLOC.CTAPOOL UP0, 0xf0 ;  /* 0x000000f0000079c8 */ /* 0x000e640008000600 */
[----:B-1----:R-:W-:-:S13]  /*0a20*/  PLOP3.LUT P0, PT, PT, PT, UP0, 0x80, 0x0 ;  /* 0x000000000000781c */ /* 0x002fda0003f0f008 */
[----:B------:R-:W-:Y:S05]  /*0a30*/  @!P0 BRA `(.L_x_7) ;  /* 0xfffffffc00f08947 */ /* 0x000fea000383ffff */
[----:B------:R-:W-:Y:S01]  /*0a40*/  UISETP.NE.AND UP0, UPT, UR37, 0x1, UPT ;  /* 0x000000012500788c */ /* 0x000fe2000bf05270 */
[----:B------:R-:W1:Y:S01]  /*0a50*/  S2UR UR42, SR_CTAID.X ;  /* 0x00000000002a79c3 */ /* 0x000e620000002500 */
[----:B------:R-:W-:Y:S01]  /*0a60*/  UMOV UR5, URZ ;  /* 0x0000003f00057c82 */ /* 0x000fe20008000000 */
[----:B------:R-:W-:-:S03]  /*0a70*/  UMOV UR6, URZ ;  /* 0x0000003f00067c82 */ /* 0x000fc60008000000 */
[----:B------:R-:W-:-:S13]  /*0a80*/  PLOP3.LUT P0, PT, PT, PT, UP0, 0x80, 0x0 ;  /* 0x000000000000781c */ /* 0x000fda0003f0f008 */
[----:B------:R-:W-:Y:S05]  /*0a90*/  @!P0 BRA `(.L_x_8) ;  /* 0x00000000003c8947 */ /* 0x000fea0003800000 */
[----:B------:R-:W-:Y:S01]  /*0aa0*/  UISETP.NE.AND UP0, UPT, UR37, 0x2, UPT ;  /* 0x000000022500788c */ /* 0x000fe2000bf05270 */
[----:B------:R-:W-:-:S05]  /*0ab0*/  UMOV UR6, 0x1 ;  /* 0x0000000100067882 */ /* 0x000fca0000000000 */
[----:B------:R-:W-:-:S13]  /*0ac0*/  PLOP3.LUT P1, PT, PT, PT, UP0, 0x80, 0x0 ;  /* 0x000000000000781c */ /* 0x000fda0003f2f008 */
[----:B------:R-:W-:Y:S05]  /*0ad0*/  @!P1 BRA `(.L_x_8) ;  /* 0x00000000002c9947 */ /* 0x000fea0003800000 */
[----:B------:R-:W-:-:S06]  /*0ae0*/  UISETP.NE.AND UP0, UPT, UR37, 0x3, UPT ;  /* 0x000000032500788c */ /* 0x000fcc000bf05270 */
[----:B------:R-:W-:-:S13]  /*0af0*/  PLOP3.LUT P1, PT, PT, PT, UP0, 0x80, 0x0 ;  /* 0x000000000000781c */ /* 0x000fda0003f2f008 */
[----:B------:R-:W-:Y:S05]  /*0b00*/  @!P1 BRA `(.L_x_9) ;  /* 0x0000000000189947 */ /* 0x000fea0003800000 */
[----:B------:R-:W-:-:S11]  /*0b10*/  UISETP.NE.AND UP0, UPT, UR37, 0x4, UPT ;  /* 0x000000042500788c */ /* 0x000fd6000bf05270 */
[----:B------:R-:W-:Y:S01]  /*0b20*/  @!UP0 UMOV UR5, 0x1 ;  /* 0x0000000100058882 */ /* 0x000fe20000000000 */
[----:B------:R-:W-:Y:S01]  /*0b30*/  @!UP0 UMOV UR6, 0x1 ;  /* 0x0000000100068882 */ /* 0x000fe20000000000 */
[----:B------:R-:W-:Y:S01]  /*0b40*/  @UP0 UMOV UR5, URZ ;  /* 0x0000003f00050c82 */ /* 0x000fe20008000000 */
[----:B------:R-:W-:Y:S01]  /*0b50*/  @UP0 UMOV UR6, URZ ;  /* 0x0000003f00060c82 */ /* 0x000fe20008000000 */
[----:B------:R-:W-:Y:S05]  /*0b60*/  BRA `(.L_x_8) ;  /* 0x0000000000087947 */ /* 0x000fea0003800000 */
.L_x_9:
[----:B------:R-:W-:Y:S01]  /*0b70*/  UMOV UR5, 0x1 ;  /* 0x0000000100057882 */ /* 0x000fe20000000000 */
[----:B------:R-:W-:-:S05]  /*0b80*/  UMOV UR6, URZ ;  /* 0x0000003f00067c82 */ /* 0x000fca0008000000 */
.L_x_8:
[----:B------:R-:W-:Y:S05]  /*0b90*/  @!P0 BRA `(.L_x_10) ;  /* 0x00000000003c8947 */ /* 0x000fea0003800000 */
[----:B------:R-:W-:-:S06]  /*0ba0*/  UISETP.NE.AND UP0, UPT, UR37, 0x2, UPT ;  /* 0x000000022500788c */ /* 0x000fcc000bf05270 */
[----:B------:R-:W-:-:S13]  /*0bb0*/  PLOP3.LUT P0, PT, PT, PT, UP0, 0x80, 0x0 ;  /* 0x000000000000781c */ /* 0x000fda0003f0f008 */
[----:B------:R-:W-:Y:S05]  /*0bc0*/  @!P0 BRA `(.L_x_11) ;  /* 0x0000000000288947 */ /* 0x000fea0003800000 */
[----:B------:R-:W-:-:S06]  /*0bd0*/  UISETP.NE.AND UP0, UPT, UR37, 0x3, UPT ;  /* 0x000000032500788c */ /* 0x000fcc000bf05270 */
[----:B------:R-:W-:-:S13]  /*0be0*/  PLOP3.LUT P0, PT, PT, PT, UP0, 0x80, 0x0 ;  /* 0x000000000000781c */ /* 0x000fda0003f0f008 */
[----:B------:R-:W-:Y:S05]  /*0bf0*/  @!P0 BRA `(.L_x_12) ;  /* 0x0000000000148947 */ /* 0x000fea0003800000 */
[----:B------:R-:W-:-:S06]  /*0c00*/  UISETP.NE.AND UP0, UPT, UR37, 0x4, UPT ;  /* 0x000000042500788c */ /* 0x000fcc000bf05270 */
[----:B------:R-:W-:-:S13]  /*0c10*/  PLOP3.LUT P0, PT, PT, PT, UP0, 0x80, 0x0 ;  /* 0x000000000000781c */ /* 0x000fda0003f0f008 */
[----:B------:R-:W-:Y:S05]  /*0c20*/  @P0 BRA `(.L_x_13) ;  /* 0x00000000001c0947 */ /* 0x000fea0003800000 */
[----:B-1----:R-:W-:Y:S01]  /*0c30*/  ULEA UR42, UR42, 0x3, 0x1 ;  /* 0x000000032a2a7891 */ /* 0x002fe2000f8e083f */
[----:B------:R-:W-:Y:S11]  /*0c40*/  BRA `(.L_x_13) ;  /* 0x0000000000147947 */ /* 0x000ff60003800000 */
.L_x_12:
[----:B-1----:R-:W-:Y:S01]  /*0c50*/  ULEA UR42, UR42, 0x2, 0x1 ;  /* 0x000000022a2a7891 */ /* 0x002fe2000f8e083f */
[----:B------:R-:W-:Y:S11]  /*0c60*/  BRA `(.L_x_13) ;  /* 0x00000000000c7947 */ /* 0x000ff60003800000 */
.L_x_11:
[----:B-1----:R-:W-:Y:S01]  /*0c70*/  ULEA UR42, UR42, 0x1, 0x1 ;  /* 0x000000012a2a7891 */ /* 0x002fe2000f8e083f */
[----:B------:R-:W-:Y:S11]  /*0c80*/  BRA `(.L_x_13) ;  /* 0x0000000000047947 */ /* 0x000ff60003800000 */
.L_x_10:
[----:B-1----:R-:W-:-:S12]  /*0c90*/  USHF.L.U32 UR42, UR42, 0x1, URZ ;  /* 0x000000012a2a7899 */ /* 0x002fd8000800063f */
.L_x_13:
[----:B------:R-:W-:-:S04]  /*0ca0*/  ULOP3.LUT UR8, UR4, 0x1, URZ, 0xfc, !UPT ;  /* 0x0000000104087892 */ /* 0x000fc8000f8efc3f */
[----:B------:R-:W-:-:S06]  /*0cb0*/  UISETP.NE.AND UP0, UPT, UR8, 0x3, UPT ;  /* 0x000000030800788c */ /* 0x000fcc000bf05270 */
[----:B------:R-:W-:-:S13]  /*0cc0*/  PLOP3.LUT P0, PT, PT, PT, UP0, 0x80, 0x0 ;  /* 0x000000000000781c */ /* 0x000fda0003f0f008 */
[----:B------:R-:W-:Y:S05]  /*0cd0*/  @!P0 BRA `(.L_x_14) ;  /* 0x0000000000048947 */ /* 0x000fea0003800000 */
[----:B-1----:R-:W-:Y:S01]  /*0ce0*/  BPT.TRAP 0x1 ;  /* 0x000000040000795c */ /* 0x002fe20000300000 */
.L_x_14:
[----:B------:R-:W2:Y:S01]  /*0cf0*/  S2UR UR8, SR_CgaCtaId ;  /* 0x00000000000879c3 */ /* 0x000ea20000008800 */
[----:B------:R-:W-:Y:S01]  /*0d00*/  UMOV UR36, 0x400 ;  /* 0x0000040000247882 */ /* 0x000fe20000000000 */
[----:B------:R-:W-:Y:S02]  /*0d10*/  MOV R2, UR5 ;  /* 0x0000000500027c02 */ /* 0x000fe40008000f00 */
[----:B------:R-:W-:Y:S02]  /*0d20*/  SHF.R.S32.HI R3, RZ, 0x1f, R0 ;  /* 0x0000001fff037819 */ /* 0x000fe40000011400 */
[----:B------:R-:W-:Y:S02]  /*0d30*/  SHF.L.U32 R2, R2, 0x1f, RZ ;  /* 0x0000001f02027819 */ /* 0x000fe400000006ff */
[----:B------:R-:W-:-:S04]  /*0d40*/  LEA.HI R3, R3, R0, RZ, 0x7 ;  /* 0x0000000003037211 */ /* 0x000fc800078f38ff */
[----:B------:R-:W-:-:S04]  /*0d50*/  LOP3.LUT R3, R3, 0xffffff80, RZ, 0xc0, !PT ;  /* 0xffffff8003037812 */ /* 0x000fc800078ec0ff */
[----:B------:R-:W-:-:S04]  /*0d60*/  IADD3 R3, -R3, R0, RZ ;  /* 0x0000000003037210 */ /* 0x000fc80007ffe1ff */
[----:B------:R-:W-:Y:S01]  /*0d70*/  SHF.R.S32.HI R0, RZ, 0x1f, R3 ;  /* 0x0000001fff007819 */ /* 0x000fe20000011403 */
[----:B--2---:R-:W-:-:S03]  /*0d80*/  ULEA UR36, UR8, UR36, 0x18 ;  /* 0x0000002408247291 */ /* 0x004fc6000f8ec03f */
[----:B------:R-:W-:Y:S01]  /*0d90*/  LEA.HI R0, R0, R3, RZ, 0x2 ;  /* 0x0000000300007211 */ /* 0x000fe200078f10ff */
[----:B------:R-:W-:-:S03]  /*0da0*/  ULEA UR8, UR6, UR36, 0x3 ;  /* 0x0000002406087291 */ /* 0x000fc6000f8e183f */
[----:B------:R-:W-:-:S04]  /*0db0*/  LOP3.LUT R0, R0, 0x7ffffffc, RZ, 0xc0, !PT ;  /* 0x7ffffffc00007812 */ /* 0x000fc800078ec0ff */
[----:B------:R-:W-:Y:S02]  /*0dc0*/  IADD3 R0, R3, -R0, RZ ;  /* 0x8000000003007210 */ /* 0x000fe40007ffe0ff */
[----:B------:R-:W2:Y:S02]  /*0dd0*/  SYNCS.PHASECHK.TRANS64.TRYWAIT P1, [UR8+0x4d050], R2 ;  /* 0x04d05002ff0075a7 */ /* 0x000ea40008020148 */
[----:B--2---:R-:W-:Y:S05]  /*0de0*/  @!P1 BRA `(.L_x_15) ;  /* 0x000001a400349947 */ /* 0x004fea0003800000 */
.L_x_111:
[----:B------:R-:W-:Y:S01]  /*0df0*/  SHF.L.U32 R0, R0, 0x1, RZ ;  /* 0x0000000100007819 */ /* 0x000fe200000006ff */
[----:B------:R-:W-:Y:S06]  /*0e00*/  @!P0 BRA `(.L_x_16) ;  /* 0x0000000000048947 */ /* 0x000fec0003800000 */
[----:B-1----:R-:W-:Y:S01]  /*0e10*/  BPT.TRAP 0x1 ;  /* 0x000000040000795c */ /* 0x002fe20000300000 */
.L_x_16:
[----:B--2---:R-:W-:Y:S01]  /*0e20*/  SHF.L.U32 R2, RZ, 0x1f, RZ ;  /* 0x0000001fff027819 */ /* 0x004fe200000006ff */
[----:B------:R-:W-:Y:S01]  /*0e30*/  UIADD3 UR38, UR36, 0x4d090, URZ ;  /* 0x0004d09024267890 */ /* 0x000fe2000fffe03f */
[----:B------:R-:W-:Y:S02]  /*0e40*/  ISETP.NE.AND P2, PT, RZ, UR7, PT ;  /* 0x00000007ff007c0c */ /* 0x000fe4000bf45270 */
[----:B------:R-:W2:Y:S02]  /*0e50*/  SYNCS.PHASECHK.TRANS64.TRYWAIT P1, [UR36+0x4d000], R2 ;  /* 0x04d00002ff0075a7 */ /* 0x000ea40008020164 */
[----:B--2---:R-:W-:Y:S09]  /*0e60*/  @!P1 BRA `(.L_x_17) ;  /* 0x000001a4002c9947 */ /* 0x004ff20003800000 */
.L_x_112:
[----:B------:R-:W-:Y:S01]  /*0e70*/  ULEA UR5, UR37, UR38, 0x3 ;  /* 0x0000002625057291 */ /* 0x000fe2000f8e183f */
[----:B--2---:R-:W-:-:S04]  /*0e80*/  SEL R3, RZ, 0x1, P2 ;  /* 0x00000001ff037807 */ /* 0x004fc80001000000 */
[----:B------:R-:W-:-:S04]  /*0e90*/  SHF.L.U32 R3, R3, 0x1f, RZ ;  /* 0x0000001f03037819 */ /* 0x000fc800000006ff */
[----:B------:R-:W2:Y:S02]  /*0ea0*/  SYNCS.PHASECHK.TRANS64.TRYWAIT P1, [UR5+-0x8], R3 ;  /* 0xfffff803ff0075a7 */ /* 0x000ea40008020145 */
[----:B--2---:R-:W-:Y:S05]  /*0eb0*/  @!P1 BRA `(.L_x_18) ;  /* 0x000001a400309947 */ /* 0x004fea0003800000 */
.L_x_113:
[----:B------:R-:W-:Y:S01]  /*0ec0*/  USHF.R.U32.HI UR5, URZ, 0x4, UR36 ;  /* 0x000000043f057899 */ /* 0x000fe20008011624 */
[----:B------:R-:W-:Y:S01]  /*0ed0*/  WARPGROUP.ARRIVE ;  /* 0x00000000000079c5 */ /* 0x000fe20000000000 */
[----:B------:R-:W-:Y:S01]  /*0ee0*/  UIADD3 UR8, UR36, 0x7000, URZ ;  /* 0x0000700024087890 */ /* 0x000fe2000fffe03f */
[C---:B--2---:R-:W-:Y:S01]  /*0ef0*/  IADD3 R3, R0.reuse, 0x1, RZ ;  /* 0x0000000100037810 */ /* 0x044fe20007ffe0ff */
[----:B------:R-:W-:Y:S01]  /*0f00*/  ULOP3.LUT UR5, UR5, 0x3fff, URZ, 0xc0, !UPT ;  /* 0x00003fff05057892 */ /* 0x000fe2000f8ec03f */
[C---:B------:R-:W-:Y:S01]  /*0f10*/  IADD3 R4, R0.reuse, 0x8, RZ ;  /* 0x0000000800047810 */ /* 0x040fe20007ffe0ff */
[----:B------:R-:W-:Y:S01]  /*0f20*/  USHF.R.U32.HI UR8, URZ, 0x4, UR8 ;  /* 0x000000043f087899 */ /* 0x000fe20008011608 */
[C---:B------:R-:W-:Y:S01]  /*0f30*/  IADD3 R5, R0.reuse, 0x99, RZ ;  /* 0x0000009900057810 */ /* 0x040fe20007ffe0ff */
[----:B------:R-:W-:Y:S01]  /*0f40*/  ULOP3.LUT UR32, UR5, 0x10000, URZ, 0xfc, !UPT ;  /* 0x0001000005207892 */ /* 0x000fe2000f8efc3f */
[C---:B------:R-:W-:Y:S01]  /*0f50*/  IADD3 R6, R0.reuse, 0xb1, RZ ;  /* 0x000000b100067810 */ /* 0x040fe20007ffe0ff */
[----:B------:R-:W-:Y:S01]  /*0f60*/  ULOP3.LUT UR5, UR8, 0x3fff, URZ, 0xc0, !UPT ;  /* 0x00003fff08057892 */ /* 0x000fe2000f8ec03f */
[C---:B------:R-:W-:Y:S01]  /*0f70*/  IADD3 R7, R0.reuse, 0xb8, RZ ;  /* 0x000000b800077810 */ /* 0x040fe20007ffe0ff */
[----:B------:R-:W-:Y:S01]  /*0f80*/  UIMAD UR32, UR6, 0x380, UR32 ;  /* 0x00000380062078a4 */ /* 0x000fe2000f8e0220 */
[----:B------:R-:W-:Y:S01]  /*0f90*/  IADD3 R8, R0, 0xc1, RZ ;  /* 0x000000c100087810 */ /* 0x000fe20007ffe0ff */
[----:B------:R-:W-:Y:S01]  /*0fa0*/  ULOP3.LUT UR6, UR5, 0x10000, URZ, 0xfc, !UPT ;  /* 0x0001000005067892 */ /* 0x000fe2000f8efc3f */
[----:B------:R-:W-:Y:S01]  /*0fb0*/  UMOV UR9, 0xc0000010 ;  /* 0xc000001000097882 */ /* 0x000fe20000000000 */
[----:B------:R-:W-:Y:S01]  /*0fc0*/  UMOV UR11, 0xc0000010 ;  /* 0xc0000010000b7882 */ /* 0x000fe20000000000 */
[----:B------:R-:W-:-:S02]  /*0fd0*/  UIADD3 UR12, UR32, 0x80, URZ ;  /* 0x00000080200c7890 */ /* 0x000fc4000fffe03f */
[----:B------:R-:W-:Y:S02]  /*0fe0*/  UMOV UR8, UR32 ;  /* 0x0000002000087c82 */ /* 0x000fe40008000000 */
[----:B------:R-:W-:Y:S01]  /*0ff0*/  UMOV UR10, UR6 ;  /* 0x00000006000a7c82 */ /* 0x000fe20008000000 */
[----:B------:R-:W-:Y:S01]  /*1000*/  UIADD3 UR14, UR6, 0x200, URZ ;  /* 0x00000200060e7890 */ /* 0x000fe2000fffe03f */
[----:B------:R-:W-:Y:S01]  /*1010*/  HGMMA.64x256x16.F32 R24, gdesc[UR8], RZ, !UPT, gsb0 ;  /* 0x03e00000081879f0 */ /* 0x000fe2000c0008ff */
[----:B------:R-:W-:Y:S01]  /*1020*/  UMOV UR13, 0xc0000010 ;  /* 0xc0000010000d7882 */ /* 0x000fe20000000000 */
[----:B------:R-:W-:Y:S01]  /*1030*/  UMOV UR15, 0xc0000010 ;  /* 0xc0000010000f7882 */ /* 0x000fe20000000000 */
[----:B------:R-:W-:Y:S02]  /*1040*/  UIADD3 UR16, UR32, 0x100, URZ ;  /* 0x0000010020107890 */ /* 0x000fe4000fffe03f */
[----:B------:R-:W-:Y:S01]  /*1050*/  UIADD3 UR18, UR6, 0x400, URZ ;  /* 0x0000040006127890 */ /* 0x000fe2000fffe03f */
[----:B------:R-:W-:Y:S01]  /*1060*/  UMOV UR17, 0xc0000010 ;  /* 0xc000001000117882 */ /* 0x000fe20000000000 */
[----:B------:R-:W-:Y:S01]  /*1070*/  UMOV UR19, 0xc0000010 ;  /* 0xc000001000137882 */ /* 0x000fe20000000000 */
[----:B------:R-:W-:-:S02]  /*1080*/  UIADD3 UR20, UR32, 0x180, URZ ;  /* 0x0000018020147890 */ /* 0x000fc4000fffe03f */
[----:B------:R-:W-:Y:S01]  /*1090*/  UIADD3 UR22, UR6, 0x600, URZ ;  /* 0x0000060006167890 */ /* 0x000fe2000fffe03f */
[----:B------:R-:W-:Y:S01]  /*10a0*/  UMOV UR21, 0xc0000010 ;  /* 0xc000001000157882 */ /* 0x000fe20000000000 */
[----:B------:R-:W-:Y:S01]  /*10b0*/  UMOV UR23, 0xc0000010 ;  /* 0xc000001000177882 */ /* 0x000fe20000000000 */
[----:B------:R-:W-:Y:S02]  /*10c0*/  UIADD3 UR24, UR32, 0x200, URZ ;  /* 0x0000020020187890 */ /* 0x000fe4000fffe03f */
[----:B------:R-:W-:Y:S01]  /*10d0*/  UIADD3 UR26, UR6, 0x800, URZ ;  /* 0x00000800061a7890 */ /* 0x000fe2000fffe03f */
        /* <DEDUP_REMOVED lines=10> */
[----:B------:R-:W-:Y:S01]  /*1180*/  ULDC UR10, c[0x0][0x28c] ;  /* 0x0000a300000a7ab9 */ /* 0x000fe20000000800 */
[----:B------:R-:W-:Y:S01]  /*1190*/  ULDC UR11, c[0x0][0x28c] ;  /* 0x0000a300000b7ab9 */ /* 0x000fe20000000800 */
[----:B------:R-:W-:Y:S01]  /*11a0*/  ISETP.GE.AND P2, PT, R3, UR10, PT ;  /* 0x0000000a03007c0c */ /* 0x000fe2000bf46270 */
[----:B------:R-:W-:Y:S01]  /*11b0*/  ULDC UR10, c[0x0][0x28c] ;  /* 0x0000a300000a7ab9 */ /* 0x000fe20000000800 */
[----:B------:R-:W-:Y:S01]  /*11c0*/  IADD3 R3, R0, 0x9, RZ ;  /* 0x0000000900037810 */ /* 0x000fe20007ffe0ff */
[----:B------:R-:W-:Y:S01]  /*11d0*/  USHF.L.U32 UR7, UR7, 0x3, URZ ;  /* 0x0000000307077899 */ /* 0x000fe2000800063f */
[----:B------:R-:W-:Y:S01]  /*11e0*/  ISETP.GE.AND P3, PT, R4, UR11, PT ;  /* 0x0000000b04007c0c */ /* 0x000fe2000bf66270 */
[----:B------:R-:W-:Y:S01]  /*11f0*/  ULDC UR11, c[0x0][0x28c] ;  /* 0x0000a300000b7ab9 */ /* 0x000fe20000000800 */
[----:B------:R-:W-:Y:S01]  /*1200*/  ISETP.GE.AND P4, PT, R3, UR10, PT ;  /* 0x0000000a03007c0c */ /* 0x000fe2000bf86270 */
[----:B------:R-:W-:Y:S01]  /*1210*/  ULDC UR10, c[0x0][0x28c] ;  /* 0x0000a300000a7ab9 */ /* 0x000fe20000000800 */
[C---:B------:R-:W-:Y:S01]  /*1220*/  IADD3 R3, R0.reuse, 0x11, RZ ;  /* 0x0000001100037810 */ /* 0x040fe20007ffe0ff */
[----:B------:R-:W-:Y:S01]  /*1230*/  ULOP3.LUT UR7, UR7, 0x8, URZ, 0xc, !UPT ;  /* 0x0000000807077892 */ /* 0x000fe2000f8e0c3f */
[----:B------:R-:W-:-:S02]  /*1240*/  IADD3 R4, R0, 0x10, RZ ;  /* 0x0000001000047810 */ /* 0x000fc40007ffe0ff */
[----:B------:R-:W-:Y:S01]  /*1250*/  ISETP.GE.AND P6, PT, R3, UR10, PT ;  /* 0x0000000a03007c0c */ /* 0x000fe2000bfc6270 */
[----:B------:R-:W-:Y:S01]  /*1260*/  ULDC UR10, c[0x0][0x28c] ;  /* 0x0000a300000a7ab9 */ /* 0x000fe20000000800 */
[----:B------:R-:W-:Y:S02]  /*1270*/  IADD3 R3, R0, 0x19, RZ ;  /* 0x0000001900037810 */ /* 0x000fe40007ffe0ff */
[----:B------:R-:W-:Y:S01]  /*1280*/  ISETP.GE.AND P5, PT, R4, UR11, PT ;  /* 0x0000000b04007c0c */ /* 0x000fe2000bfa6270 */
[----:B------:R-:W-:Y:S01]  /*1290*/  ULDC UR11, c[0x0][0x28c] ;  /* 0x0000a300000b7ab9 */ /* 0x000fe20000000800 */
[----:B------:R-:W-:-:S04]  /*12a0*/  IADD3 R4, R0, 0x18, RZ ;  /* 0x0000001800047810 */ /* 0x000fc80007ffe0ff */
[----:B------:R-:W-:Y:S01]  /*12b0*/  ISETP.GE.AND P1, PT, R4, UR11, PT ;  /* 0x0000000b04007c0c */ /* 0x000fe2000bf26270 */
[----:B------:R-:W-:Y:S01]  /*12c0*/  ULDC UR11, c[0x0][0x28c] ;  /* 0x0000a300000b7ab9 */ /* 0x000fe20000000800 */
[----:B------:R-:W-:Y:S01]  /*12d0*/  IADD3 R4, R0, 0x98, RZ ;  /* 0x0000009800047810 */ /* 0x000fe20007ffe0ff */
[----:B------:R-:W-:Y:S02]  /*12e0*/  WARPGROUP.DEPBAR.LE gsb0, 0x0 ;  /* 0x00008000000079c5 */ /* 0x000fe40000010000 */
[----:B------:R-:W-:-:S06]  /*12f0*/  WARPGROUP.ARRIVE ;  /* 0x00000000000079c5 */ /* 0x000fcc0000000000 */
[----:B------:R-:W-:Y:S01]  /*1300*/  HGMMA.64x256x16.F32 R24, gdesc[UR12], R24, gsb0 ;  /* 0x03e000000c1879f0 */ /* 0x000fe20008000818 */
[----:B------:R-:W-:Y:S01]  /*1310*/  ULDC UR14, c[0x0][0x604] ;  /* 0x00018100000e7ab9 */ /* 0x000fe20000000800 */
[----:B------:R-:W-:Y:S01]  /*1320*/  ULDC UR15, c[0x0][0x604] ;  /* 0x00018100000f7ab9 */ /* 0x000fe20000000800 */
[----:B------:R-:W-:Y:S02]  /*1330*/  WARPGROUP.DEPBAR.LE gsb0, 0x0 ;  /* 0x00008000000079c5 */ /* 0x000fe40000010000 */
[----:B------:R-:W-:-:S15]  /*1340*/  WARPGROUP.ARRIVE ;  /* 0x00000000000079c5 */ /* 0x000fde0000000000 */
[----:B------:R-:W-:-:S08]  /*1350*/  NOP ;  /* 0x0000000000007918 */ /* 0x000fd00000000000 */
        /* <DEDUP_REMOVED lines=13> */
[----:B------:R-:W-:Y:S02]  /*1430*/  ULDC UR26, c[0x0][0x604] ;  /* 0x00018100001a7ab9 */ /* 0x000fe40000000800 */
[----:B------:R-:W-:Y:S02]  /*1440*/  WARPGROUP.DEPBAR.LE gsb0, 0x0 ;  /* 0x00008000000079c5 */ /* 0x000fe40000010000 */
[----:B------:R-:W-:-:S15]  /*1450*/  WARPGROUP.ARRIVE ;  /* 0x00000000000079c5 */ /* 0x000fde0000000000 */
[----:B------:R-:W-:-:S08]  /*1460*/  NOP ;  /* 0x0000000000007918 */ /* 0x000fd00000000000 */
[----:B------:R-:W-:Y:S03]  /*1470*/  HGMMA.64x256x16.F32 R24, gdesc[UR28], R24, gsb0 ;  /* 0x03e000001c1879f0 */ /* 0x000fe60008000818 */
[----:B------:R-:W-:Y:S02]  /*1480*/  WARPGROUP.DEPBAR.LE gsb0, 0x0 ;  /* 0x00008000000079c5 */ /* 0x000fe40000010000 */
[----:B------:R-:W-:-:S15]  /*1490*/  WARPGROUP.ARRIVE ;  /* 0x00000000000079c5 */ /* 0x000fde0000000000 */
[----:B------:R-:W-:-:S08]  /*14a0*/  NOP ;  /* 0x0000000000007918 */ /* 0x000fd00000000000 */
[----:B------:R-:W-:Y:S03]  /*14b0*/  HGMMA.64x256x16.F32 R24, gdesc[UR32], R24, gsb0 ;  /* 0x03e00000201879f0 */ /* 0x000fe60008000818 */
[----:B------:R-:W-:Y:S02]  /*14c0*/  WARPGROUP.DEPBAR.LE gsb0, 0x0 ;  /* 0x00008000000079c5 */ /* 0x000fe40000010000 */
[----:B------:R-:W-:Y:S02]  /*14d0*/  FSEL R25, R25, -INF , !P2 ;  /* 0xff80000019197808 */ /* 0x000fe40005000000 */
[----:B------:R-:W-:Y:S02]  /*14e0*/  FSEL R27, R27, -INF , !P2 ;  /* 0xff8000001b1b7808 */ /* 0x000fe40005000000 */
[----:B------:R-:W-:Y:S01]  /*14f0*/  ISETP.GE.AND P2, PT, R3, UR10, PT ;  /* 0x0000000a03007c0c */ /* 0x000fe2000bf46270 */
[----:B------:R-:W-:Y:S01]  /*1500*/  VIADD R3, R0, 0x20 ;  /* 0x0000002000037836 */ /* 0x000fe20000000000 */
[----:B------:R-:W-:Y:S01]  /*1510*/  ULDC UR10, c[0x0][0x28c] ;  /* 0x0000a300000a7ab9 */ /* 0x000fe20000000800 */
[----:B------:R-:W-:-:S02]  /*1520*/  FSEL R28, R28, -INF , !P3 ;  /* 0xff8000001c1c7808 */ /* 0x000fc40005800000 */
[----:B------:R-:W-:Y:S02]  /*1530*/  FSEL R30, R30, -INF , !P3 ;  /* 0xff8000001e1e7808 */ /* 0x000fe40005800000 */
[----:B------:R-:W-:Y:S01]  /*1540*/  ISETP.GE.AND P3, PT, R3, UR10, PT ;  /* 0x0000000a03007c0c */ /* 0x000fe2000bf66270 */
[----:B------:R-:W-:Y:S01]  /*1550*/  ULDC UR10, c[0x0][0x28c] ;  /* 0x0000a300000a7ab9 */ /* 0x000fe20000000800 */
[C---:B------:R-:W-:Y:S02]  /*1560*/  IADD3 R3, R0.reuse, 0x21, RZ ;  /* 0x0000002100037810 */ /* 0x040fe40007ffe0ff */
[----:B------:R-:W-:Y:S02]  /*1570*/  FSEL R29, R29, -INF , !P4 ;  /* 0xff8000001d1d7808 */ /* 0x000fe40006000000 */
[----:B------:R-:W-:Y:S02]  /*1580*/  FSEL R31, R31, -INF , !P4 ;  /* 0xff8000001f1f7808 */ /* 0x000fe40006000000 */
[----:B------:R-:W-:Y:S01]  /*1590*/  ISETP.GE.AND P4, PT, R3, UR10, PT ;  /* 0x0000000a03007c0c */ /* 0x000fe2000bf86270 */
[----:B------:R-:W-:Y:S01]  /*15a0*/  ULDC UR10, c[0x0][0x28c] ;  /* 0x0000a300000a7ab9 */ /* 0x000fe20000000800 */
[----:B------:R-:W-:-:S02]  /*15b0*/  IADD3 R3, R0, 0x28, RZ ;  /* 0x0000002800037810 */ /* 0x000fc40007ffe0ff */
[----:B------:R-:W-:Y:S02]  /*15c0*/  FSEL R32, R32, -INF , !P5 ;  /* 0xff80000020207808 */ /* 0x000fe40006800000 */
[----:B------:R-:W-:Y:S02]  /*15d0*/  FSEL R34, R34, -INF , !P5 ;  /* 0xff80000022227808 */ /* 0x000fe40006800000 */
[----:B------:R-:W-:Y:S01]  /*15e0*/  ISETP.GE.AND P5, PT, R3, UR10, PT ;  /* 0x0000000a03007c0c */ /* 0x000fe2000bfa6270 */
[----:B------:R-:W-:Y:S01]  /*15f0*/  ULDC UR10, c[0x0][0x28c] ;  /* 0x0000a300000a7ab9 */ /* 0x000fe20000000800 */
[----:B------:R-:W-:Y:S02]  /*1600*/  IADD3 R3, R0, 0x29, RZ ;  /* 0x0000002900037810 */ /* 0x000fe40007ffe0ff */
[----:B------:R-:W-:Y:S02]  /*1610*/  FSEL R33, R33, -INF , !P6 ;  /* 0xff80000021217808 */ /* 0x000fe40007000000 */
[----:B------:R-:W-:-:S02]  /*1620*/  FSEL R35, R35, -INF , !P6 ;  /* 0xff80000023237808 */ /* 0x000fc40007000000 */
[----:B------:R-:W-:Y:S01]  /*1630*/  ISETP.GE.AND P6, PT, R3, UR10, PT ;  /* 0x0000000a03007c0c */ /* 0x000fe2000bfc6270 */
[----:B------:R-:W-:Y:S01]  /*1640*/  ULDC UR10, c[0x0][0x28c] ;  /* 0x0000a300000a7ab9 */ /* 0x000fe20000000800 */
[----:B------:R-:W-:Y:S02]  /*1650*/  IADD3 R3, R0, 0x30, RZ ;  /* 0x0000003000037810 */ /* 0x000fe40007ffe0ff */
        /* <DEDUP_REMOVED lines=43> */
[C---:B------:R-:W-:Y:S01]  /*1910*/  VIADD R3, R0.reuse, 0x51 ;  /* 0x0000005100037836 */ /* 0x040fe20000000000 */
[----:B------:R-:W-:Y:S01]  /*1920*/  ULDC UR10, c[0x0][0x28c] ;  /* 0x0000a300000a7ab9 */ /* 0x000fe20000000800 */
[----:B------:R-:W-:Y:S02]  /*1930*/  FSEL R53, R53, -INF , !P4 ;  /* 0xff80000035357808 */ /* 0x000fe40006000000 */
[----:B------:R-:W-:Y:S02]  /*1940*/  FSEL R55, R55, -INF , !P4 ;  /* 0xff80000037377808 */ /* 0x000fe40006000000 */
[----:B------:R-:W-:Y:S01]  /*1950*/  ISETP.GE.AND P4, PT, R3, UR10, PT ;  /* 0x0000000a03007c0c */ /* 0x000fe2000bf86270 */
[----:B------:R-:W-:Y:S01]  /*1960*/  ULDC UR10, c[0x0][0x28c] ;  /* 0x0000a300000a7ab9 */ /* 0x000fe20000000800 */
[----:B------:R-:W-:Y:S02]  /*1970*/  IADD3 R3, R0, 0x58, RZ ;  /* 0x0000005800037810 */ /* 0x000fe40007ffe0ff */
        /* <DEDUP_REMOVED lines=58> */
[----:B------:R-:W-:Y:S01]  /*1d20*/  VIADD R3, R0, 0x88 ;  /* 0x0000008800037836 */ /* 0x000fe20000000000 */
[----:B------:R-:W-:Y:S01]  /*1d30*/  ULDC UR10, c[0x0][0x28c] ;  /* 0x0000a300000a7ab9 */ /* 0x000fe20000000800 */
        /* <DEDUP_REMOVED lines=14> */
[----:B------:R-:W-:Y:S02]  /*1e20*/  FSEL R85, R85, -INF , !P2 ;  /* 0xff80000055557808 */ /* 0x000fe40005000000 */
[----:B------:R-:W-:Y:S02]  /*1e30*/  FSEL R87, R87, -INF , !P2 ;  /* 0xff80000057577808 */ /* 0x000fe40005000000 */
[C---:B------:R-:W-:Y:S01]  /*1e40*/  ISETP.GE.AND P2, PT, R0.reuse, UR10, PT ;  /* 0x0000000a00007c0c */ /* 0x040fe2000bf46270 */
[----:B------:R-:W-:Y:S01]  /*1e50*/  ULDC UR10, c[0x0][0x28c] ;  /* 0x0000a300000a7ab9 */ /* 0x000fe20000000800 */
[----:B------:R-:W-:Y:S02]  /*1e60*/  IADD3 R3, R0, 0x91, RZ ;  /* 0x0000009100037810 */ /* 0x000fe40007ffe0ff */
[----:B------:R-:W-:-:S02]  /*1e70*/  FSEL R26, R26, -INF , !P2 ;  /* 0xff8000001a1a7808 */ /* 0x000fc40005000000 */
[----:B------:R-:W-:Y:S02]  /*1e80*/  FSEL R88, R88, -INF , !P3 ;  /* 0xff80000058587808 */ /* 0x000fe40005800000 */
[----:B------:R-:W-:Y:S02]  /*1e90*/  FSEL R90, R90, -INF , !P3 ;  /* 0xff8000005a5a7808 */ /* 0x000fe40005800000 */
[----:B------:R-:W-:Y:S01]  /*1ea0*/  ISETP.GE.AND P3, PT, R3, UR11, PT ;  /* 0x0000000b03007c0c */ /* 0x000fe2000bf66270 */
[----:B------:R-:W-:Y:S01]  /*1eb0*/  ULDC UR11, c[0x0][0x604] ;  /* 0x00018100000b7ab9 */ /* 0x000fe20000000800 */
[----:B------:R-:W-:Y:S02]  /*1ec0*/  FMNMX R3, R26, R27, !PT ;  /* 0x0000001b1a037209 */ /* 0x000fe40007800000 */
[----:B------:R-:W-:Y:S02]  /*1ed0*/  FSEL R89, R89, -INF , !P4 ;  /* 0xff80000059597808 */ /* 0x000fe40006000000 */
[----:B------:R-:W-:-:S02]  /*1ee0*/  FSEL R91, R91, -INF , !P4 ;  /* 0xff8000005b5b7808 */ /* 0x000fc40006000000 */
[----:B------:R-:W-:Y:S01]  /*1ef0*/  ISETP.GE.AND P4, PT, R4, UR10, PT ;  /* 0x0000000a04007c0c */ /* 0x000fe2000bf86270 */
[----:B------:R-:W-:Y:S01]  /*1f00*/  ULDC UR10, c[0x0][0x28c] ;  /* 0x0000a300000a7ab9 */ /* 0x000fe20000000800 */
[----:B------:R-:W-:Y:S02]  /*1f10*/  FMNMX R4, R30, R3, !PT ;  /* 0x000000031e047209 */ /* 0x000fe40007800000 */
[----:B------:R-:W-:Y:S02]  /*1f20*/  FSEL R92, R92, -INF , !P5 ;  /* 0xff8000005c5c7808 */ /* 0x000fe40006800000 */
[----:B------:R-:W-:Y:S02]  /*1f30*/  FMNMX R3, R31, R4, !PT ;  /* 0x000000041f037209 */ /* 0x000fe40007800000 */
[----:B------:R-:W-:Y:S02]  /*1f40*/  FSEL R94, R94, -INF , !P5 ;  /* 0xff8000005e5e7808 */ /* 0x000fe40006800000 */
[----:B------:R-:W-:-:S02]  /*1f50*/  FMNMX R4, R34, R3, !PT ;  /* 0x0000000322047209 */ /* 0x000fc40007800000 */
[----:B------:R-:W-:Y:S01]  /*1f60*/  ISETP.GE.AND P5, PT, R5, UR10, PT ;  /* 0x0000000a05007c0c */ /* 0x000fe2000bfa6270 */
[----:B------:R-:W-:Y:S01]  /*1f70*/  ULDC UR10, c[0x0][0x28c] ;  /* 0x0000a300000a7ab9 */ /* 0x000fe20000000800 */
[----:B------:R-:W-:Y:S02]  /*1f80*/  FMNMX R3, R35, R4, !PT ;  /* 0x0000000423037209 */ /* 0x000fe40007800000 */
[----:B------:R-:W-:Y:S02]  /*1f90*/  IADD3 R5, R0, 0xa0, RZ ;  /* 0x000000a000057810 */ /* 0x000fe40007ffe0ff */
[----:B------:R-:W-:Y:S02]  /*1fa0*/  FMNMX R4, R38, R3, !PT ;  /* 0x0000000326047209 */ /* 0x000fe40007800000 */
[----:B------:R-:W-:Y:S02]  /*1fb0*/  FSEL R93, R93, -INF , !P6 ;  /* 0xff8000005d5d7808 */ /* 0x000fe40007000000 */
[----:B------:R-:W-:-:S02]  /*1fc0*/  FMNMX R3, R39, R4, !PT ;  /* 0x0000000427037209 */ /* 0x000fc40007800000 */
[----:B------:R-:W-:Y:S02]  /*1fd0*/  FSEL R95, R95, -INF , !P6 ;  /* 0xff8000005f5f7808 */ /* 0x000fe40007000000 */
[----:B------:R-:W-:Y:S01]  /*1fe0*/  ISETP.GE.AND P6, PT, R5, UR10, PT ;  /* 0x0000000a05007c0c */ /* 0x000fe2000bfc6270 */
[----:B------:R-:W-:Y:S01]  /*1ff0*/  ULDC UR10, c[0x0][0x28c] ;  /* 0x0000a300000a7ab9 */ /* 0x000fe20000000800 */
[----:B------:R-:W-:Y:S02]  /*2000*/  IADD3 R5, R0, 0xa1, RZ ;  /* 0x000000a100057810 */ /* 0x000fe40007ffe0ff */
[----:B------:R-:W-:Y:S02]  /*2010*/  FMNMX R4, R42, R3, !PT ;  /* 0x000000032a047209 */ /* 0x000fe40007800000 */
[----:B------:R-:W-:Y:S02]  /*2020*/  FSEL R96, R96, -INF , !P1 ;  /* 0xff80000060607808 */ /* 0x000fe40004800000 */
[----:B------:R-:W-:-:S02]  /*2030*/  FSEL R98, R98, -INF , !P1 ;  /* 0xff80000062627808 */ /* 0x000fc40004800000 */
[----:B------:R-:W-:Y:S01]  /*2040*/  ISETP.GE.AND P1, PT, R5, UR10, PT ;  /* 0x0000000a05007c0c */ /* 0x000fe2000bf26270 */
[----:B------:R-:W-:Y:S01]  /*2050*/  ULDC UR10, c[0x0][0x28c] ;  /* 0x0000a300000a7ab9 */ /* 0x000fe20000000800 */
[----:B------:R-:W-:Y:S02]  /*2060*/  FMNMX R3, R43, R4, !PT ;  /* 0x000000042b037209 */ /* 0x000fe40007800000 */
[----:B------:R-:W-:Y:S02]  /*2070*/  IADD3 R5, R0, 0xa8, RZ ;  /* 0x000000a800057810 */ /* 0x000fe40007ffe0ff */
[----:B------:R-:W-:Y:S02]  /*2080*/  FSEL R97, R97, -INF , !P3 ;  /* 0xff80000061617808 */ /* 0x000fe40005800000 */
[----:B------:R-:W-:Y:S02]  /*2090*/  FSEL R99, R99, -INF , !P3 ;  /* 0xff80000063637808 */ /* 0x000fe40005800000 */
[----:B------:R-:W-:-:S02]  /*20a0*/  FMNMX R4, R46, R3, !PT ;  /* 0x000000032e047209 */ /* 0x000fc40007800000 */
[----:B------:R-:W-:Y:S01]  /*20b0*/  ISETP.GE.AND P3, PT, R5, UR10, PT ;  /* 0x0000000a05007c0c */ /* 0x000fe2000bf66270 */
[----:B------:R-:W-:Y:S01]  /*20c0*/  ULDC UR10, c[0x0][0x28c] ;  /* 0x0000a300000a7ab9 */ /* 0x000fe20000000800 */
[----:B------:R-:W-:Y:S02]  /*20d0*/  IADD3 R5, R0, 0xa9, RZ ;  /* 0x000000a900057810 */ /* 0x000fe40007ffe0ff */
[----:B------:R-:W-:Y:S02]  /*20e0*/  FMNMX R3, R47, R4, !PT ;  /* 0x000000042f037209 */ /* 0x000fe40007800000 */
[----:B------:R-:W-:Y:S02]  /*20f0*/  FSEL R100, R100, -INF , !P4 ;  /* 0xff80000064647808 */ /* 0x000fe40006000000 */
[----:B------:R-:W-:Y:S02]  /*2100*/  FSEL R102, R102, -INF , !P4 ;  /* 0xff80000066667808 */ /* 0x000fe40006000000 */
[----:B------:R-:W-:Y:S01]  /*2110*/  ISETP.GE.AND P4, PT, R5, UR10, PT ;  /* 0x0000000a05007c0c */ /* 0x000fe2000bf86270 */
[----:B------:R-:W-:Y:S01]  /*2120*/  ULDC UR10, c[0x0][0x28c] ;  /* 0x0000a300000a7ab9 */ /* 0x000fe20000000800 */
[----:B------:R-:W-:-:S02]  /*2130*/  IADD3 R5, R0, 0xb0, RZ ;  /* 0x000000b000057810 */ /* 0x000fc40007ffe0ff */
[----:B------:R-:W-:Y:S02]  /*2140*/  FMNMX R4, R50, R3, !PT ;  /* 0x0000000332047209 */ /* 0x000fe40007800000 */
[----:B------:R-:W-:Y:S02]  /*2150*/  FSEL R101, R101, -INF , !P5 ;  /* 0xff80000065657808 */ /* 0x000fe40006800000 */
[----:B------:R-:W-:Y:S02]  /*2160*/  FSEL R103, R103, -INF , !P5 ;  /* 0xff80000067677808 */ /* 0x000fe40006800000 */
[----:B------:R-:W-:Y:S02]  /*2170*/  FSEL R24, R24, -INF , !P2 ;  /* 0xff80000018187808 */ /* 0x000fe40005000000 */
[----:B------:R-:W-:Y:S01]  /*2180*/  ISETP.GE.AND P5, PT, R5, UR10, PT ;  /* 0x0000000a05007c0c */ /* 0x000fe2000bfa6270 */
[----:B------:R-:W-:Y:S01]  /*2190*/  ULDC UR10, c[0x0][0x28c] ;  /* 0x0000a300000a7ab9 */ /* 0x000fe20000000800 */
[----:B------:R-:W-:-:S02]  /*21a0*/  FMNMX R5, R51, R4, !PT ;  /* 0x0000000433057209 */ /* 0x000fc40007800000 */
[----:B------:R-:W-:Y:S02]  /*21b0*/  FMNMX R3, R24, R25, !PT ;  /* 0x0000001918037209 */ /* 0x000fe40007800000 */
[----:B------:R-:W-:Y:S01]  /*21c0*/  ISETP.GE.AND P2, PT, R6, UR10, PT ;  /* 0x0000000a06007c0c */ /* 0x000fe2000bf46270 */
[----:B------:R-:W-:Y:S01]  /*21d0*/  ULDC UR10, c[0x0][0x28c] ;  /* 0x0000a300000a7ab9 */ /* 0x000fe20000000800 */
[----:B------:R-:W-:Y:S02]  /*21e0*/  FMNMX R6, R54, R5, !PT ;  /* 0x0000000536067209 */ /* 0x000fe40007800000 */
[----:B------:R-:W-:Y:S02]  /*21f0*/  FMNMX R4, R28, R3, !PT ;  /* 0x000000031c047209 */ /* 0x000fe40007800000 */
[----:B------:R-:W-:Y:S02]  /*2200*/  FMNMX R5, R55, R6, !PT ;  /* 0x0000000637057209 */ /* 0x000fe40007800000 */
[----:B------:R-:W-:-:S02]  /*2210*/  FMNMX R3, R29, R4, !PT ;  /* 0x000000041d037209 */ /* 0x000fc40007800000 */
[----:B------:R-:W-:Y:S02]  /*2220*/  FMNMX R6, R58, R5, !PT ;  /* 0x000000053a067209 */ /* 0x000fe40007800000 */
[----:B------:R-:W-:Y:S02]  /*2230*/  FMNMX R4, R32, R3, !PT ;  /* 0x0000000320047209 */ /* 0x000fe40007800000 */
[----:B------:R-:W-:Y:S02]  /*2240*/  FMNMX R5, R59, R6, !PT ;  /* 0x000000063b057209 */ /* 0x000fe40007800000 */
[----:B------:R-:W-:Y:S02]  /*2250*/  FMNMX R3, R33, R4, !PT ;  /* 0x0000000421037209 */ /* 0x000fe40007800000 */
[----:B------:R-:W-:Y:S02]  /*2260*/  FMNMX R6, R62, R5, !PT ;  /* 0x000000053e067209 */ /* 0x000fe40007800000 */
[----:B------:R-:W-:-:S02]  /*2270*/  FMNMX R4, R36, R3, !PT ;  /* 0x0000000324047209 */ /* 0x000fc40007800000 */
[----:B------:R-:W-:Y:S02]  /*2280*/  FMNMX R5, R63, R6, !PT ;  /* 0x000000063f057209 */ /* 0x000fe40007800000 */
[----:B------:R-:W-:Y:S02]  /*2290*/  FMNMX R3, R37, R4, !PT ;  /* 0x0000000425037209 */ /* 0x000fe40007800000 */
[----:B------:R-:W-:Y:S02]  /*22a0*/  FSEL R104, R104, -INF , !P6 ;  /* 0xff80000068687808 */ /* 0x000fe40007000000 */
[----:B------:R-:W-:Y:S02]  /*22b0*/  FSEL R106, R106, -INF , !P6 ;  /* 0xff8000006a6a7808 */ /* 0x000fe40007000000 */
[----:B------:R-:W-:Y:S01]  /*22c0*/  ISETP.GE.AND P6, PT, R7, UR10, PT ;  /* 0x0000000a07007c0c */ /* 0x000fe2000bfc6270 */
[----:B------:R-:W-:Y:S01]  /*22d0*/  VIADD R7, R0, 0xb9 ;  /* 0x000000b900077836 */ /* 0x000fe20000000000 */
[----:B------:R-:W-:Y:S01]  /*22e0*/  FMNMX R6, R66, R5, !PT ;  /* 0x0000000542067209 */ /* 0x000fe20007800000 */
[----:B------:R-:W-:Y:S01]  /*22f0*/  ULDC UR10, c[0x0][0x28c] ;  /* 0x0000a300000a7ab9 */ /* 0x000fe20000000800 */
[----:B------:R-:W-:-:S02]  /*2300*/  FMNMX R4, R40, R3, !PT ;  /* 0x0000000328047209 */ /* 0x000fc40007800000 */
[----:B------:R-:W-:Y:S02]  /*2310*/  FMNMX R5, R67, R6, !PT ;  /* 0x0000000643057209 */ /* 0x000fe40007800000 */
[----:B------:R-:W-:Y:S02]  /*2320*/  FSEL R105, R105, -INF , !P1 ;  /* 0xff80000069697808 */ /* 0x000fe40004800000 */
[----:B------:R-:W-:Y:S02]  /*2330*/  FSEL R107, R107, -INF , !P1 ;  /* 0xff8000006b6b7808 */ /* 0x000fe40004800000 */
[----:B------:R-:W-:Y:S01]  /*2340*/  ISETP.GE.AND P1, PT, R7, UR10, PT ;  /* 0x0000000a07007c0c */ /* 0x000fe2000bf26270 */
[----:B------:R-:W-:Y:S01]  /*2350*/  ULDC UR10, c[0x0][0x28c] ;  /* 0x0000a300000a7ab9 */ /* 0x000fe20000000800 */
[----:B------:R-:W-:Y:S02]  /*2360*/  FMNMX R3, R41, R4, !PT ;  /* 0x0000000429037209 */ /* 0x000fe40007800000 */
[----:B------:R-:W-:-:S02]  /*2370*/  IADD3 R7, R0, 0xc0, RZ ;  /* 0x000000c000077810 */ /* 0x000fc40007ffe0ff */
[----:B------:R-:W-:Y:S02]  /*2380*/  FMNMX R6, R70, R5, !PT ;  /* 0x0000000546067209 */ /* 0x000fe40007800000 */
[----:B------:R-:W-:Y:S02]  /*2390*/  FSEL R108, R108, -INF , !P3 ;  /* 0xff8000006c6c7808 */ /* 0x000fe40005800000 */
[----:B------:R-:W-:Y:S02]  /*23a0*/  FSEL R110, R110, -INF , !P3 ;  /* 0xff8000006e6e7808 */ /* 0x000fe40005800000 */
[----:B------:R-:W-:Y:S02]  /*23b0*/  FMNMX R4, R44, R3, !PT ;  /* 0x000000032c047209 */ /* 0x000fe40007800000 */
[----:B------:R-:W-:Y:S01]  /*23c0*/  ISETP.GE.AND P3, PT, R7, UR10, PT ;  /* 0x0000000a07007c0c */ /* 0x000fe2000bf66270 */
[----:B------:R-:W-:Y:S01]  /*23d0*/  ULDC UR10, c[0x0][0x28c] ;  /* 0x0000a300000a7ab9 */ /* 0x000fe20000000800 */
        /* <DEDUP_REMOVED lines=36> */
[----:B------:R-:W-:-:S02]  /*2620*/  FSEL R3, R109, -INF , !P4 ;  /* 0xff8000006d037808 */ /* 0x000fc40006000000 */
[----:B------:R-:W-:Y:S02]  /*2630*/  FSEL R111, R111, -INF , !P4 ;  /* 0xff8000006f6f7808 */ /* 0x000fe40006000000 */
[----:B------:R-:W-:Y:S02]  /*2640*/  FMNMX R7, R107, R6, !PT ;  /* 0x000000066b077209 */ /* 0x000fe40007800000 */
[----:B------:R-:W-:Y:S01]  /*2650*/  ISETP.GE.AND P4, PT, R8, UR10, PT ;  /* 0x0000000a08007c0c */ /* 0x000fe2000bf86270 */
[----:B------:R-:W-:Y:S01]  /*2660*/  ULDC UR10, c[0x0][0x28c] ;  /* 0x0000a300000a7ab9 */ /* 0x000fe20000000800 */
[----:B------:R-:W-:Y:S02]  /*2670*/  IADD3 R8, R0, 0xc8, RZ ;  /* 0x000000c800087810 */ /* 0x000fe40007ffe0ff */
[----:B------:R-:W-:Y:S02]  /*2680*/  FMNMX R5, R81, R4, !PT ;  /* 0x0000000451057209 */ /* 0x000fe40007800000 */
[----:B------:R-:W-:-:S02]  /*2690*/  FMNMX R6, R110, R7, !PT ;  /* 0x000000076e067209 */ /* 0x000fc40007800000 */
[----:B------:R-:W-:Y:S02]  /*26a0*/  FSEL R112, R112, -INF , !P5 ;  /* 0xff80000070707808 */ /* 0x000fe40006800000 */
[----:B------:R-:W-:Y:S02]  /*26b0*/  FSEL R114, R114, -INF , !P5 ;  /* 0xff80000072727808 */ /* 0x000fe40006800000 */
[----:B------:R-:W-:Y:S01]  /*26c0*/  ISETP.GE.AND P5, PT, R8, UR10, PT ;  /* 0x0000000a08007c0c */ /* 0x000fe2000bfa6270 */
[----:B------:R-:W-:Y:S01]  /*26d0*/  ULDC UR10, c[0x0][0x28c] ;  /* 0x0000a300000a7ab9 */ /* 0x000fe20000000800 */
[----:B------:R-:W-:Y:S02]  /*26e0*/  FMNMX R4, R84, R5, !PT ;  /* 0x0000000554047209 */ /* 0x000fe40007800000 */
[----:B------:R-:W-:Y:S02]  /*26f0*/  IADD3 R8, R0, 0xc9, RZ ;  /* 0x000000c900087810 */ /* 0x000fe40007ffe0ff */
[----:B------:R-:W-:-:S02]  /*2700*/  FMNMX R7, R111, R6, !PT ;  /* 0x000000066f077209 */ /* 0x000fc40007800000 */
[----:B------:R-:W-:Y:S02]  /*2710*/  FSEL R113, R113, -INF , !P2 ;  /* 0xff80000071717808 */ /* 0x000fe40005000000 */
[----:B------:R-:W-:Y:S02]  /*2720*/  FSEL R115, R115, -INF , !P2 ;  /* 0xff80000073737808 */ /* 0x000fe40005000000 */
[----:B------:R-:W-:Y:S02]  /*2730*/  FMNMX R5, R85, R4, !PT ;  /* 0x0000000455057209 */ /* 0x000fe40007800000 */
[----:B------:R-:W-:Y:S01]  /*2740*/  ISETP.GE.AND P2, PT, R8, UR10, PT ;  /* 0x0000000a08007c0c */ /* 0x000fe2000bf46270 */
[----:B------:R-:W-:Y:S01]  /*2750*/  ULDC UR10, c[0x0][0x28c] ;  /* 0x0000a300000a7ab9 */ /* 0x000fe20000000800 */
[----:B------:R-:W-:Y:S02]  /*2760*/  IADD3 R8, R0, 0xd0, RZ ;  /* 0x000000d000087810 */ /* 0x000fe40007ffe0ff */
        /* <DEDUP_REMOVED lines=14> */
[----:B------:R-:W-:-:S02]  /*2850*/  IADD3 R8, R0, 0xd8, RZ ;  /* 0x000000d800087810 */ /* 0x000fc40007ffe0ff */
[----:B------:R-:W-:Y:S02]  /*2860*/  FMNMX R4, R92, R5, !PT ;  /* 0x000000055c047209 */ /* 0x000fe40007800000 */
[----:B------:R-:W-:Y:S02]  /*2870*/  FSEL R122, R122, -INF , !P3 ;  /* 0xff8000007a7a7808 */ /* 0x000fe40005800000 */
[----:B------:R-:W-:Y:S02]  /*2880*/  FMNMX R7, R119, R6, !PT ;  /* 0x0000000677077209 */ /* 0x000fe40007800000 */
[----:B------:R-:W-:Y:S02]  /*2890*/  FSEL R120, R120, -INF , !P3 ;  /* 0xff80000078787808 */ /* 0x000fe40005800000 */
[----:B------:R-:W-:Y:S01]  /*28a0*/  ISETP.GE.AND P3, PT, R8, UR10, PT ;  /* 0x0000000a08007c0c */ /* 0x000fe2000bf66270 */
[----:B------:R-:W-:Y:S01]  /*28b0*/  ULDC UR10, c[0x0][0x28c] ;  /* 0x0000a300000a7ab9 */ /* 0x000fe20000000800 */
[----:B------:R-:W-:-:S02]  /*28c0*/  FMNMX R5, R93, R4, !PT ;  /* 0x000000045d057209 */ /* 0x000fc40007800000 */
[----:B------:R-:W-:Y:S02]  /*28d0*/  IADD3 R8, R0, 0xd9, RZ ;  /* 0x000000d900087810 */ /* 0x000fe40007ffe0ff */
[----:B------:R-:W-:Y:S02]  /*28e0*/  FSEL R123, R123, -INF , !P4 ;  /* 0xff8000007b7b7808 */ /* 0x000fe40006000000 */
[----:B------:R-:W-:Y:S02]  /*28f0*/  FMNMX R6, R122, R7, !PT ;  /* 0x000000077a067209 */ /* 0x000fe40007800000 */
[----:B------:R-:W-:Y:S02]  /*2900*/  FSEL R121, R121, -INF , !P4 ;  /* 0xff80000079797808 */ /* 0x000fe40006000000 */
[----:B------:R-:W-:Y:S02]  /*2910*/  FMNMX R4, R96, R5, !PT ;  /* 0x0000000560047209 */ /* 0x000fe40007800000 */
[----:B------:R-:W-:Y:S01]  /*2920*/  ISETP.GE.AND P4, PT, R8, UR10, PT ;  /* 0x0000000a08007c0c */ /* 0x000fe2000bf86270 */
[----:B------:R-:W-:Y:S01]  /*2930*/  ULDC UR10, c[0x0][0x28c] ;  /* 0x0000a300000a7ab9 */ /* 0x000fe20000000800 */
[----:B------:R-:W-:-:S02]  /*2940*/  IADD3 R8, R0, 0xe0, RZ ;  /* 0x000000e000087810 */ /* 0x000fc40007ffe0ff */
[----:B------:R-:W-:Y:S02]  /*2950*/  FSEL R126, R126, -INF , !P5 ;  /* 0xff8000007e7e7808 */ /* 0x000fe40006800000 */
[----:B------:R-:W-:Y:S02]  /*2960*/  FMNMX R7, R123, R6, !PT ;  /* 0x000000067b077209 */ /* 0x000fe40007800000 */
[----:B------:R-:W-:Y:S02]  /*2970*/  FMNMX R5, R97, R4, !PT ;  /* 0x0000000461057209 */ /* 0x000fe40007800000 */
[----:B------:R-:W-:Y:S02]  /*2980*/  FSEL R124, R124, -INF , !P5 ;  /* 0xff8000007c7c7808 */ /* 0x000fe40006800000 */
[----:B------:R-:W-:Y:S01]  /*2990*/  ISETP.GE.AND P5, PT, R8, UR10, PT ;  /* 0x0000000a08007c0c */ /* 0x000fe2000bfa6270 */
[----:B------:R-:W-:Y:S01]  /*29a0*/  ULDC UR10, c[0x0][0x28c] ;  /* 0x0000a300000a7ab9 */ /* 0x000fe20000000800 */
[----:B------:R-:W-:-:S02]  /*29b0*/  FSEL R127, R127, -INF , !P2 ;  /* 0xff8000007f7f7808 */ /* 0x000fc40005000000 */
[----:B------:R-:W-:Y:S02]  /*29c0*/  FMNMX R6, R126, R7, !PT ;  /* 0x000000077e067209 */ /* 0x000fe40007800000 */
[----:B------:R-:W-:Y:S02]  /*29d0*/  IADD3 R8, R0, 0xe1, RZ ;  /* 0x000000e100087810 */ /* 0x000fe40007ffe0ff */
[----:B------:R-:W-:Y:S02]  /*29e0*/  FMNMX R4, R100, R5, !PT ;  /* 0x0000000564047209 */ /* 0x000fe40007800000 */
        /* <DEDUP_REMOVED lines=8> */
[----:B------:R-:W-:Y:S02]  /*2a70*/  FMNMX R6, R130, R7, !PT ;  /* 0x0000000782067209 */ /* 0x000fe40007800000 */
[----:B------:R-:W-:-:S02]  /*2a80*/  FSEL R128, R128, -INF , !P6 ;  /* 0xff80000080807808 */ /* 0x000fc40007000000 */
[----:B------:R-:W-:Y:S01]  /*2a90*/  ISETP.GE.AND P6, PT, R8, UR10, PT ;  /* 0x0000000a08007c0c */ /* 0x000fe2000bfc6270 */
[----:B------:R-:W-:Y:S01]  /*2aa0*/  ULDC UR10, c[0x0][0x28c] ;  /* 0x0000a300000a7ab9 */ /* 0x000fe20000000800 */
[----:B------:R-:W-:Y:S02]  /*2ab0*/  FMNMX R4, R104, R5, !PT ;  /* 0x0000000568047209 */ /* 0x000fe40007800000 */
[----:B------:R-:W-:Y:S02]  /*2ac0*/  IADD3 R8, R0, 0xe9, RZ ;  /* 0x000000e900087810 */ /* 0x000fe40007ffe0ff */
[----:B------:R-:W-:Y:S02]  /*2ad0*/  FSEL R134, R134, -INF , !P3 ;  /* 0xff80000086867808 */ /* 0x000fe40005800000 */
[----:B------:R-:W-:Y:S02]  /*2ae0*/  FMNMX R7, R131, R6, !PT ;  /* 0x0000000683077209 */ /* 0x000fe40007800000 */
[----:B------:R-:W-:-:S02]  /*2af0*/  FSEL R129, R129, -INF , !P1 ;  /* 0xff80000081817808 */ /* 0x000fc40004800000 */
[----:B------:R-:W-:Y:S02]  /*2b00*/  FMNMX R5, R105, R4, !PT ;  /* 0x0000000469057209 */ /* 0x000fe40007800000 */
[----:B------:R-:W-:Y:S01]  /*2b10*/  ISETP.GE.AND P1, PT, R8, UR10, PT ;  /* 0x0000000a08007c0c */ /* 0x000fe2000bf26270 */
[----:B------:R-:W-:Y:S01]  /*2b20*/  VIADD R8, R0, 0xf0 ;  /* 0x000000f000087836 */ /* 0x000fe20000000000 */
[----:B------:R-:W-:Y:S01]  /*2b30*/  FSEL R135, R135, -INF , !P4 ;  /* 0xff80000087877808 */ /* 0x000fe20006000000 */
[----:B------:R-:W-:Y:S01]  /*2b40*/  ULDC UR10, c[0x0][0x28c] ;  /* 0x0000a300000a7ab9 */ /* 0x000fe20000000800 */
[----:B------:R-:W-:Y:S02]  /*2b50*/  FMNMX R6, R134, R7, !PT ;  /* 0x0000000786067209 */ /* 0x000fe40007800000 */
[----:B------:R-:W-:Y:S02]  /*2b60*/  FMNMX R4, R108, R5, !PT ;  /* 0x000000056c047209 */ /* 0x000fe40007800000 */
[----:B------:R-:W-:Y:S01]  /*2b70*/  FSEL R132, R132, -INF , !P3 ;  /* 0xff80000084847808 */ /* 0x000fe20005800000 */
[----:B------:R-:W2:Y:S01]  /*2b80*/  LDC R5, c[0x0][0x28c] ;  /* 0x0000a300ff057b82 */ /* 0x000ea20000000800 */
[----:B------:R-:W-:-:S02]  /*2b90*/  FSEL R138, R138, -INF , !P5 ;  /* 0xff8000008a8a7808 */ /* 0x000fc40006800000 */
[----:B------:R-:W-:Y:S02]  /*2ba0*/  FMNMX R9, R135, R6, !PT ;  /* 0x0000000687097209 */ /* 0x000fe40007800000 */
[----:B------:R-:W-:Y:S01]  /*2bb0*/  ISETP.GE.AND P3, PT, R8, UR10, PT ;  /* 0x0000000a08007c0c */ /* 0x000fe2000bf66270 */
[----:B------:R-:W-:Y:S01]  /*2bc0*/  ULDC UR10, c[0x0][0x28c] ;  /* 0x0000a300000a7ab9 */ /* 0x000fe20000000800 */
        /* <DEDUP_REMOVED lines=10> */
[----:B------:R-:W-:-:S02]  /*2c70*/  FMNMX R9, R139, R6, !PT ;  /* 0x000000068b097209 */ /* 0x000fc40007800000 */
[----:B------:R-:W-:Y:S02]  /*2c80*/  FSEL R136, R136, -INF , !P5 ;  /* 0xff80000088887808 */ /* 0x000fe40006800000 */
[----:B------:R-:W-:Y:S02]  /*2c90*/  FMNMX R7, R113, R4, !PT ;  /* 0x0000000471077209 */ /* 0x000fe40007800000 */
[----:B------:R-:W-:Y:S01]  /*2ca0*/  ISETP.GE.AND P5, PT, R8, UR10, PT ;  /* 0x0000000a08007c0c */ /* 0x000fe2000bfa6270 */
[----:B------:R-:W-:Y:S01]  /*2cb0*/  ULDC UR10, c[0x0][0x604] ;  /* 0x00018100000a7ab9 */ /* 0x000fe20000000800 */
[----:B------:R-:W-:Y:S02]  /*2cc0*/  FSEL R143, R143, -INF , !P1 ;  /* 0xff8000008f8f7808 */ /* 0x000fe40004800000 */
[----:B------:R-:W-:Y:S02]  /*2cd0*/  FMNMX R8, R142, R9, !PT ;  /* 0x000000098e087209 */ /* 0x000fe40007800000 */
[----:B------:R-:W-:-:S02]  /*2ce0*/  FMNMX R6, R116, R7, !PT ;  /* 0x0000000774067209 */ /* 0x000fc40007800000 */
[----:B------:R-:W-:Y:S02]  /*2cf0*/  FSEL R146, R146, -INF , !P3 ;  /* 0xff80000092927808 */ /* 0x000fe40005800000 */
[----:B------:R-:W-:Y:S02]  /*2d00*/  FMNMX R9, R143, R8, !PT ;  /* 0x000000088f097209 */ /* 0x000fe40007800000 */
[----:B------:R-:W-:Y:S02]  /*2d10*/  FMNMX R7, R117, R6, !PT ;  /* 0x0000000675077209 */ /* 0x000fe40007800000 */
[----:B------:R-:W-:Y:S02]  /*2d20*/  IADD3 R4, R0, 0xf9, RZ ;  /* 0x000000f900047810 */ /* 0x000fe40007ffe0ff */
[----:B------:R-:W-:Y:S02]  /*2d30*/  FSEL R147, R147, -INF , !P4 ;  /* 0xff80000093937808 */ /* 0x000fe40006000000 */
[----:B------:R-:W-:-:S02]  /*2d40*/  FMNMX R8, R146, R9, !PT ;  /* 0x0000000992087209 */ /* 0x000fc40007800000 */
[----:B------:R-:W-:Y:S02]  /*2d50*/  FSEL R137, R137, -INF , !P2 ;  /* 0xff80000089897808 */ /* 0x000fe40005000000 */
[----:B------:R-:W-:Y:S02]  /*2d60*/  FMNMX R6, R120, R7, !PT ;  /* 0x0000000778067209 */ /* 0x000fe40007800000 */
[----:B--2---:R-:W-:Y:S02]  /*2d70*/  ISETP.GE.AND P2, PT, R4, R5, PT ;  /* 0x000000050400720c */ /* 0x004fe40003f46270 */
[----:B------:R-:W-:Y:S02]  /*2d80*/  FSEL R150, R150, -INF , !P5 ;  /* 0xff80000096967808 */ /* 0x000fe40006800000 */
[----:B------:R-:W-:Y:S02]  /*2d90*/  FMNMX R9, R147, R8, !PT ;  /* 0x0000000893097209 */ /* 0x000fe40007800000 */
[----:B------:R-:W-:-:S02]  /*2da0*/  FMNMX R7, R121, R6, !PT ;  /* 0x0000000679077209 */ /* 0x000fc40007800000 */
[----:B------:R-:W-:Y:S02]  /*2db0*/  FSEL R151, R151, -INF , !P2 ;  /* 0xff80000097977808 */ /* 0x000fe40005000000 */
[----:B------:R-:W-:Y:S02]  /*2dc0*/  FMNMX R6, R150, R9, !PT ;  /* 0x0000000996067209 */ /* 0x000fe40007800000 */
[----:B------:R-:W-:Y:S02]  /*2dd0*/  FMNMX R4, R124, R7, !PT ;  /* 0x000000077c047209 */ /* 0x000fe40007800000 */
[----:B------:R-:W-:Y:S02]  /*2de0*/  FMNMX R6, R151, R6, !PT ;  /* 0x0000000697067209 */ /* 0x000fe40007800000 */
[----:B------:R-:W-:Y:S02]  /*2df0*/  FMNMX R7, R125, R4, !PT ;  /* 0x000000047d077209 */ /* 0x000fe40007800000 */
[----:B------:R-:W-:Y:S01]  /*2e00*/  FSEL R140, R140, -INF , !P6 ;  /* 0xff8000008c8c7808 */ /* 0x000fe20007000000 */
[----:B------:R-:W2:Y:S01]  /*2e10*/  SHFL.BFLY PT, R9, R6, 0x1, 0x1f ;  /* 0x0c201f0006097f89 */ /* 0x000ea200000e0000 */
[----:B------:R-:W-:-:S02]  /*2e20*/  FMNMX R4, R128, R7, !PT ;  /* 0x0000000780047209 */ /* 0x000fc40007800000 */
[----:B------:R-:W-:Y:S02]  /*2e30*/  FSEL R141, R141, -INF , !P1 ;  /* 0xff8000008d8d7808 */ /* 0x000fe40004800000 */
[----:B------:R-:W-:Y:S02]  /*2e40*/  FMNMX R7, R129, R4, !PT ;  /* 0x0000000481077209 */ /* 0x000fe40007800000 */
[----:B------:R-:W-:Y:S02]  /*2e50*/  FSEL R144, R144, -INF , !P3 ;  /* 0xff80000090907808 */ /* 0x000fe40005800000 */
[----:B------:R-:W-:Y:S02]  /*2e60*/  FMNMX R4, R132, R7, !PT ;  /* 0x0000000784047209 */ /* 0x000fe40007800000 */
[----:B------:R-:W-:Y:S02]  /*2e70*/  FSEL R145, R145, -INF , !P4 ;  /* 0xff80000091917808 */ /* 0x000fe40006000000 */
[----:B------:R-:W-:-:S02]  /*2e80*/  FMNMX R7, R133, R4, !PT ;  /* 0x0000000485077209 */ /* 0x000fc40007800000 */
[----:B------:R-:W-:Y:S02]  /*2e90*/  FSEL R148, R148, -INF , !P5 ;  /* 0xff80000094947808 */ /* 0x000fe40006800000 */
[----:B------:R-:W-:Y:S02]  /*2ea0*/  FMNMX R4, R136, R7, !PT ;  /* 0x0000000788047209 */ /* 0x000fe40007800000 */
[----:B------:R-:W-:Y:S02]  /*2eb0*/  FSEL R149, R149, -INF , !P2 ;  /* 0xff80000095957808 */ /* 0x000fe40005000000 */
[----:B------:R-:W-:Y:S02]  /*2ec0*/  FMNMX R7, R137, R4, !PT ;  /* 0x0000000489077209 */ /* 0x000fe40007800000 */
[----:B--2---:R-:W-:Y:S02]  /*2ed0*/  FMNMX R9, R6, R9, !PT ;  /* 0x0000000906097209 */ /* 0x004fe40007800000 */
[----:B------:R-:W-:-:S03]  /*2ee0*/  FMNMX R4, R140, R7, !PT ;  /* 0x000000078c047209 */ /* 0x000fc60007800000 */
[----:B------:R-:W2:Y:S01]  /*2ef0*/  SHFL.BFLY PT, R8, R9, 0x2, 0x1f ;  /* 0x0c401f0009087f89 */ /* 0x000ea200000e0000 */
[----:B------:R-:W-:-:S04]  /*2f00*/  FMNMX R7, R141, R4, !PT ;  /* 0x000000048d077209 */ /* 0x000fc80007800000 */
[----:B------:R-:W-:-:S04]  /*2f10*/  FMNMX R4, R144, R7, !PT ;  /* 0x0000000790047209 */ /* 0x000fc80007800000 */
[----:B------:R-:W-:-:S04]  /*2f20*/  FMNMX R7, R145, R4, !PT ;  /* 0x0000000491077209 */ /* 0x000fc80007800000 */
[----:B------:R-:W-:-:S04]  /*2f30*/  FMNMX R4, R148, R7, !PT ;  /* 0x0000000794047209 */ /* 0x000fc80007800000 */
[----:B------:R-:W-:-:S05]  /*2f40*/  FMNMX R6, R149, R4, !PT ;  /* 0x0000000495067209 */ /* 0x000fca0007800000 */
[----:B------:R-:W3:Y:S01]  /*2f50*/  SHFL.BFLY PT, R7, R6, 0x1, 0x1f ;  /* 0x0c201f0006077f89 */ /* 0x000ee200000e0000 */
[----:B--2---:R-:W-:-:S04]  /*2f60*/  FMNMX R109, R9, R8, !PT ;  /* 0x00000008096d7209 */ /* 0x004fc80007800000 */
[----:B------:R-:W-:-:S04]  /*2f70*/  FSETP.NEU.AND P1, PT, R109, -INF , PT ;  /* 0xff8000006d00780b */ /* 0x000fc80003f2d000 */
[----:B------:R-:W-:-:S05]  /*2f80*/  FSEL R4, R109, RZ, P1 ;  /* 0x000000ff6d047208 */ /* 0x000fca0000800000 */
[----:B------:R-:W-:Y:S01]  /*2f90*/  FMUL R4, R4, UR10 ;  /* 0x0000000a04047c20 */ /* 0x000fe20008400000 */
[----:B------:R-:W-:-:S03]  /*2fa0*/  ULDC UR10, c[0x0][0x604] ;  /* 0x00018100000a7ab9 */ /* 0x000fc60000000800 */
[--C-:B------:R-:W-:Y:S01]  /*2fb0*/  FFMA R9, R26, UR10, -R4.reuse ;  /* 0x0000000a1a097c23 */ /* 0x100fe20008000804 */
[----:B------:R-:W-:Y:S02]  /*2fc0*/  ULDC UR10, c[0x0][0x604] ;  /* 0x00018100000a7ab9 */ /* 0x000fe40000000800 */
[--C-:B------:R-:W-:Y:S01]  /*2fd0*/  FFMA R10, R27, UR10, -R4.reuse ;  /* 0x0000000a1b0a7c23 */ /* 0x100fe20008000804 */
[----:B------:R-:W-:Y:S01]  /*2fe0*/  ULDC UR10, c[0x0][0x604] ;  /* 0x00018100000a7ab9 */ /* 0x000fe20000000800 */
[----:B---3--:R-:W-:Y:S01]  /*2ff0*/  FMNMX R7, R6, R7, !PT ;  /* 0x0000000706077209 */ /* 0x008fe20007800000 */
[--C-:B------:R-:W-:Y:S01]  /*3000*/  FFMA R27, R30, UR10, -R4.reuse ;  /* 0x0000000a1e1b7c23 */ /* 0x100fe20008000804 */
[----:B------:R-:W-:Y:S01]  /*3010*/  ULDC UR10, c[0x0][0x604] ;  /* 0x00018100000a7ab9 */ /* 0x000fe20000000800 */
[----:B------:R-:W-:Y:S01]  /*3020*/  FSETP.GEU.AND P5, PT, R10, -126, PT ;  /* 0xc2fc00000a00780b */ /* 0x000fe20003fae000 */
[--C-:B------:R-:W-:Y:S01]  /*3030*/  FFMA R12, R31, UR10, -R4.reuse ;  /* 0x0000000a1f0c7c23 */ /* 0x100fe20008000804 */
[----:B------:R-:W2:Y:S01]  /*3040*/  SHFL.BFLY PT, R6, R7, 0x2, 0x1f ;  /* 0x0c401f0007067f89 */ /* 0x000ea200000e0000 */
[----:B------:R-:W-:Y:S01]  /*3050*/  ULDC UR10, c[0x0][0x604] ;  /* 0x00018100000a7ab9 */ /* 0x000fe20000000800 */
[----:B------:R-:W-:Y:S01]  /*3060*/  FSETP.GEU.AND P3, PT, R27, -126, PT ;  /* 0xc2fc00001b00780b */ /* 0x000fe20003f6e000 */
[--C-:B------:R-:W-:Y:S01]  /*3070*/  FFMA R11, R34, UR10, -R4.reuse ;  /* 0x0000000a220b7c23 */ /* 0x100fe20008000804 */
[----:B------:R-:W-:Y:S01]  /*3080*/  ULDC UR10, c[0x0][0x604] ;  /* 0x00018100000a7ab9 */ /* 0x000fe20000000800 */
[----:B------:R-:W-:Y:S01]  /*3090*/  FSETP.GEU.AND P2, PT, R12, -126, PT ;  /* 0xc2fc00000c00780b */ /* 0x000fe20003f4e000 */
[--C-:B------:R-:W-:Y:S01]  /*30a0*/  FFMA R14, R35, UR10, -R4.reuse ;  /* 0x0000000a230e7c23 */ /* 0x100fe20008000804 */
[----:B------:R-:W-:Y:S01]  /*30b0*/  ULDC UR10, c[0x0][0x604] ;  /* 0x00018100000a7ab9 */ /* 0x000fe20000000800 */
[----:B------:R-:W-:Y:S01]  /*30c0*/  FSETP.GEU.AND P4, PT, R11, -126, PT ;  /* 0xc2fc00000b00780b */ /* 0x000fe20003f8e000 */
[--C-:B------:R-:W-:Y:S01]  /*30d0*/  FFMA R31, R38, UR10, -R4.reuse ;  /* 0x0000000a261f7c23 */ /* 0x100fe20008000804 */
[----:B------:R-:W-:Y:S01]  /*30e0*/  ULDC UR10, c[0x0][0x604] ;  /* 0x00018100000a7ab9 */ /* 0x000fe20000000800 */
[----:B------:R-:W-:Y:S01]  /*30f0*/  @!P5 FMUL R10, R10, 0.5 ;  /* 0x3f0000000a0ad820 */ /* 0x000fe20000400000 */
[--C-:B------:R-:W-:Y:S01]  /*3100*/  FFMA R16, R39, UR10, -R4.reuse ;  /* 0x0000000a27107c23 */ /* 0x100fe20008000804 */
[----:B------:R-:W-:Y:S01]  /*3110*/  ULDC UR10, c[0x0][0x604] ;  /* 0x00018100000a7ab9 */ /* 0x000fe20000000800 */
[----:B------:R-:W-:Y:S01]  /*3120*/  FSETP.GEU.AND P6, PT, R9, -126, PT ;  /* 0xc2fc00000900780b */ /* 0x000fe20003fce000 */
[----:B------:R-:W-:Y:S01]  /*3130*/  @!P3 FMUL R27, R27, 0.5 ;  /* 0x3f0000001b1bb820 */ /* 0x000fe20000400000 */
[----:B------:R-:W-:Y:S01]  /*3140*/  FFMA R13, R42, UR10, -R4 ;  /* 0x0000000a2a0d7c23 */ /* 0x000fe20008000804 */
[----:B------:R-:W3:Y:S01]  /*3150*/  MUFU.EX2 R10, R10 ;  /* 0x0000000a000a7308 */ /* 0x000ee20000000800 */
[----:B------:R-:W-:Y:S01]  /*3160*/  @!P2 FMUL R12, R12, 0.5 ;  /* 0x3f0000000c0ca820 */ /* 0x000fe20000400000 */
[----:B------:R-:W-:-:S02]  /*3170*/  ULDC UR10, c[0x0][0x604] ;  /* 0x00018100000a7ab9 */ /* 0x000fc40000000800 */
[----:B------:R-:W-:Y:S01]  /*3180*/  @!P4 FMUL R11, R11, 0.5 ;  /* 0x3f0000000b0bc820 */ /* 0x000fe20000400000 */
[--C-:B------:R-:W-:Y:S01]  /*3190*/  FFMA R18, R43, UR10, -R4.reuse ;  /* 0x0000000a2b127c23 */ /* 0x100fe20008000804 */
[----:B------:R-:W-:Y:S01]  /*31a0*/  ULDC UR10, c[0x0][0x604] ;  /* 0x00018100000a7ab9 */ /* 0x000fe20000000800 */
[----:B--2---:R-:W-:Y:S01]  /*31b0*/  FMNMX R6, R7, R6, !PT ;  /* 0x0000000607067209 */ /* 0x004fe20007800000 */
[----:B------:R-:W2:Y:S01]  /*31c0*/  MUFU.EX2 R27, R27 ;  /* 0x0000001b001b7308 */ /* 0x000ea20000000800 */
[--C-:B------:R-:W-:Y:S01]  /*31d0*/  FFMA R35, R46, UR10, -R4.reuse ;  /* 0x0000000a2e237c23 */ /* 0x100fe20008000804 */
[----:B------:R-:W-:Y:S01]  /*31e0*/  ULDC UR10, c[0x0][0x604] ;  /* 0x00018100000a7ab9 */ /* 0x000fe20000000800 */
[C---:B------:R-:W-:Y:S01]  /*31f0*/  FSETP.NEU.AND P1, PT, R6.reuse, -INF , PT ;  /* 0xff8000000600780b */ /* 0x040fe20003f2d000 */
[--C-:B------:R-:W-:Y:S01]  /*3200*/  FFMA R20, R47, UR10, -R4.reuse ;  /* 0x0000000a2f147c23 */ /* 0x100fe20008000804 */
[----:B------:R-:W-:Y:S01]  /*3210*/  ULDC UR10, c[0x0][0x604] ;  /* 0x00018100000a7ab9 */ /* 0x000fe20000000800 */
[----:B------:R-:W-:Y:S01]  /*3220*/  @!P6 FMUL R9, R9, 0.5 ;  /* 0x3f0000000909e820 */ /* 0x000fe20000400000 */
[----:B------:R-:W-:Y:S01]  /*3230*/  FSEL R7, R6, RZ, P1 ;  /* 0x000000ff06077208 */ /* 0x000fe20000800000 */
[----:B------:R-:W4:Y:S01]  /*3240*/  MUFU.EX2 R11, R11 ;  /* 0x0000000b000b7308 */ /* 0x000f220000000800 */
[----:B---3--:R-:W-:Y:S01]  /*3250*/  @!P5 FMUL R10, R10, R10 ;  /* 0x0000000a0a0ad220 */ /* 0x008fe20000400000 */
[----:B------:R-:W-:Y:S01]  /*3260*/  FSETP.GEU.AND P5, PT, R16, -126, PT ;  /* 0xc2fc00001000780b */ /* 0x000fe20003fae000 */
[----:B------:R-:W-:Y:S01]  /*3270*/  FFMA R15, R50, UR10, -R4 ;  /* 0x0000000a320f7c23 */ /* 0x000fe20008000804 */
[----:B------:R-:W-:Y:S01]  /*3280*/  FSETP.GEU.AND P1, PT, R14, -126, PT ;  /* 0xc2fc00000e00780b */ /* 0x000fe20003f2e000 */
[----:B------:R-:W-:-:S02]  /*3290*/  ULDC UR10, c[0x0][0x604] ;  /* 0x00018100000a7ab9 */ /* 0x000fc40000000800 */
[--C-:B------:R-:W-:Y:S01]  /*32a0*/  FFMA R22, R51, UR10, -R4.reuse ;  /* 0x0000000a33167c23 */ /* 0x100fe20008000804 */
[----:B------:R-:W3:Y:S01]  /*32b0*/  MUFU.EX2 R12, R12 ;  /* 0x0000000c000c7308 */ /* 0x000ee20000000800 */
[----:B--2---:R-:W-:Y:S01]  /*32c0*/  @!P3 FMUL R27, R27, R27 ;  /* 0x0000001b1b1bb220 */ /* 0x004fe20000400000 */
[----:B------:R-:W-:Y:S01]  /*32d0*/  FSETP.GEU.AND P3, PT, R13, -126, PT ;  /* 0xc2fc00000d00780b */ /* 0x000fe20003f6e000 */
[----:B------:R-:W-:Y:S02]  /*32e0*/  ULDC UR10, c[0x0][0x604] ;  /* 0x00018100000a7ab9 */ /* 0x000fe40000000800 */
[--C-:B------:R-:W-:Y:S01]  /*32f0*/  FFMA R39, R54, UR10, -R4.reuse ;  /* 0x0000000a36277c23 */ /* 0x100fe20008000804 */
[----:B------:R-:W-:Y:S01]  /*3300*/  ULDC UR10, c[0x0][0x604] ;  /* 0x00018100000a7ab9 */ /* 0x000fe20000000800 */
[----:B------:R-:W-:Y:S01]  /*3310*/  @!P5 FMUL R16, R16, 0.5 ;  /* 0x3f0000001010d820 */ /* 0x000fe20000400000 */
[--C-:B------:R-:W-:Y:S01]  /*3320*/  FFMA R26, R55, UR10, -R4.reuse ;  /* 0x0000000a371a7c23 */ /* 0x100fe20008000804 */
[----:B------:R-:W-:Y:S01]  /*3330*/  @!P1 FMUL R14, R14, 0.5 ;  /* 0x3f0000000e0e9820 */ /* 0x000fe20000400000 */
[----:B----4-:R-:W-:Y:S01]  /*3340*/  @!P4 FMUL R11, R11, R11 ;  /* 0x0000000b0b0bc220 */ /* 0x010fe20000400000 */
[----:B------:R-:W-:Y:S01]  /*3350*/  FSETP.GEU.AND P4, PT, R35, -126, PT ;  /* 0xc2fc00002300780b */ /* 0x000fe20003f8e000 */
[----:B------:R-:W-:Y:S01]  /*3360*/  ULDC UR10, c[0x0][0x604] ;  /* 0x00018100000a7ab9 */ /* 0x000fe20000000800 */
[----:B------:R-:W2:Y:S01]  /*3370*/  MUFU.EX2 R16, R16 ;  /* 0x0000001000107308 */ /* 0x000ea20000000800 */
[--C-:B------:R-:W-:Y:S01]  /*3380*/  FFMA R17, R58, UR10, -R4.reuse ;  /* 0x0000000a3a117c23 */ /* 0x100fe20008000804 */
[----:B------:R-:W-:Y:S01]  /*3390*/  @!P3 FMUL R13, R13, 0.5 ;  /* 0x3f0000000d0db820 */ /* 0x000fe20000400000 */
[----:B------:R-:W-:Y:S01]  /*33a0*/  ULDC UR10, c[0x0][0x604] ;  /* 0x00018100000a7ab9 */ /* 0x000fe20000000800 */
[----:B---3--:R-:W-:Y:S01]  /*33b0*/  @!P2 FMUL R12, R12, R12 ;  /* 0x0000000c0c0ca220 */ /* 0x008fe20000400000 */
[----:B------:R-:W-:Y:S01]  /*33c0*/  FSETP.GEU.AND P2, PT, R18, -126, PT ;  /* 0xc2fc00001200780b */ /* 0x000fe20003f4e000 */
[--C-:B------:R-:W-:Y:S01]  /*33d0*/  FFMA R30, R59, UR10, -R4.reuse ;  /* 0x0000000a3b1e7c23 */ /* 0x100fe20008000804 */
[----:B------:R-:W-:Y:S01]  /*33e0*/  ULDC UR10, c[0x0][0x604] ;  /* 0x00018100000a7ab9 */ /* 0x000fe20000000800 */
[----:B------:R-:W3:Y:S01]  /*33f0*/  MUFU.EX2 R14, R14 ;  /* 0x0000000e000e7308 */ /* 0x000ee20000000800 */
[--C-:B------:R-:W-:Y:S01]  /*3400*/  FFMA R43, R62, UR10, -R4.reuse ;  /* 0x0000000a3e2b7c23 */ /* 0x100fe20008000804 */
[----:B------:R-:W-:Y:S01]  /*3410*/  ULDC UR10, c[0x0][0x604] ;  /* 0x00018100000a7ab9 */ /* 0x000fe20000000800 */
[----:B------:R-:W-:Y:S01]  /*3420*/  @!P4 FMUL R35, R35, 0.5 ;  /* 0x3f0000002323c820 */ /* 0x000fe20000400000 */
[----:B------:R-:W-:Y:S01]  /*3430*/  FFMA R34, R63, UR10, -R4 ;  /* 0x0000000a3f227c23 */ /* 0x000fe20008000804 */
[----:B------:R-:W-:-:S02]  /*3440*/  ULDC UR10, c[0x0][0x604] ;  /* 0x00018100000a7ab9 */ /* 0x000fc40000000800 */
[--C-:B------:R-:W-:Y:S01]  /*3450*/  FFMA R19, R66, UR10, -R4.reuse ;  /* 0x0000000a42137c23 */ /* 0x100fe20008000804 */
[----:B------:R-:W4:Y:S01]  /*3460*/  MUFU.EX2 R13, R13 ;  /* 0x0000000d000d7308 */ /* 0x000f220000000800 */
[----:B--2---:R-:W-:Y:S01]  /*3470*/  @!P5 FMUL R16, R16, R16 ;  /* 0x000000101010d220 */ /* 0x004fe20000400000 */
[----:B------:R-:W-:Y:S01]  /*3480*/  FSETP.GEU.AND P5, PT, R22, -126, PT ;  /* 0xc2fc00001600780b */ /* 0x000fe20003fae000 */
[----:B------:R-:W-:Y:S01]  /*3490*/  @!P2 FMUL R18, R18, 0.5 ;  /* 0x3f0000001212a820 */ /* 0x000fe20000400000 */
[----:B------:R-:W-:Y:S02]  /*34a0*/  ULDC UR10, c[0x0][0x604] ;  /* 0x00018100000a7ab9 */ /* 0x000fe40000000800 */
[--C-:B------:R-:W-:Y:S01]  /*34b0*/  FFMA R38, R67, UR10, -R4.reuse ;  /* 0x0000000a43267c23 */ /* 0x100fe20008000804 */
[----:B------:R-:W-:Y:S01]  /*34c0*/  ULDC UR10, c[0x0][0x604] ;  /* 0x00018100000a7ab9 */ /* 0x000fe20000000800 */
[----:B------:R-:W2:Y:S01]  /*34d0*/  MUFU.EX2 R35, R35 ;  /* 0x0000002300237308 */ /* 0x000ea20000000800 */
[----:B---3--:R-:W-:Y:S01]  /*34e0*/  @!P1 FMUL R14, R14, R14 ;  /* 0x0000000e0e0e9220 */ /* 0x008fe20000400000 */
[----:B------:R-:W-:Y:S01]  /*34f0*/  FSETP.GEU.AND P1, PT, R20, -126, PT ;  /* 0xc2fc00001400780b */ /* 0x000fe20003f2e000 */
[----:B------:R-:W-:Y:S01]  /*3500*/  FFMA R47, R70, UR10, -R4 ;  /* 0x0000000a462f7c23 */ /* 0x000fe20008000804 */
[----:B------:R-:W-:-:S02]  /*3510*/  ULDC UR10, c[0x0][0x604] ;  /* 0x00018100000a7ab9 */ /* 0x000fc40000000800 */
[--C-:B------:R-:W-:Y:S01]  /*3520*/  FFMA R42, R71, UR10, -R4.reuse ;  /* 0x0000000a472a7c23 */ /* 0x100fe20008000804 */
[----:B------:R-:W-:Y:S01]  /*3530*/  @!P5 FMUL R22, R22, 0.5 ;  /* 0x3f0000001616d820 */ /* 0x000fe20000400000 */
[----:B------:R-:W3:Y:S01]  /*3540*/  MUFU.EX2 R18, R18 ;  /* 0x0000001200127308 */ /* 0x000ee20000000800 */
[----:B----4-:R-:W-:Y:S01]  /*3550*/  @!P3 FMUL R13, R13, R13 ;  /* 0x0000000d0d0db220 */ /* 0x010fe20000400000 */
[----:B------:R-:W-:Y:S01]  /*3560*/  FSETP.GEU.AND P3, PT, R39, -126, PT ;  /* 0xc2fc00002700780b */ /* 0x000fe20003f6e000 */
[----:B------:R-:W-:Y:S02]  /*3570*/  ULDC UR10, c[0x0][0x604] ;  /* 0x00018100000a7ab9 */ /* 0x000fe40000000800 */
[--C-:B------:R-:W-:Y:S01]  /*3580*/  FFMA R21, R74, UR10, -R4.reuse ;  /* 0x0000000a4a157c23 */ /* 0x100fe20008000804 */
[----:B------:R-:W-:Y:S01]  /*3590*/  ULDC UR10, c[0x0][0x604] ;  /* 0x00018100000a7ab9 */ /* 0x000fe20000000800 */
[----:B------:R-:W-:Y:S01]  /*35a0*/  @!P1 FMUL R20, R20, 0.5 ;  /* 0x3f00000014149820 */ /* 0x000fe20000400000 */
[----:B------:R-:W4:Y:S01]  /*35b0*/  MUFU.EX2 R22, R22 ;  /* 0x0000001600167308 */ /* 0x000f220000000800 */
[----:B--2---:R-:W-:Y:S01]  /*35c0*/  @!P4 FMUL R35, R35, R35 ;  /* 0x000000232323c220 */ /* 0x004fe20000400000 */
[----:B------:R-:W-:Y:S01]  /*35d0*/  FSETP.GEU.AND P4, PT, R17, -126, PT ;  /* 0xc2fc00001100780b */ /* 0x000fe20003f8e000 */
[----:B------:R-:W-:Y:S01]  /*35e0*/  FFMA R46, R75, UR10, -R4 ;  /* 0x0000000a4b2e7c23 */ /* 0x000fe20008000804 */
[----:B------:R-:W-:-:S02]  /*35f0*/  ULDC UR10, c[0x0][0x604] ;  /* 0x00018100000a7ab9 */ /* 0x000fc40000000800 */
[--C-:B------:R-:W-:Y:S01]  /*3600*/  FFMA R51, R78, UR10, -R4.reuse ;  /* 0x0000000a4e337c23 */ /* 0x100fe20008000804 */
[----:B------:R-:W-:Y:S01]  /*3610*/  @!P3 FMUL R39, R39, 0.5 ;  /* 0x3f0000002727b820 */ /* 0x000fe20000400000 */
[----:B------:R-:W2:Y:S01]  /*3620*/  MUFU.EX2 R20, R20 ;  /* 0x0000001400147308 */ /* 0x000ea20000000800 */
[----:B---3--:R-:W-:Y:S01]  /*3630*/  @!P2 FMUL R18, R18, R18 ;  /* 0x000000121212a220 */ /* 0x008fe20000400000 */
[----:B------:R-:W-:Y:S01]  /*3640*/  FSETP.GEU.AND P2, PT, R26, -126, PT ;  /* 0xc2fc00001a00780b */ /* 0x000fe20003f4e000 */
[----:B------:R-:W-:Y:S02]  /*3650*/  ULDC UR10, c[0x0][0x604] ;  /* 0x00018100000a7ab9 */ /* 0x000fe40000000800 */
[--C-:B------:R-:W-:Y:S01]  /*3660*/  FFMA R50, R79, UR10, -R4.reuse ;  /* 0x0000000a4f327c23 */ /* 0x100fe20008000804 */
[----:B------:R-:W-:Y:S01]  /*3670*/  ULDC UR10, c[0x0][0x604] ;  /* 0x00018100000a7ab9 */ /* 0x000fe20000000800 */
[----:B------:R-:W-:Y:S01]  /*3680*/  @!P4 FMUL R17, R17, 0.5 ;  /* 0x3f0000001111c820 */ /* 0x000fe20000400000 */
[----:B------:R-:W3:Y:S01]  /*3690*/  MUFU.EX2 R9, R9 ;  /* 0x0000000900097308 */ /* 0x000ee20000000800 */
[----:B----4-:R-:W-:Y:S01]  /*36a0*/  @!P5 FMUL R22, R22, R22 ;  /* 0x000000161616d220 */ /* 0x010fe20000400000 */
[----:B------:R-:W-:Y:S01]  /*36b0*/  FSETP.GEU.AND P5, PT, R34, -126, PT ;  /* 0xc2fc00002200780b */ /* 0x000fe20003fae000 */
[----:B------:R-:W-:Y:S01]  /*36c0*/  FFMA R23, R82, UR10, -R4 ;  /* 0x0000000a52177c23 */ /* 0x000fe20008000804 */
[----:B------:R-:W-:-:S02]  /*36d0*/  ULDC UR10, c[0x0][0x604] ;  /* 0x00018100000a7ab9 */ /* 0x000fc40000000800 */
[--C-:B------:R-:W-:Y:S01]  /*36e0*/  FFMA R54, R83, UR10, -R4.reuse ;  /* 0x0000000a53367c23 */ /* 0x100fe20008000804 */
[----:B------:R-:W-:Y:S01]  /*36f0*/  @!P2 FMUL R26, R26, 0.5 ;  /* 0x3f0000001a1aa820 */ /* 0x000fe20000400000 */
[----:B------:R-:W4:Y:S01]  /*3700*/  MUFU.EX2 R39, R39 ;  /* 0x0000002700277308 */ /* 0x000f220000000800 */
[----:B--2---:R-:W-:Y:S01]  /*3710*/  @!P1 FMUL R20, R20, R20 ;  /* 0x0000001414149220 */ /* 0x004fe20000400000 */
[----:B------:R-:W-:Y:S01]  /*3720*/  FSETP.GEU.AND P1, PT, R30, -126, PT ;  /* 0xc2fc00001e00780b */ /* 0x000fe20003f2e000 */
[----:B------:R-:W-:Y:S02]  /*3730*/  ULDC UR10, c[0x0][0x604] ;  /* 0x00018100000a7ab9 */ /* 0x000fe40000000800 */
[--C-:B------:R-:W-:Y:S01]  /*3740*/  FFMA R58, R86, UR10, -R4.reuse ;  /* 0x0000000a563a7c23 */ /* 0x100fe20008000804 */
[----:B------:R-:W-:Y:S01]  /*3750*/  ULDC UR10, c[0x0][0x604] ;  /* 0x00018100000a7ab9 */ /* 0x000fe20000000800 */
[----:B------:R-:W-:Y:S01]  /*3760*/  @!P5 FMUL R34, R34, 0.5 ;  /* 0x3f0000002222d820 */ /* 0x000fe20000400000 */
        /* <DEDUP_REMOVED lines=151> */
[----:B------:R-:W-:Y:S01]  /*40e0*/  FFMA R8, R151, UR10, -R4 ;  /* 0x0000000a97087c23 */ /* 0x000fe20008000804 */
[----:B------:R-:W-:Y:S01]  /*40f0*/  ULDC UR10, c[0x0][0x604] ;  /* 0x00018100000a7ab9 */ /* 0x000fe20000000800 */
[----:B------:R-:W-:Y:S01]  /*4100*/  @!P4 FMUL R78, R78, 0.5 ;  /* 0x3f0000004e4ec820 */ /* 0x000fe20000400000 */
[----:B------:R-:W3:Y:S01]  /*4110*/  MUFU.EX2 R21, R21 ;  /* 0x0000001500157308 */ /* 0x000ee20000000800 */
[----:B----4-:R-:W-:Y:S01]  /*4120*/  @!P5 FMUL R67, R67, R67 ;  /* 0x000000434343d220 */ /* 0x010fe20000400000 */
[----:B------:R-:W-:Y:S01]  /*4130*/  FSETP.GEU.AND P5, PT, R79, -126, PT ;  /* 0xc2fc00004f00780b */ /* 0x000fe20003fae000 */
[----:B------:R-:W-:Y:S01]  /*4140*/  FMUL R4, R7, UR10 ;  /* 0x0000000a07047c20 */ /* 0x000fe20008400000 */
[----:B------:R-:W-:-:S03]  /*4150*/  ULDC UR10, c[0x0][0x604] ;  /* 0x00018100000a7ab9 */ /* 0x000fc60000000800 */
[----:B------:R-:W-:Y:S01]  /*4160*/  @!P2 FMUL R71, R71, 0.5 ;  /* 0x3f0000004747a820 */ /* 0x000fe20000400000 */
[----:B------:R-:W4:Y:S01]  /*4170*/  MUFU.EX2 R74, R74 ;  /* 0x0000004a004a7308 */ /* 0x000f220000000800 */
[----:B--2---:R-:W-:Y:S01]  /*4180*/  @!P1 FMUL R63, R63, R63 ;  /* 0x0000003f3f3f9220 */ /* 0x004fe20000400000 */
[----:B------:R-:W-:Y:S01]  /*4190*/  FSETP.GEU.AND P1, PT, R75, -126, PT ;  /* 0xc2fc00004b00780b */ /* 0x000fe20003f2e000 */
[--C-:B------:R-:W-:Y:S01]  /*41a0*/  FFMA R25, R25, UR10, -R4.reuse ;  /* 0x0000000a19197c23 */ /* 0x100fe20008000804 */
[----:B------:R-:W-:Y:S01]  /*41b0*/  ULDC UR10, c[0x0][0x604] ;  /* 0x00018100000a7ab9 */ /* 0x000fe20000000800 */
[--C-:B------:R-:W-:Y:S01]  /*41c0*/  FFMA R24, R24, UR11, -R4.reuse ;  /* 0x0000000b18187c23 */ /* 0x100fe20008000804 */
[--C-:B------:R-:W-:Y:S01]  /*41d0*/  FFMA R28, R28, UR10, -R4.reuse ;  /* 0x0000000a1c1c7c23 */ /* 0x100fe20008000804 */
[----:B------:R-:W-:Y:S01]  /*41e0*/  @!P5 FMUL R79, R79, 0.5 ;  /* 0x3f0000004f4fd820 */ /* 0x000fe20000400000 */
[----:B------:R-:W2:Y:S01]  /*41f0*/  MUFU.EX2 R78, R78 ;  /* 0x0000004e004e7308 */ /* 0x000ea20000000800 */
[----:B---3--:R-:W-:Y:S01]  /*4200*/  @!P6 FMUL R21, R21, R21 ;  /* 0x000000151515e220 */ /* 0x008fe20000400000 */
[----:B------:R-:W-:Y:S01]  /*4210*/  FSETP.GEU.AND P6, PT, R58, -126, PT ;  /* 0xc2fc00003a00780b */ /* 0x000fe20003fce000 */
[----:B------:R-:W-:Y:S01]  /*4220*/  ULDC UR10, c[0x0][0x604] ;  /* 0x00018100000a7ab9 */ /* 0x000fe20000000800 */
[----:B------:R-:W-:Y:S01]  /*4230*/  ULDC UR11, c[0x0][0x604] ;  /* 0x00018100000b7ab9 */ /* 0x000fe20000000800 */
[--C-:B------:R-:W-:Y:S01]  /*4240*/  FFMA R29, R29, UR10, -R4.reuse ;  /* 0x0000000a1d1d7c23 */ /* 0x100fe20008000804 */
[----:B------:R-:W-:Y:S01]  /*4250*/  ULDC UR10, c[0x0][0x604] ;  /* 0x00018100000a7ab9 */ /* 0x000fe20000000800 */
[----:B------:R-:W-:Y:S01]  /*4260*/  @!P1 FMUL R75, R75, 0.5 ;  /* 0x3f0000004b4b9820 */ /* 0x000fe20000400000 */
[----:B------:R-:W3:Y:S01]  /*4270*/  MUFU.EX2 R71, R71 ;  /* 0x0000004700477308 */ /* 0x000ee20000000800 */
[----:B----4-:R-:W-:Y:S01]  /*4280*/  @!P3 FMUL R74, R74, R74 ;  /* 0x0000004a4a4ab220 */ /* 0x010fe20000400000 */
[----:B------:R-:W-:Y:S01]  /*4290*/  FSETP.GEU.AND P3, PT, R86, -126, PT ;  /* 0xc2fc00005600780b */ /* 0x000fe20003f6e000 */
[--C-:B------:R-:W-:Y:S01]  /*42a0*/  FFMA R32, R32, UR10, -R4.reuse ;  /* 0x0000000a20207c23 */ /* 0x100fe20008000804 */
[----:B------:R-:W-:Y:S01]  /*42b0*/  ULDC UR10, c[0x0][0x604] ;  /* 0x00018100000a7ab9 */ /* 0x000fe20000000800 */
[--C-:B------:R-:W-:Y:S01]  /*42c0*/  FFMA R130, R145, UR23, -R4.reuse ;  /* 0x0000001791827c23 */ /* 0x100fe20008000804 */
[--C-:B------:R-:W-:Y:S01]  /*42d0*/  FFMA R33, R33, UR10, -R4.reuse ;  /* 0x0000000a21217c23 */ /* 0x100fe20008000804 */
[----:B------:R-:W-:Y:S01]  /*42e0*/  @!P6 FMUL R58, R58, 0.5 ;  /* 0x3f0000003a3ae820 */ /* 0x000fe20000400000 */
[----:B------:R-:W4:Y:S01]  /*42f0*/  MUFU.EX2 R79, R79 ;  /* 0x0000004f004f7308 */ /* 0x000f220000000800 */
[----:B--2---:R-:W-:Y:S01]  /*4300*/  @!P4 FMUL R78, R78, R78 ;  /* 0x0000004e4e4ec220 */ /* 0x004fe20000400000 */
[----:B------:R-:W-:Y:S01]  /*4310*/  FSETP.GEU.AND P4, PT, R90, -126, PT ;  /* 0xc2fc00005a00780b */ /* 0x000fe20003f8e000 */
[----:B------:R-:W-:Y:S01]  /*4320*/  ULDC UR10, c[0x0][0x604] ;  /* 0x00018100000a7ab9 */ /* 0x000fe20000000800 */
[--C-:B------:R-:W-:Y:S01]  /*4330*/  FFMA R145, R148, UR26, -R4.reuse ;  /* 0x0000001a94917c23 */ /* 0x100fe20008000804 */
        /* <DEDUP_REMOVED lines=126> */
[----:B------:R-:W-:Y:S01]  /*4b20*/  FFMA R88, R89, UR10, -R4 ;  /* 0x0000000a59587c23 */ /* 0x000fe20008000804 */
[----:B------:R-:W-:Y:S01]  /*4b30*/  ULDC UR10, c[0x0][0x604] ;  /* 0x00018100000a7ab9 */ /* 0x000fe20000000800 */
[----:B------:R-:W-:Y:S01]  /*4b40*/  @!P3 FMUL R150, R150, 0.5 ;  /* 0x3f0000009696b820 */ /* 0x000fe20000400000 */
[----:B------:R-:W2:Y:S01]  /*4b50*/  MUFU.EX2 R111, R111 ;  /* 0x0000006f006f7308 */ /* 0x000ea20000000800 */
[----:B---3--:R-:W-:Y:S01]  /*4b60*/  @!P2 FMUL R107, R107, R107 ;  /* 0x0000006b6b6ba220 */ /* 0x008fe20000400000 */
[----:B------:R-:W-:Y:S01]  /*4b70*/  FSETP.GEU.AND P2, PT, R8, -126, PT ;  /* 0xc2fc00000800780b */ /* 0x000fe20003f4e000 */
[----:B------:R-:W-:Y:S01]  /*4b80*/  FADD R138, R51, R114 ;  /* 0x00000072338a7221 */ /* 0x000fe20000000000 */
[----:B------:R-:W-:-:S03]  /*4b90*/  F2FP.F16.F32.PACK_AB R51, R50, R51 ;  /* 0x000000333233723e */ /* 0x000fc600000000ff */
[----:B------:R-:W-:Y:S01]  /*4ba0*/  @!P4 FMUL R24, R24, 0.5 ;  /* 0x3f0000001818c820 */ /* 0x000fe20000400000 */
[----:B------:R-:W3:Y:S01]  /*4bb0*/  MUFU.EX2 R94, R94 ;  /* 0x0000005e005e7308 */ /* 0x000ee20000000800 */
[----:B----4-:R-:W-:Y:S01]  /*4bc0*/  @!P5 FMUL R115, R115, R115 ;  /* 0x000000737373d220 */ /* 0x010fe20000400000 */
[----:B------:R-:W-:-:S05]  /*4bd0*/  FSETP.GEU.AND P5, PT, R29, -126, PT ;  /* 0xc2fc00001d00780b */ /* 0x000fca0003fae000 */
[----:B------:R-:W-:Y:S01]  /*4be0*/  @!P2 FMUL R8, R8, 0.5 ;  /* 0x3f0000000808a820 */ /* 0x000fe20000400000 */
[----:B------:R-:W4:Y:S01]  /*4bf0*/  MUFU.EX2 R7, R150 ;  /* 0x0000009600077308 */ /* 0x000f220000000800 */
[----:B--2---:R-:W-:Y:S01]  /*4c00*/  @!P1 FMUL R111, R111, R111 ;  /* 0x0000006f6f6f9220 */ /* 0x004fe20000400000 */
[----:B------:R-:W-:-:S05]  /*4c10*/  FSETP.GEU.AND P1, PT, R25, -126, PT ;  /* 0xc2fc00001900780b */ /* 0x000fca0003f2e000 */
[----:B------:R-:W-:Y:S01]  /*4c20*/  @!P5 FMUL R29, R29, 0.5 ;  /* 0x3f0000001d1dd820 */ /* 0x000fe20000400000 */
[----:B------:R-:W2:Y:S01]  /*4c30*/  MUFU.EX2 R24, R24 ;  /* 0x0000001800187308 */ /* 0x000ea20000000800 */
[----:B---3--:R-:W-:Y:S01]  /*4c40*/  @!P6 FMUL R94, R94, R94 ;  /* 0x0000005e5e5ee220 */ /* 0x008fe20000400000 */
[----:B------:R-:W-:-:S03]  /*4c50*/  FSETP.GEU.AND P6, PT, R106, -126, PT ;  /* 0xc2fc00006a00780b */ /* 0x000fc60003fce000 */
[----:B------:R-:W-:Y:S02]  /*4c60*/  FADD R134, R17, R94 ;  /* 0x0000005e11867221 */ /* 0x000fe40000000000 */
        /* <DEDUP_REMOVED lines=9> */
[----:B------:R2:W5:Y:S01]  /*4d00*/  MUFU.EX2 R119, R25 ;  /* 0x0000001900777308 */ /* 0x0005620000000800 */
[----:B---3--:R-:W-:Y:S01]  /*4d10*/  @!P2 FMUL R8, R8, R8 ;  /* 0x000000080808a220 */ /* 0x008fe20000400000 */
[----:B------:R-:W-:-:S05]  /*4d20*/  FSETP.GEU.AND P2, PT, R33, -126, PT ;  /* 0xc2fc00002100780b */ /* 0x000fca0003f4e000 */
[----:B------:R-:W-:Y:S01]  /*4d30*/  @!P4 FMUL R36, R36, 0.5 ;  /* 0x3f0000002424c820 */ /* 0x000fe20000400000 */
[----:B------:R-:W3:Y:S01]  /*4d40*/  MUFU.EX2 R106, R106 ;  /* 0x0000006a006a7308 */ /* 0x000ee20000000800 */
[----:B----4-:R-:W-:Y:S01]  /*4d50*/  @!P5 FMUL R123, R123, R123 ;  /* 0x0000007b7b7bd220 */ /* 0x010fe20000400000 */
[----:B------:R-:W-:Y:S01]  /*4d60*/  FSETP.GEU.AND P5, PT, R41, -126, PT ;  /* 0xc2fc00002900780b */ /* 0x000fe20003fae000 */
[--C-:B--2---:R-:W-:Y:S01]  /*4d70*/  FFMA R25, R92, UR10, -R4.reuse ;  /* 0x0000000a5c197c23 */ /* 0x104fe20008000804 */
[----:B------:R-:W-:Y:S02]  /*4d80*/  ULDC UR10, c[0x0][0x604] ;  /* 0x00018100000a7ab9 */ /* 0x000fe40000000800 */
[----:B------:R-:W-:Y:S01]  /*4d90*/  FFMA R92, R93, UR10, -R4 ;  /* 0x0000000a5d5c7c23 */ /* 0x000fe20008000804 */
[----:B------:R-:W-:Y:S01]  /*4da0*/  @!P2 FMUL R33, R33, 0.5 ;  /* 0x3f0000002121a820 */ /* 0x000fe20000400000 */
[----:B------:R-:W2:Y:S01]  /*4db0*/  MUFU.EX2 R32, R32 ;  /* 0x0000002000207308 */ /* 0x000ea20000000800 */
[----:B-----5:R-:W-:Y:S01]  /*4dc0*/  @!P1 FMUL R119, R119, R119 ;  /* 0x0000007777779220 */ /* 0x020fe20000400000 */
[----:B------:R-:W-:Y:S01]  /*4dd0*/  FSETP.GEU.AND P1, PT, R37, -126, PT ;  /* 0xc2fc00002500780b */ /* 0x000fe20003f2e000 */
[----:B------:R-:W-:-:S02]  /*4de0*/  ULDC UR10, c[0x0][0x604] ;  /* 0x00018100000a7ab9 */ /* 0x000fc40000000800 */
[--C-:B------:R-:W-:Y:S01]  /*4df0*/  FFMA R29, R96, UR10, -R4.reuse ;  /* 0x0000000a601d7c23 */ /* 0x100fe20008000804 */
[----:B------:R-:W-:Y:S01]  /*4e00*/  ULDC UR10, c[0x0][0x604] ;  /* 0x00018100000a7ab9 */ /* 0x000fe20000000800 */
[----:B------:R-:W-:Y:S01]  /*4e10*/  @!P5 FMUL R41, R41, 0.5 ;  /* 0x3f0000002929d820 */ /* 0x000fe20000400000 */
[----:B------:R4:W5:Y:S01]  /*4e20*/  MUFU.EX2 R127, R33 ;  /* 0x00000021007f7308 */ /* 0x0009620000000800 */
[----:B---3--:R-:W-:Y:S01]  /*4e30*/  @!P6 FMUL R106, R106, R106 ;  /* 0x0000006a6a6ae220 */ /* 0x008fe20000400000 */
[----:B------:R-:W-:Y:S01]  /*4e40*/  FSETP.GEU.AND P6, PT, R118, -126, PT ;  /* 0xc2fc00007600780b */ /* 0x000fe20003fce000 */
[----:B------:R-:W-:Y:S01]  /*4e50*/  FFMA R96, R97, UR10, -R4 ;  /* 0x0000000a61607c23 */ /* 0x000fe20008000804 */
[----:B------:R-:W-:-:S03]  /*4e60*/  ULDC UR10, c[0x0][0x604] ;  /* 0x00018100000a7ab9 */ /* 0x000fc60000000800 */
[----:B------:R-:W-:Y:S01]  /*4e70*/  @!P1 FMUL R37, R37, 0.5 ;  /* 0x3f00000025259820 */ /* 0x000fe20000400000 */
[----:B------:R-:W3:Y:S01]  /*4e80*/  MUFU.EX2 R36, R36 ;  /* 0x0000002400247308 */ /* 0x000ee20000000800 */
[----:B--2---:R-:W-:Y:S01]  /*4e90*/  @!P3 FMUL R32, R32, R32 ;  /* 0x000000202020b220 */ /* 0x004fe20000400000 */
[----:B------:R-:W-:Y:S01]  /*4ea0*/  FSETP.GEU.AND P3, PT, R44, -126, PT ;  /* 0xc2fc00002c00780b */ /* 0x000fe20003f6e000 */
[--C-:B----4-:R-:W-:Y:S01]  /*4eb0*/  FFMA R33, R100, UR10, -R4.reuse ;  /* 0x0000000a64217c23 */ /* 0x110fe20008000804 */
[----:B------:R-:W-:Y:S02]  /*4ec0*/  ULDC UR10, c[0x0][0x604] ;  /* 0x00018100000a7ab9 */ /* 0x000fe40000000800 */
[----:B------:R-:W-:Y:S01]  /*4ed0*/  FFMA R100, R101, UR10, -R4 ;  /* 0x0000000a65647c23 */ /* 0x000fe20008000804 */
[----:B------:R-:W-:Y:S01]  /*4ee0*/  @!P6 FMUL R118, R118, 0.5 ;  /* 0x3f0000007676e820 */ /* 0x000fe20000400000 */
[----:B------:R-:W2:Y:S01]  /*4ef0*/  MUFU.EX2 R135, R41 ;  /* 0x0000002900877308 */ /* 0x000ea20000000800 */
[----:B-----5:R-:W-:Y:S01]  /*4f00*/  @!P2 FMUL R127, R127, R127 ;  /* 0x0000007f7f7fa220 */ /* 0x020fe20000400000 */
[----:B------:R-:W-:Y:S01]  /*4f10*/  FSETP.GEU.AND P2, PT, R45, -126, PT ;  /* 0xc2fc00002d00780b */ /* 0x000fe20003f4e000 */
[----:B------:R-:W-:-:S04]  /*4f20*/  ULDC UR10, c[0x0][0x604] ;  /* 0x00018100000a7ab9 */ /* 0x000fc80000000800 */
[----:B------:R-:W-:Y:S01]  /*4f30*/  @!P3 FMUL R44, R44, 0.5 ;  /* 0x3f0000002c2cb820 */ /* 0x000fe20000400000 */
[----:B------:R-:W4:Y:S01]  /*4f40*/  MUFU.EX2 R131, R37 ;  /* 0x0000002500837308 */ /* 0x000f220000000800 */
[----:B---3--:R-:W-:Y:S01]  /*4f50*/  @!P4 FMUL R36, R36, R36 ;  /* 0x000000242424c220 */ /* 0x008fe20000400000 */
[----:B------:R-:W-:-:S05]  /*4f60*/  FSETP.GEU.AND P4, PT, R48, -126, PT ;  /* 0xc2fc00003000780b */ /* 0x000fca0003f8e000 */
[----:B------:R-:W-:Y:S01]  /*4f70*/  @!P2 FMUL R45, R45, 0.5 ;  /* 0x3f0000002d2da820 */ /* 0x000fe20000400000 */
[----:B------:R-:W3:Y:S01]  /*4f80*/  MUFU.EX2 R118, R118 ;  /* 0x0000007600767308 */ /* 0x000ee20000000800 */
[----:B--2---:R-:W-:Y:S01]  /*4f90*/  @!P5 FMUL R135, R135, R135 ;  /* 0x000000878787d220 */ /* 0x004fe20000400000 */
[----:B------:R-:W-:-:S05]  /*4fa0*/  FSETP.GEU.AND P5, PT, R53, -126, PT ;  /* 0xc2fc00003500780b */ /* 0x000fca0003fae000 */
[----:B------:R-:W-:Y:S01]  /*4fb0*/  @!P4 FMUL R48, R48, 0.5 ;  /* 0x3f0000003030c820 */ /* 0x000fe20000400000 */
[----:B------:R-:W2:Y:S01]  /*4fc0*/  MUFU.EX2 R44, R44 ;  /* 0x0000002c002c7308 */ /* 0x000ea20000000800 */
[----:B----4-:R-:W-:Y:S01]  /*4fd0*/  @!P1 FMUL R131, R131, R131 ;  /* 0x0000008383839220 */ /* 0x010fe20000400000 */
[----:B------:R-:W-:-:S05]  /*4fe0*/  FSETP.GEU.AND P1, PT, R49, -126, PT ;  /* 0xc2fc00003100780b */ /* 0x000fca0003f2e000 */
        /* <DEDUP_REMOVED lines=93> */
[----:B------:R2:W5:Y:S01]  /*55c0*/  MUFU.EX2 R93, R25 ;  /* 0x00000019005d7308 */ /* 0x0005620000000800 */
[----:B----4-:R-:W-:Y:S01]  /*55d0*/  @!P4 FMUL R84, R84, R84 ;  /* 0x000000545454c220 */ /* 0x010fe20000400000 */
[----:B------:R-:W-:-:S05]  /*55e0*/  FSETP.GEU.AND P4, PT, R29, -126, PT ;  /* 0xc2fc00001d00780b */ /* 0x000fca0003f8e000 */
[----:B------:R-:W-:Y:S01]  /*55f0*/  @!P1 FMUL R96, R96, 0.5 ;  /* 0x3f00000060609820 */ /* 0x000fe20000400000 */
[----:B------:R-:W4:Y:S01]  /*5600*/  MUFU.EX2 R92, R92 ;  /* 0x0000005c005c7308 */ /* 0x000f220000000800 */
[--C-:B--2---:R-:W-:Y:S01]  /*5610*/  FFMA R25, R104, UR10, -R4.reuse ;  /* 0x0000000a68197c23 */ /* 0x104fe20008000804 */
[----:B------:R-:W-:Y:S01]  /*5620*/  ULDC UR10, c[0x0][0x604] ;  /* 0x00018100000a7ab9 */ /* 0x000fe20000000800 */
[----:B---3--:R-:W-:Y:S01]  /*5630*/  @!P6 FMUL R64, R64, R64 ;  /* 0x000000404040e220 */ /* 0x008fe20000400000 */
[--C-:B------:R-:W-:Y:S01]  /*5640*/  FFMA R104, R105, UR10, -R4.reuse ;  /* 0x0000000a69687c23 */ /* 0x100fe20008000804 */
[----:B------:R-:W-:Y:S01]  /*5650*/  ULDC UR10, c[0x0][0x604] ;  /* 0x00018100000a7ab9 */ /* 0x000fe20000000800 */
[----:B------:R-:W-:Y:S01]  /*5660*/  FSETP.GEU.AND P6, PT, R76, -126, PT ;  /* 0xc2fc00004c00780b */ /* 0x000fe20003fce000 */
[----:B------:R-:W-:Y:S01]  /*5670*/  @!P4 FMUL R29, R29, 0.5 ;  /* 0x3f0000001d1dc820 */ /* 0x000fe20000400000 */
[----:B------:R-:W2:Y:S01]  /*5680*/  MUFU.EX2 R100, R100 ;  /* 0x0000006400647308 */ /* 0x000ea20000000800 */
[--C-:B------:R-:W-:Y:S01]  /*5690*/  FFMA R167, R108, UR10, -R4.reuse ;  /* 0x0000000a6ca77c23 */ /* 0x100fe20008000804 */
[----:B------:R-:W-:Y:S01]  /*56a0*/  ULDC UR10, c[0x0][0x604] ;  /* 0x00018100000a7ab9 */ /* 0x000fe20000000800 */
[----:B-----5:R-:W-:Y:S01]  /*56b0*/  @!P3 FMUL R93, R93, R93 ;  /* 0x0000005d5d5db220 */ /* 0x020fe20000400000 */
[----:B------:R-:W-:Y:S01]  /*56c0*/  FFMA R3, R3, UR10, -R4 ;  /* 0x0000000a03037c23 */ /* 0x000fe20008000804 */
[----:B------:R-:W-:Y:S01]  /*56d0*/  ULDC UR10, c[0x0][0x604] ;  /* 0x00018100000a7ab9 */ /* 0x000fe20000000800 */
[----:B------:R-:W-:-:S02]  /*56e0*/  FSETP.GEU.AND P3, PT, R25, -126, PT ;  /* 0xc2fc00001900780b */ /* 0x000fc40003f6e000 */
[----:B------:R-:W3:Y:S01]  /*56f0*/  MUFU.EX2 R96, R96 ;  /* 0x0000006000607308 */ /* 0x000ee20000000800 */
[----:B----4-:R-:W-:Y:S01]  /*5700*/  @!P2 FMUL R92, R92, R92 ;  /* 0x0000005c5c5ca220 */ /* 0x010fe20000400000 */
[----:B------:R-:W-:Y:S01]  /*5710*/  FSETP.GEU.AND P2, PT, R104, -126, PT ;  /* 0xc2fc00006800780b */ /* 0x000fe20003f4e000 */
[----:B------:R-:W-:-:S05]  /*5720*/  @!P6 FMUL R76, R76, 0.5 ;  /* 0x3f0000004c4ce820 */ /* 0x000fca0000400000 */
[----:B------:R4:W5:Y:S01]  /*5730*/  MUFU.EX2 R97, R29 ;  /* 0x0000001d00617308 */ /* 0x0009620000000800 */
[----:B--2---:R-:W-:Y:S02]  /*5740*/  @!P5 FMUL R100, R100, R100 ;  /* 0x000000646464d220 */ /* 0x004fe40000400000 */
[----:B------:R-:W-:-:S04]  /*5750*/  @!P3 FMUL R25, R25, 0.5 ;  /* 0x3f0000001919b820 */ /* 0x000fc80000400000 */
[----:B------:R-:W-:Y:S01]  /*5760*/  @!P2 FMUL R104, R104, 0.5 ;  /* 0x3f0000006868a820 */ /* 0x000fe20000400000 */
[----:B------:R-:W2:Y:S01]  /*5770*/  MUFU.EX2 R76, R76 ;  /* 0x0000004c004c7308 */ /* 0x000ea20000000800 */
[--C-:B----4-:R-:W-:Y:S01]  /*5780*/  FFMA R29, R112, UR10, -R4.reuse ;  /* 0x0000000a701d7c23 */ /* 0x110fe20008000804 */
[----:B------:R-:W-:Y:S01]  /*5790*/  ULDC UR10, c[0x0][0x604] ;  /* 0x00018100000a7ab9 */ /* 0x000fe20000000800 */
[----:B---3--:R-:W-:Y:S01]  /*57a0*/  @!P1 FMUL R96, R96, R96 ;  /* 0x0000006060609220 */ /* 0x008fe20000400000 */
[--C-:B------:R-:W-:Y:S01]  /*57b0*/  FFMA R112, R113, UR10, -R4.reuse ;  /* 0x0000000a71707c23 */ /* 0x100fe20008000804 */
[----:B------:R-:W-:Y:S01]  /*57c0*/  FSETP.GEU.AND P1, PT, R3, -126, PT ;  /* 0xc2fc00000300780b */ /* 0x000fe20003f2e000 */
[----:B------:R-:W-:Y:S02]  /*57d0*/  ULDC UR10, c[0x0][0x604] ;  /* 0x00018100000a7ab9 */ /* 0x000fe40000000800 */
[----:B------:R-:W3:Y:S01]  /*57e0*/  MUFU.EX2 R104, R104 ;  /* 0x0000006800687308 */ /* 0x000ee20000000800 */
[----:B------:R-:W-:Y:S01]  /*57f0*/  FSETP.GEU.AND P5, PT, R112, -126, PT ;  /* 0xc2fc00007000780b */ /* 0x000fe20003fae000 */
[----:B-----5:R-:W-:Y:S01]  /*5800*/  @!P4 FMUL R97, R97, R97 ;  /* 0x000000616161c220 */ /* 0x020fe20000400000 */
[----:B------:R-:W-:Y:S01]  /*5810*/  FSETP.GEU.AND P4, PT, R167, -126, PT ;  /* 0xc2fc0000a700780b */ /* 0x000fe20003f8e000 */
[----:B------:R-:W-:Y:S01]  /*5820*/  FFMA R116, R116, UR10, -R4 ;  /* 0x0000000a74747c23 */ /* 0x000fe20008000804 */
[----:B------:R-:W-:-:S02]  /*5830*/  ULDC UR10, c[0x0][0x604] ;  /* 0x00018100000a7ab9 */ /* 0x000fc40000000800 */
[--C-:B------:R-:W-:Y:S01]  /*5840*/  FFMA R169, R120, UR10, -R4.reuse ;  /* 0x0000000a78a97c23 */ /* 0x100fe20008000804 */
[----:B------:R4:W5:Y:S01]  /*5850*/  MUFU.EX2 R105, R25 ;  /* 0x0000001900697308 */ /* 0x0009620000000800 */
[----:B------:R-:W-:Y:S01]  /*5860*/  ULDC UR10, c[0x0][0x604] ;  /* 0x00018100000a7ab9 */ /* 0x000fe20000000800 */
[----:B------:R-:W-:Y:S01]  /*5870*/  @!P1 FMUL R3, R3, 0.5 ;  /* 0x3f00000003039820 */ /* 0x000fe20000400000 */
[----:B--2---:R-:W-:Y:S01]  /*5880*/  @!P6 FMUL R76, R76, R76 ;  /* 0x0000004c4c4ce220 */ /* 0x004fe20000400000 */
[----:B------:R-:W-:Y:S02]  /*5890*/  FSETP.GEU.AND P6, PT, R165, -126, PT ;  /* 0xc2fc0000a500780b */ /* 0x000fe40003fce000 */
[----:B------:R-:W-:Y:S02]  /*58a0*/  @!P5 FMUL R112, R112, 0.5 ;  /* 0x3f0000007070d820 */ /* 0x000fe40000400000 */
[----:B------:R-:W-:Y:S01]  /*58b0*/  @!P4 FMUL R167, R167, 0.5 ;  /* 0x3f000000a7a7c820 */ /* 0x000fe20000400000 */
[----:B------:R2:W1:Y:S01]  /*58c0*/  MUFU.EX2 R108, R3 ;  /* 0x00000003006c7308 */ /* 0x0004620000000800 */
[----:B---3--:R-:W-:Y:S01]  /*58d0*/  @!P2 FMUL R104, R104, R104 ;  /* 0x000000686868a220 */ /* 0x008fe20000400000 */
[----:B------:R-:W-:Y:S01]  /*58e0*/  FSETP.GEU.AND P2, PT, R169, -126, PT ;  /* 0xc2fc0000a900780b */ /* 0x000fe20003f4e000 */
[--C-:B----4-:R-:W-:Y:S01]  /*58f0*/  FFMA R25, R133, UR15, -R4.reuse ;  /* 0x0000000f85197c23 */ /* 0x110fe20008000804 */
[----:B------:R-:W-:-:S04]  /*5900*/  FFMA R133, R140, UR19, -R4 ;  /* 0x000000138c857c23 */ /* 0x000fc80008000804 */
[----:B------:R-:W3:Y:S01]  /*5910*/  MUFU.EX2 R112, R112 ;  /* 0x0000007000707308 */ /* 0x000ee20000000800 */
[--C-:B--2---:R-:W-:Y:S01]  /*5920*/  FFMA R3, R121, UR10, -R4.reuse ;  /* 0x0000000a79037c23 */ /* 0x104fe20008000804 */
[----:B------:R-:W-:Y:S01]  /*5930*/  ULDC UR10, c[0x0][0x604] ;  /* 0x00018100000a7ab9 */ /* 0x000fe20000000800 */
[----:B------:R-:W-:Y:S01]  /*5940*/  @!P6 FMUL R165, R165, 0.5 ;  /* 0x3f000000a5a5e820 */ /* 0x000fe20000400000 */
[--C-:B------:R-:W-:Y:S01]  /*5950*/  FFMA R124, R124, UR10, -R4.reuse ;  /* 0x0000000a7c7c7c23 */ /* 0x100fe20008000804 */
[----:B------:R-:W-:Y:S01]  /*5960*/  ULDC UR10, c[0x0][0x604] ;  /* 0x00018100000a7ab9 */ /* 0x000fe20000000800 */
[----:B-----5:R-:W-:Y:S01]  /*5970*/  @!P3 FMUL R105, R105, R105 ;  /* 0x000000696969b220 */ /* 0x020fe20000400000 */
[--C-:B------:R-:W-:Y:S01]  /*5980*/  FFMA R120, R117, UR10, -R4.reuse ;  /* 0x0000000a75787c23 */ /* 0x100fe20008000804 */
[----:B------:R-:W2:Y:S01]  /*5990*/  MUFU.EX2 R167, R167 ;  /* 0x000000a700a77308 */ /* 0x000ea20000000800 */
[----:B------:R-:W-:Y:S01]  /*59a0*/  ULDC UR10, c[0x0][0x604] ;  /* 0x00018100000a7ab9 */ /* 0x000fe20000000800 */
[----:B-1----:R-:W-:Y:S01]  /*59b0*/  @!P1 FMUL R108, R108, R108 ;  /* 0x0000006c6c6c9220 */ /* 0x002fe20000400000 */
[--C-:B------:R-:W-:Y:S01]  /*59c0*/  FFMA R122, R125, UR10, -R4.reuse ;  /* 0x0000000a7d7a7c23 */ /* 0x100fe20008000804 */
[----:B------:R-:W-:Y:S01]  /*59d0*/  FSETP.GEU.AND P1, PT, R124, -126, PT ;  /* 0xc2fc00007c00780b */ /* 0x000fe20003f2e000 */
[----:B------:R-:W-:Y:S01]  /*59e0*/  @!P2 FMUL R169, R169, 0.5 ;  /* 0x3f000000a9a9a820 */ /* 0x000fe20000400000 */
[----:B------:R-:W-:Y:S01]  /*59f0*/  FSETP.GEU.AND P3, PT, R116, -126, PT ;  /* 0xc2fc00007400780b */ /* 0x000fe20003f6e000 */
[--C-:B------:R-:W-:Y:S01]  /*5a00*/  FFMA R125, R128, UR11, -R4.reuse ;  /* 0x0000000b807d7c23 */ /* 0x100fe20008000804 */
[----:B------:R-:W1:Y:S01]  /*5a10*/  MUFU.EX2 R165, R165 ;  /* 0x000000a500a57308 */ /* 0x000e620000000800 */
[----:B---3--:R-:W-:Y:S01]  /*5a20*/  @!P5 FMUL R112, R112, R112 ;  /* 0x000000707070d220 */ /* 0x008fe20000400000 */
[----:B------:R-:W-:Y:S01]  /*5a30*/  FSETP.GEU.AND P5, PT, R122, -126, PT ;  /* 0xc2fc00007a00780b */ /* 0x000fe20003fae000 */
[----:B------:R-:W-:Y:S01]  /*5a40*/  ULDC UR11, c[0x0][0x604] ;  /* 0x00018100000b7ab9 */ /* 0x000fe20000000800 */
[--C-:B------:R-:W-:Y:S01]  /*5a50*/  FFMA R128, R141, UR22, -R4.reuse ;  /* 0x000000168d807c23 */ /* 0x100fe20008000804 */
[----:B------:R-:W-:Y:S01]  /*5a60*/  FFMA R126, R137, UR11, -R4 ;  /* 0x0000000b897e7c23 */ /* 0x000fe20008000804 */
[----:B------:R-:W-:-:S02]  /*5a70*/  ULDC UR10, c[0x0][0x604] ;  /* 0x00018100000a7ab9 */ /* 0x000fc40000000800 */
[----:B------:R-:W3:Y:S01]  /*5a80*/  MUFU.EX2 R169, R169 ;  /* 0x000000a900a97308 */ /* 0x000ee20000000800 */
[----:B--2---:R-:W-:Y:S01]  /*5a90*/  @!P4 FMUL R167, R167, R167 ;  /* 0x000000a7a7a7c220 */ /* 0x004fe20000400000 */
[----:B------:R-:W-:Y:S01]  /*5aa0*/  FSETP.GEU.AND P4, PT, R3, -126, PT ;  /* 0xc2fc00000300780b */ /* 0x000fe20003f8e000 */
[----:B------:R-:W-:Y:S01]  /*5ab0*/  @!P1 FMUL R124, R124, 0.5 ;  /* 0x3f0000007c7c9820 */ /* 0x000fe20000400000 */
[----:B------:R-:W-:Y:S01]  /*5ac0*/  @!P3 FMUL R116, R116, 0.5 ;  /* 0x3f0000007474b820 */ /* 0x000fe20000400000 */
[----:B------:R-:W-:Y:S02]  /*5ad0*/  FFMA R132, R132, UR10, -R4 ;  /* 0x0000000a84847c23 */ /* 0x000fe40008000804 */
[----:B------:R-:W-:Y:S01]  /*5ae0*/  @!P5 FMUL R122, R122, 0.5 ;  /* 0x3f0000007a7ad820 */ /* 0x000fe20000400000 */
[----:B------:R-:W2:Y:S01]  /*5af0*/  MUFU.EX2 R117, R124 ;  /* 0x0000007c00757308 */ /* 0x000ea20000000800 */
[----:B-1----:R-:W-:Y:S01]  /*5b00*/  @!P6 FMUL R165, R165, R165 ;  /* 0x000000a5a5a5e220 */ /* 0x002fe20000400000 */
[----:B------:R-:W-:-:S05]  /*5b10*/  FSETP.GEU.AND P6, PT, R33, -126, PT ;  /* 0xc2fc00002100780b */ /* 0x000fca0003fce000 */
[----:B------:R-:W-:Y:S01]  /*5b20*/  @!P4 FMUL R3, R3, 0.5 ;  /* 0x3f0000000303c820 */ /* 0x000fe20000400000 */
[----:B------:R-:W1:Y:S01]  /*5b30*/  MUFU.EX2 R122, R122 ;  /* 0x0000007a007a7308 */ /* 0x000e620000000800 */
[----:B---3--:R-:W-:Y:S01]  /*5b40*/  @!P2 FMUL R169, R169, R169 ;  /* 0x000000a9a9a9a220 */ /* 0x008fe20000400000 */
[----:B------:R-:W-:-:S05]  /*5b50*/  FSETP.GEU.AND P2, PT, R125, -126, PT ;  /* 0xc2fc00007d00780b */ /* 0x000fca0003f4e000 */
[----:B------:R-:W-:Y:S01]  /*5b60*/  @!P6 FMUL R33, R33, 0.5 ;  /* 0x3f0000002121e820 */ /* 0x000fe20000400000 */
[----:B------:R-:W-:Y:S01]  /*5b70*/  MUFU.EX2 R121, R116 ;  /* 0x0000007400797308 */ /* 0x000fe20000000800 */
[----:B--2---:R-:W-:-:S06]  /*5b80*/  @!P1 FMUL R117, R117, R117 ;  /* 0x0000007575759220 */ /* 0x004fcc0000400000 */
[----:B------:R-:W-:Y:S01]  /*5b90*/  @!P2 FMUL R125, R125, 0.5 ;  /* 0x3f0000007d7da820 */ /* 0x000fe20000400000 */
[----:B------:R2:W3:Y:S01]  /*5ba0*/  MUFU.EX2 R116, R3 ;  /* 0x0000000300747308 */ /* 0x0004e20000000800 */
[----:B-1----:R-:W-:Y:S01]  /*5bb0*/  @!P5 FMUL R122, R122, R122 ;  /* 0x0000007a7a7ad220 */ /* 0x002fe20000400000 */
[----:B------:R-:W-:-:S06]  /*5bc0*/  FSETP.GEU.AND P5, PT, R126, -126, PT ;  /* 0xc2fc00007e00780b */ /* 0x000fcc0003fae000 */
[----:B------:R1:W4:Y:S01]  /*5bd0*/  MUFU.EX2 R101, R33 ;  /* 0x0000002100657308 */ /* 0x0003220000000800 */
[--C-:B--2---:R-:W-:Y:S01]  /*5be0*/  FFMA R3, R129, UR14, -R4.reuse ;  /* 0x0000000e81037c23 */ /* 0x104fe20008000804 */
[----:B------:R-:W-:Y:S01]  /*5bf0*/  FFMA R129, R136, UR18, -R4 ;  /* 0x0000001288817c23 */ /* 0x000fe20008000804 */
[----:B------:R-:W-:Y:S01]  /*5c00*/  ULDC UR14, c[0x0][0x604] ;  /* 0x00018100000e7ab9 */ /* 0x000fe20000000800 */
[----:B------:R-:W-:Y:S01]  /*5c10*/  FADD R136, R21, R110 ;  /* 0x0000006e15887221 */ /* 0x000fe20000000000 */
[--C-:B------:R-:W-:Y:S01]  /*5c20*/  FFMA R137, R144, UR14, -R4.reuse ;  /* 0x0000000e90897c23 */ /* 0x100fe20008000804 */
[----:B------:R-:W-:Y:S01]  /*5c30*/  ULDC UR18, c[0x0][0x604] ;  /* 0x0001810000127ab9 */ /* 0x000fe20000000800 */
[----:B------:R-:W-:Y:S01]  /*5c40*/  FSETP.GEU.AND P1, PT, R129, -126, PT ;  /* 0xc2fc00008100780b */ /* 0x000fe20003f2e000 */
[----:B------:R-:W-:Y:S01]  /*5c50*/  @!P5 FMUL R126, R126, 0.5 ;  /* 0x3f0000007e7ed820 */ /* 0x000fe20000400000 */
[----:B---3--:R-:W-:Y:S01]  /*5c60*/  @!P4 FMUL R116, R116, R116 ;  /* 0x000000747474c220 */ /* 0x008fe20000400000 */
[----:B------:R-:W-:Y:S01]  /*5c70*/  FSETP.GEU.AND P4, PT, R3, -126, PT ;  /* 0xc2fc00000300780b */ /* 0x000fe20003f8e000 */
[----:B------:R-:W2:Y:S01]  /*5c80*/  MUFU.EX2 R125, R125 ;  /* 0x0000007d007d7308 */ /* 0x000ea20000000800 */
[----:B------:R-:W-:Y:S01]  /*5c90*/  FFMA R4, R149, UR18, -R4 ;  /* 0x0000001295047c23 */ /* 0x000fe20008000804 */
[----:B-1----:R-:W-:Y:S01]  /*5ca0*/  FADD R33, R35, R82 ;  /* 0x0000005223217221 */ /* 0x002fe20000000000 */
[----:B------:R-:W-:Y:S01]  /*5cb0*/  @!P3 FMUL R121, R121, R121 ;  /* 0x000000797979b220 */ /* 0x000fe20000400000 */
[----:B------:R-:W-:Y:S01]  /*5cc0*/  F2FP.F16.F32.PACK_AB R35, R20, R35 ;  /* 0x000000231423723e */ /* 0x000fe200000000ff */
[----:B----4-:R-:W-:Y:S01]  /*5cd0*/  @!P6 FMUL R101, R101, R101 ;  /* 0x000000656565e220 */ /* 0x010fe20000400000 */
[----:B------:R-:W-:-:S02]  /*5ce0*/  FSETP.GEU.AND P6, PT, R29, -126, PT ;  /* 0xc2fc00001d00780b */ /* 0x000fc40003fce000 */
[----:B------:R-:W1:Y:S01]  /*5cf0*/  MUFU.EX2 R126, R126 ;  /* 0x0000007e007e7308 */ /* 0x000e620000000800 */
[----:B------:R-:W-:Y:S01]  /*5d00*/  @!P1 FMUL R129, R129, 0.5 ;  /* 0x3f00000081819820 */ /* 0x000fe20000400000 */
[----:B------:R-:W-:Y:S01]  /*5d10*/  FADD R158, R33, R138 ;  /* 0x0000008a219e7221 */ /* 0x000fe20000000000 */
[----:B------:R-:W-:Y:S01]  /*5d20*/  FADD R33, R15, R86 ;  /* 0x000000560f217221 */ /* 0x000fe20000000000 */
[----:B------:R-:W-:Y:S01]  /*5d30*/  @!P4 FMUL R3, R3, 0.5 ;  /* 0x3f0000000303c820 */ /* 0x000fe20000400000 */
[----:B------:R-:W-:-:S03]  /*5d40*/  FADD R138, R23, R118 ;  /* 0x00000076178a7221 */ /* 0x000fc60000000000 */
[----:B------:R-:W3:Y:S01]  /*5d50*/  MUFU.EX2 R129, R129 ;  /* 0x0000008100817308 */ /* 0x000ee20000000800 */
[----:B--2---:R-:W-:Y:S01]  /*5d60*/  @!P2 FMUL R125, R125, R125 ;  /* 0x0000007d7d7da220 */ /* 0x004fe20000400000 */
[----:B------:R-:W-:Y:S01]  /*5d70*/  FSETP.GEU.AND P2, PT, R133, -126, PT ;  /* 0xc2fc00008500780b */ /* 0x000fe20003f4e000 */
[----:B------:R-:W-:Y:S01]  /*5d80*/  FADD R162, R33, R138 ;  /* 0x0000008a21a27221 */ /* 0x000fe20000000000 */
[----:B------:R-:W-:Y:S01]  /*5d90*/  @!P6 FMUL R29, R29, 0.5 ;  /* 0x3f0000001d1de820 */ /* 0x000fe20000400000 */
[----:B------:R-:W-:Y:S01]  /*5da0*/  FADD R33, R26, R87 ;  /* 0x000000571a217221 */ /* 0x000fe20000000000 */
[C---:B------:R-:W-:Y:S01]  /*5db0*/  FADD R138, R55.reuse, R8 ;  /* 0x00000008378a7221 */ /* 0x040fe20000000000 */
[----:B------:R-:W-:Y:S01]  /*5dc0*/  F2FP.F16.F32.PACK_AB R55, R55, R58 ;  /* 0x0000003a3737723e */ /* 0x000fe200000000ff */
[----:B------:R2:W4:Y:S01]  /*5dd0*/  MUFU.EX2 R124, R3 ;  /* 0x00000003007c7308 */ /* 0x0005220000000800 */
[----:B-1----:R-:W-:Y:S01]  /*5de0*/  @!P5 FMUL R126, R126, R126 ;  /* 0x0000007e7e7ed220 */ /* 0x002fe20000400000 */
[----:B------:R-:W-:Y:S01]  /*5df0*/  FSETP.GEU.AND P5, PT, R130, -126, PT ;  /* 0xc2fc00008200780b */ /* 0x000fe20003fae000 */
[----:B------:R-:W-:Y:S01]  /*5e00*/  FADD R168, R33, R138 ;  /* 0x0000008a21a87221 */ /* 0x000fe20000000000 */
[----:B------:R-:W-:Y:S01]  /*5e10*/  FADD R33, R135, R104 ;  /* 0x0000006887217221 */ /* 0x000fe20000000000 */
[----:B------:R-:W-:-:S02]  /*5e20*/  FADD R138, R159, R126 ;  /* 0x0000007e9f8a7221 */ /* 0x000fc40000000000 */
[----:B------:R-:W-:Y:S01]  /*5e30*/  @!P2 FMUL R133, R133, 0.5 ;  /* 0x3f0000008585a820 */ /* 0x000fe20000400000 */
[----:B------:R1:W5:Y:S01]  /*5e40*/  MUFU.EX2 R113, R29 ;  /* 0x0000001d00717308 */ /* 0x0003620000000800 */
[----:B---3--:R-:W-:Y:S01]  /*5e50*/  @!P1 FMUL R129, R129, R129 ;  /* 0x0000008181819220 */ /* 0x008fe20000400000 */
[----:B------:R-:W-:Y:S01]  /*5e60*/  FSETP.GEU.AND P1, PT, R137, -126, PT ;  /* 0xc2fc00008900780b */ /* 0x000fe20003f2e000 */
[----:B--2---:R-:W-:Y:S01]  /*5e70*/  FADD R3, R10, R59 ;  /* 0x0000003b0a037221 */ /* 0x004fe20000000000 */
[----:B------:R-:W-:Y:S01]  /*5e80*/  FADD R146, R33, R138 ;  /* 0x0000008a21927221 */ /* 0x000fe20000000000 */
[----:B------:R-:W-:Y:S02]  /*5e90*/  FADD R33, R143, R112 ;  /* 0x000000708f217221 */ /* 0x000fe40000000000 */
[----:B------:R-:W-:Y:S01]  /*5ea0*/  @!P5 FMUL R130, R130, 0.5 ;  /* 0x3f0000008282d820 */ /* 0x000fe20000400000 */
[----:B------:R-:W2:Y:S01]  /*5eb0*/  MUFU.EX2 R133, R133 ;  /* 0x0000008500857308 */ /* 0x000ea20000000800 */
[----:B----4-:R-:W-:Y:S01]  /*5ec0*/  @!P4 FMUL R124, R124, R124 ;  /* 0x0000007c7c7cc220 */ /* 0x010fe20000400000 */
[----:B------:R-:W-:Y:S01]  /*5ed0*/  FSETP.GEU.AND P4, PT, R128, -126, PT ;  /* 0xc2fc00008000780b */ /* 0x000fe20003f8e000 */
[----:B-1----:R-:W-:-:S04]  /*5ee0*/  FADD R29, R9, R62 ;  /* 0x0000003e091d7221 */ /* 0x002fc80000000000 */
[----:B------:R-:W-:Y:S01]  /*5ef0*/  FADD R61, R29, R134 ;  /* 0x000000861d3d7221 */ /* 0x000fe20000000000 */
[----:B------:R-:W-:Y:S01]  /*5f00*/  FADD R134, R30, R91 ;  /* 0x0000005b1e867221 */ /* 0x000fe20000000000 */
[----:B------:R-:W-:Y:S01]  /*5f10*/  @!P1 FMUL R137, R137, 0.5 ;  /* 0x3f00000089899820 */ /* 0x000fe20000400000 */
[----:B------:R-:W-:Y:S01]  /*5f20*/  MUFU.EX2 R130, R130 ;  /* 0x0000008200827308 */ /* 0x000fe20000000800 */
[----:B------:R-:W-:Y:S01]  /*5f30*/  FADD R29, R13, R78 ;  /* 0x0000004e0d1d7221 */ /* 0x000fe20000000000 */
[----:B------:R-:W-:Y:S01]  /*5f40*/  FADD R65, R3, R134 ;  /* 0x0000008603417221 */ /* 0x000fe20000000000 */
[----:B------:R-:W-:Y:S01]  /*5f50*/  FADD R3, R27, R66 ;  /* 0x000000421b037221 */ /* 0x000fe20000000000 */
[----:B------:R-:W-:Y:S01]  /*5f60*/  FADD R134, R43, R98 ;  /* 0x000000622b867221 */ /* 0x000fe20000000000 */
[----:B------:R-:W-:Y:S01]  /*5f70*/  @!P4 FMUL R128, R128, 0.5 ;  /* 0x3f0000008080c820 */ /* 0x000fe20000400000 */
[----:B------:R-:W-:Y:S01]  /*5f80*/  FADD R154, R29, R136 ;  /* 0x000000881d9a7221 */ /* 0x000fe20000000000 */
[----:B------:R-:W-:Y:S01]  /*5f90*/  FADD R29, R18, R75 ;  /* 0x0000004b121d7221 */ /* 0x000fe20000000000 */
[----:B------:R-:W-:Y:S01]  /*5fa0*/  FADD R69, R3, R134 ;  /* 0x0000008603457221 */ /* 0x000fe20000000000 */
[----:B------:R-:W1:Y:S01]  /*5fb0*/  MUFU.EX2 R137, R137 ;  /* 0x0000008900897308 */ /* 0x000e620000000800 */
[----:B------:R-:W-:Y:S01]  /*5fc0*/  FADD R3, R12, R63 ;  /* 0x0000003f0c037221 */ /* 0x000fe20000000000 */
[----:B------:R-:W-:Y:S01]  /*5fd0*/  FADD R134, R34, R95 ;  /* 0x0000005f22867221 */ /* 0x000fe20000000000 */
[----:B------:R-:W-:Y:S01]  /*5fe0*/  FADD R136, R46, R107 ;  /* 0x0000006b2e887221 */ /* 0x000fe20000000000 */
[----:B-----5:R-:W-:Y:S01]  /*5ff0*/  @!P6 FMUL R113, R113, R113 ;  /* 0x000000717171e220 */ /* 0x020fe20000400000 */
[----:B--2---:R-:W-:Y:S01]  /*6000*/  @!P2 FMUL R133, R133, R133 ;  /* 0x000000858585a220 */ /* 0x004fe20000400000 */
[----:B------:R-:W-:Y:S01]  /*6010*/  FADD R73, R3, R134 ;  /* 0x0000008603497221 */ /* 0x000fe20000000000 */
[----:B------:R-:W-:Y:S01]  /*6020*/  FADD R3, R11, R70 ;  /* 0x000000460b037221 */ /* 0x000fe20000000000 */
[----:B------:R-:W2:Y:S01]  /*6030*/  MUFU.EX2 R128, R128 ;  /* 0x0000008000807308 */ /* 0x000ea20000000800 */
[----:B------:R-:W-:Y:S01]  /*6040*/  FADD R134, R19, R102 ;  /* 0x0000006613867221 */ /* 0x000fe20000000000 */
[----:B------:R-:W-:Y:S01]  /*6050*/  FADD R156, R29, R136 ;  /* 0x000000881d9c7221 */ /* 0x000fe20000000000 */
[----:B------:R-:W-:Y:S01]  /*6060*/  FSETP.GEU.AND P6, PT, R120, -126, PT ;  /* 0xc2fc00007800780b */ /* 0x000fe20003fce000 */
[----:B------:R-:W-:Y:S01]  /*6070*/  FADD R29, R20, R79 ;  /* 0x0000004f141d7221 */ /* 0x000fe20000000000 */
[----:B------:R-:W-:Y:S01]  /*6080*/  FADD R77, R3, R134 ;  /* 0x00000086034d7221 */ /* 0x000fe20000000000 */
[----:B------:R-:W-:Y:S01]  /*6090*/  FADD R3, R31, R74 ;  /* 0x0000004a1f037221 */ /* 0x000fe20000000000 */
[----:B------:R-:W-:Y:S01]  /*60a0*/  FADD R134, R47, R106 ;  /* 0x0000006a2f867221 */ /* 0x000fe20000000000 */
[----:B------:R-:W-:Y:S01]  /*60b0*/  FADD R136, R50, R111 ;  /* 0x0000006f32887221 */ /* 0x000fe20000000000 */
[----:B-1----:R-:W-:Y:S01]  /*60c0*/  @!P1 FMUL R137, R137, R137 ;  /* 0x0000008989899220 */ /* 0x002fe20000400000 */
[----:B------:R-:W-:Y:S01]  /*60d0*/  FSETP.GEU.AND P2, PT, R132, -126, PT ;  /* 0xc2fc00008400780b */ /* 0x000fe20003f4e000 */
[----:B------:R-:W-:Y:S01]  /*60e0*/  FADD R85, R3, R134 ;  /* 0x0000008603557221 */ /* 0x000fe20000000000 */
[----:B------:R-:W-:Y:S01]  /*60f0*/  FADD R3, R16, R71 ;  /* 0x0000004710037221 */ /* 0x000fe20000000000 */
[----:B------:R-:W-:Y:S01]  /*6100*/  FADD R134, R42, R103 ;  /* 0x000000672a867221 */ /* 0x000fe20000000000 */
[----:B------:R-:W-:Y:S01]  /*6110*/  FSETP.GEU.AND P1, PT, R145, -126, PT ;  /* 0xc2fc00009100780b */ /* 0x000fe20003f2e000 */
[----:B------:R-:W-:Y:S01]  /*6120*/  @!P5 FMUL R130, R130, R130 ;  /* 0x000000828282d220 */ /* 0x000fe20000400000 */
[----:B------:R-:W-:Y:S01]  /*6130*/  FSETP.GEU.AND P5, PT, R4, -126, PT ;  /* 0xc2fc00000400780b */ /* 0x000fe20003fae000 */
[----:B--2---:R-:W-:Y:S01]  /*6140*/  @!P4 FMUL R128, R128, R128 ;  /* 0x000000808080c220 */ /* 0x004fe20000400000 */
[----:B------:R-:W-:Y:S01]  /*6150*/  FSETP.GEU.AND P4, PT, R25, -126, PT ;  /* 0xc2fc00001900780b */ /* 0x000fe20003f8e000 */
[----:B------:R-:W-:Y:S01]  /*6160*/  FADD R149, R3, R134 ;  /* 0x0000008603957221 */ /* 0x000fe20000000000 */
        /* <DEDUP_REMOVED lines=12> */
[----:B------:R-:W-:Y:S01]  /*6230*/  @!P6 FMUL R120, R120, 0.5 ;  /* 0x3f0000007878e820 */ /* 0x000fe20000400000 */
[----:B------:R-:W-:Y:S01]  /*6240*/  @!P2 FMUL R132, R132, 0.5 ;  /* 0x3f0000008484a820 */ /* 0x000fe20000400000 */
[----:B------:R-:W-:Y:S01]  /*6250*/  @!P1 FMUL R145, R145, 0.5 ;  /* 0x3f00000091919820 */ /* 0x000fe20000400000 */
[----:B------:R-:W-:Y:S01]  /*6260*/  FADD R134, R153, R122 ;  /* 0x0000007a99867221 */ /* 0x000fe20000000000 */
[----:B------:R-:W-:Y:S01]  /*6270*/  FADD R164, R29, R136 ;  /* 0x000000881da47221 */ /* 0x000fe20000000000 */
[----:B------:R-:W-:Y:S01]  /*6280*/  FADD R3, R123, R92 ;  /* 0x0000005c7b037221 */ /* 0x000fe20000000000 */
[----:B------:R-:W-:Y:S01]  /*6290*/  FADD R29, R39, R90 ;  /* 0x0000005a271d7221 */ /* 0x000fe20000000000 */
[----:B------:R-:W-:Y:S01]  /*62a0*/  FADD R136, R58, R7 ;  /* 0x000000073a887221 */ /* 0x000fe20000000000 */
[----:B------:R-:W-:Y:S01]  /*62b0*/  @!P4 FMUL R25, R25, 0.5 ;  /* 0x3f0000001919c820 */ /* 0x000fe20000400000 */
[----:B------:R-:W-:Y:S01]  /*62c0*/  @!P5 FMUL R4, R4, 0.5 ;  /* 0x3f0000000404d820 */ /* 0x000fe20000400000 */
[----:B------:R-:W1:Y:S01]  /*62d0*/  MUFU.EX2 R141, R132 ;  /* 0x00000084008d7308 */ /* 0x000e620000000800 */
[----:B------:R-:W-:Y:S01]  /*62e0*/  FADD R49, R3, R134 ;  /* 0x0000008603317221 */ /* 0x000fe20000000000 */
[----:B------:R-:W-:Y:S01]  /*62f0*/  FADD R166, R29, R136 ;  /* 0x000000881da67221 */ /* 0x000fe20000000000 */
[----:B------:R-:W-:Y:S01]  /*6300*/  FADD R29, R40, R105 ;  /* 0x00000069281d7221 */ /* 0x000fe20000000000 */
[----:B------:R-:W-:Y:S01]  /*6310*/  FADD R136, R72, R129 ;  /* 0x0000008148887221 */ /* 0x000fe20000000000 */
[----:B------:R-:W-:Y:S01]  /*6320*/  FADD R138, R161, R128 ;  /* 0x00000080a18a7221 */ /* 0x000fe20000000000 */
[----:B------:R-:W-:Y:S01]  /*6330*/  FADD R3, R32, R97 ;  /* 0x0000006120037221 */ /* 0x000fe20000000000 */
[----:B------:R-:W-:Y:S01]  /*6340*/  FADD R140, R80, R137 ;  /* 0x00000089508c7221 */ /* 0x000fe20000000000 */
[----:B------:R-:W2:Y:S01]  /*6350*/  MUFU.EX2 R120, R120 ;  /* 0x0000007800787308 */ /* 0x000ea20000000800 */
[----:B------:R-:W-:Y:S01]  /*6360*/  FADD R144, R29, R136 ;  /* 0x000000881d907221 */ /* 0x000fe20000000000 */
[----:B------:R-:W-:Y:S01]  /*6370*/  FADD R29, R28, R93 ;  /* 0x0000005d1c1d7221 */ /* 0x000fe20000000000 */
[----:B------:R-:W-:Y:S01]  /*6380*/  FADD R136, R60, R117 ;  /* 0x000000753c887221 */ /* 0x000fe20000000000 */
[----:B------:R-:W-:Y:S01]  /*6390*/  FADD R142, R163, R130 ;  /* 0x00000082a38e7221 */ /* 0x000fe20000000000 */
[----:B------:R-:W-:Y:S01]  /*63a0*/  FADD R61, R61, R154 ;  /* 0x0000009a3d3d7221 */ /* 0x000fe20000000000 */
[----:B------:R-:W-:Y:S01]  /*63b0*/  FADD R65, R65, R156 ;  /* 0x0000009c41417221 */ /* 0x000fe20000000000 */
[----:B------:R-:W-:Y:S01]  /*63c0*/  FADD R45, R29, R136 ;  /* 0x000000881d2d7221 */ /* 0x000fe20000000000 */
[----:B------:R3:W4:Y:S01]  /*63d0*/  MUFU.EX2 R132, R25 ;  /* 0x0000001900847308 */ /* 0x0007220000000800 */
[----:B------:R-:W-:Y:S01]  /*63e0*/  FADD R136, R76, R133 ;  /* 0x000000854c887221 */ /* 0x000fe20000000000 */
[----:B------:R-:W-:Y:S01]  /*63f0*/  FADD R29, R139, R108 ;  /* 0x0000006c8b1d7221 */ /* 0x000fe20000000000 */
[----:B-1----:R-:W-:Y:S01]  /*6400*/  @!P2 FMUL R141, R141, R141 ;  /* 0x0000008d8d8da220 */ /* 0x002fe20000400000 */
[----:B------:R-:W-:Y:S01]  /*6410*/  FADD R142, R33, R142 ;  /* 0x0000008e218e7221 */ /* 0x000fe20000000000 */
[----:B------:R-:W-:Y:S01]  /*6420*/  FADD R69, R69, R158 ;  /* 0x0000009e45457221 */ /* 0x000fe20000000000 */
[----:B------:R-:W-:Y:S01]  /*6430*/  FADD R150, R29, R138 ;  /* 0x0000008a1d967221 */ /* 0x000fe20000000000 */
[----:B------:R-:W-:Y:S01]  /*6440*/  FADD R29, R48, R113 ;  /* 0x00000071301d7221 */ /* 0x000fe20000000000 */
[----:B------:R-:W1:Y:S01]  /*6450*/  MUFU.EX2 R145, R145 ;  /* 0x0000009100917308 */ /* 0x000e620000000800 */
[----:B---3--:R-:W-:Y:S01]  /*6460*/  FADD R25, R44, R167 ;  /* 0x000000a72c197221 */ /* 0x008fe20000000000 */
[----:B------:R-:W-:Y:S01]  /*6470*/  FADD R138, R155, R124 ;  /* 0x0000007c9b8a7221 */ /* 0x000fe20000000000 */
[----:B--2---:R-:W-:Y:S01]  /*6480*/  @!P6 FMUL R120, R120, R120 ;  /* 0x000000787878e220 */ /* 0x004fe20000400000 */
[----:B------:R-:W-:Y:S01]  /*6490*/  FADD R152, R29, R140 ;  /* 0x0000008c1d987221 */ /* 0x000fe20000000000 */
[----:B------:R-:W-:Y:S01]  /*64a0*/  FADD R148, R25, R136 ;  /* 0x0000008819947221 */ /* 0x000fe20000000000 */
[----:B------:R-:W-:Y:S01]  /*64b0*/  FADD R136, R64, R125 ;  /* 0x0000007d40887221 */ /* 0x000fe20000000000 */
[----:B------:R-:W-:Y:S01]  /*64c0*/  FADD R25, R127, R96 ;  /* 0x000000607f197221 */ /* 0x000fe20000000000 */
[----:B------:R2:W3:Y:S01]  /*64d0*/  MUFU.EX2 R134, R4 ;  /* 0x0000000400867308 */ /* 0x0004e20000000800 */
[----:B----4-:R-:W-:Y:S01]  /*64e0*/  @!P4 FMUL R132, R132, R132 ;  /* 0x000000848484c220 */ /* 0x010fe20000400000 */
[----:B------:R-:W-:Y:S01]  /*64f0*/  FADD R53, R3, R136 ;  /* 0x0000008803357221 */ /* 0x000fe20000000000 */
[----:B------:R-:W-:Y:S01]  /*6500*/  FADD R57, R25, R138 ;  /* 0x0000008a19397221 */ /* 0x000fe20000000000 */
[----:B------:R-:W-:Y:S01]  /*6510*/  FADD R3, R36, R101 ;  /* 0x0000006524037221 */ /* 0x000fe20000000000 */
[----:B------:R-:W-:Y:S01]  /*6520*/  FADD R136, R68, R141 ;  /* 0x0000008d44887221 */ /* 0x000fe20000000000 */
[----:B------:R-:W-:Y:S01]  /*6530*/  FADD R25, R52, R121 ;  /* 0x0000007934197221 */ /* 0x000fe20000000000 */
[----:B------:R-:W-:Y:S01]  /*6540*/  FADD R33, R157, R132 ;  /* 0x000000849d217221 */ /* 0x000fe20000000000 */
[----:B------:R-:W-:Y:S01]  /*6550*/  FADD R29, R147, R120 ;  /* 0x00000078931d7221 */ /* 0x000fe20000000000 */
[----:B-1----:R-:W-:Y:S01]  /*6560*/  @!P1 FMUL R145, R145, R145 ;  /* 0x0000009191919220 */ /* 0x002fe20000400000 */
[----:B--2---:R-:W-:Y:S01]  /*6570*/  FADD R4, R131, R100 ;  /* 0x0000006483047221 */ /* 0x004fe20000000000 */
[----:B------:R-:W-:Y:S01]  /*6580*/  FADD R3, R3, R136 ;  /* 0x0000008803037221 */ /* 0x000fe20000000000 */
[----:B------:R-:W-:Y:S01]  /*6590*/  FADD R73, R73, R160 ;  /* 0x000000a049497221 */ /* 0x000fe20000000000 */
[----:B------:R-:W-:Y:S01]  /*65a0*/  FADD R138, R84, R145 ;  /* 0x00000091548a7221 */ /* 0x000fe20000000000 */
[----:B------:R-:W-:Y:S01]  /*65b0*/  FADD R4, R4, R33 ;  /* 0x0000002104047221 */ /* 0x000fe20000000000 */
[----:B------:R-:W-:Y:S01]  /*65c0*/  FADD R162, R77, R162 ;  /* 0x000000a24da27221 */ /* 0x000fe20000000000 */
[----:B------:R-:W-:Y:S01]  /*65d0*/  FADD R164, R81, R164 ;  /* 0x000000a451a47221 */ /* 0x000fe20000000000 */
[----:B---3--:R-:W-:Y:S01]  /*65e0*/  @!P5 FMUL R134, R134, R134 ;  /* 0x000000868686d220 */ /* 0x008fe20000400000 */
        /* <DEDUP_REMOVED lines=21> */
[----:B------:R-:W-:Y:S01]  /*6740*/  MOV R3, UR7 ;  /* 0x0000000700037c02 */ /* 0x000fe20008000f00 */
[----:B------:R-:W-:Y:S01]  /*6750*/  FADD R61, R61, R166 ;  /* 0x000000a63d3d7221 */ /* 0x000fe20000000000 */
[----:B------:R-:W-:Y:S01]  /*6760*/  FADD R168, R65, R168 ;  /* 0x000000a841a87221 */ /* 0x000fe20000000000 */
[----:B------:R-:W-:Y:S01]  /*6770*/  FADD R4, R41, R4 ;  /* 0x0000000429047221 */ /* 0x000fe20000000000 */
[----:B------:R-:W-:Y:S01]  /*6780*/  FADD R37, R37, R138 ;  /* 0x0000008a25257221 */ /* 0x000fe20000000000 */
[----:B------:R-:W-:Y:S01]  /*6790*/  F2FP.F16.F32.PACK_AB R39, R26, R39 ;  /* 0x000000271a27723e */ /* 0x000fe200000000ff */
[----:B------:R1:W-:Y:S01]  /*67a0*/  SYNCS.ARRIVE.TRANS64.A1T0 RZ, [R3+UR38], RZ ;  /* 0x000000ff03ff79a7 */ /* 0x0003e20008100026 */
[----:B------:R-:W-:Y:S01]  /*67b0*/  F2FP.F16.F32.PACK_AB R41, R30, R17 ;  /* 0x000000111e29723e */ /* 0x000fe200000000ff */
[----:B------:R-:W-:Y:S01]  /*67c0*/  FADD R4, R37, R4 ;  /* 0x0000000425047221 */ /* 0x000fe20000000000 */
[----:B------:R-:W-:-:S02]  /*67d0*/  F2FP.F16.F32.PACK_AB R26, R123, R28 ;  /* 0x0000001c7b1a723e */ /* 0x000fc400000000ff */
[----:B------:R-:W-:Y:S02]  /*67e0*/  F2FP.F16.F32.PACK_AB R43, R34, R43 ;  /* 0x0000002b222b723e */ /* 0x000fe400000000ff */
[----:B------:R-:W-:Y:S01]  /*67f0*/  F2FP.F16.F32.PACK_AB R45, R38, R19 ;  /* 0x00000013262d723e */ /* 0x000fe200000000ff */
[----:B-1----:R-:W-:Y:S01]  /*6800*/  FADD R3, R61, R168 ;  /* 0x000000a83d037221 */ /* 0x002fe20000000000 */
[----:B------:R-:W-:Y:S02]  /*6810*/  F2FP.F16.F32.PACK_AB R57, R59, R62 ;  /* 0x0000003e3b39723e */ /* 0x000fe400000000ff */
[----:B------:R-:W-:Y:S02]  /*6820*/  F2FP.F16.F32.PACK_AB R28, R127, R32 ;  /* 0x000000207f1c723e */ /* 0x000fe400000000ff */
[----:B------:R-:W-:Y:S02]  /*6830*/  F2FP.F16.F32.PACK_AB R30, R131, R36 ;  /* 0x00000024831e723e */ /* 0x000fe400000000ff */
[----:B------:R-:W-:-:S02]  /*6840*/  F2FP.F16.F32.PACK_AB R47, R42, R47 ;  /* 0x0000002f2a2f723e */ /* 0x000fc400000000ff */
[----:B------:R-:W-:Y:S02]  /*6850*/  F2FP.F16.F32.PACK_AB R49, R46, R21 ;  /* 0x000000152e31723e */ /* 0x000fe400000000ff */
[----:B------:R-:W-:Y:S02]  /*6860*/  F2FP.F16.F32.PACK_AB R53, R54, R23 ;  /* 0x000000173635723e */ /* 0x000fe400000000ff */
        /* <DEDUP_REMOVED lines=48> */
[----:B------:R-:W-:Y:S01]  /*6b70*/  F2FP.F16.F32.PACK_AB R86, R134, R145 ;  /* 0x000000918656723e */ /* 0x000fe200000000ff */
[----:B------:R-:W-:Y:S06]  /*6b80*/  @!P0 BRA `(.L_x_19) ;  /* 0x0000000000048947 */ /* 0x000fec0003800000 */
[----:B------:R-:W-:Y:S01]  /*6b90*/  BPT.TRAP 0x1 ;  /* 0x000000040000795c */ /* 0x000fe20000300000 */
.L_x_19:
[----:B------:R-:W1:Y:S02]  /*6ba0*/  SYNCS.PHASECHK.TRANS64.TRYWAIT P1, [UR36+0x4d008], R2 ;  /* 0x04d00802ff0075a7 */ /* 0x000e640008020164 */
[----:B-1----:R-:W-:Y:S05]  /*6bb0*/  @!P1 BRA `(.L_x_20) ;  /* 0x0000014800089947 */ /* 0x002fea0003800000 */
.L_x_114:
[----:B------:R-:W-:Y:S01]  /*6bc0*/  UIADD3 UR10, UR5, 0xe00, URZ ;  /* 0x00000e00050a7890 */ /* 0x000fe2000fffe03f */
[----:B------:R-:W-:Y:S01]  /*6bd0*/  WARPGROUP.ARRIVE ;  /* 0x00000000000079c5 */ /* 0x000fe20000000000 */
[----:B------:R-:W-:Y:S01]  /*6be0*/  UMOV UR11, 0xc0000010 ;  /* 0xc0000010000b7882 */ /* 0x000fe20000000000 */
[----:B------:R-:W-:Y:S01]  /*6bf0*/  UIADD3 UR14, UR5, 0x1000, URZ ;  /* 0x00001000050e7890 */ /* 0x000fe2000fffe03f */
[----:B------:R-:W-:Y:S01]  /*6c00*/  F2FP.F16.F32.PACK_AB R87, R8, R7 ;  /* 0x000000070857723e */ /* 0x000fe200000000ff */
[----:B------:R-:W-:Y:S01]  /*6c10*/  UMOV UR15, 0xc0000010 ;  /* 0xc0000010000f7882 */ /* 0x000fe20000000000 */
[----:B------:R-:W-:Y:S01]  /*6c20*/  UIADD3 UR18, UR5, 0x1200, URZ ;  /* 0x0000120005127890 */ /* 0x000fe2000fffe03f */
[----:B------:R-:W-:Y:S02]  /*6c30*/  UMOV UR19, 0xc0000010 ;  /* 0xc000001000137882 */ /* 0x000fe40000000000 */
[----:B------:R-:W-:Y:S01]  /*6c40*/  HGMMA.64x16x16.F32 R200, R24, gdesc[UR8].tnspB, RZ, !UPT, gsb0 ;  /* 0x4020000818c87df0 */ /* 0x000fe2000c0008ff */
[----:B------:R-:W-:Y:S01]  /*6c50*/  UIADD3 UR22, UR5, 0x1400, URZ ;  /* 0x0000140005167890 */ /* 0x000fe2000fffe03f */
[----:B------:R-:W-:Y:S01]  /*6c60*/  UMOV UR23, 0xc0000010 ;  /* 0xc000001000177882 */ /* 0x000fe20000000000 */
[----:B------:R-:W-:Y:S01]  /*6c70*/  UIADD3 UR10, UR5, 0x1600, URZ ;  /* 0x00001600050a7890 */ /* 0x000fe2000fffe03f */
[----:B------:R-:W-:Y:S01]  /*6c80*/  UMOV UR11, 0xc0000010 ;  /* 0xc0000010000b7882 */ /* 0x000fe20000000000 */
[----:B------:R-:W-:-:S02]  /*6c90*/  WARPGROUP.DEPBAR.LE gsb0, 0x0 ;  /* 0x00008000000079c5 */ /* 0x000fc40000010000 */
[----:B------:R-:W-:-:S06]  /*6ca0*/  WARPGROUP.ARRIVE ;  /* 0x00000000000079c5 */ /* 0x000fcc0000000000 */
[----:B------:R-:W-:Y:S01]  /*6cb0*/  HGMMA.64x16x16.F32 R192, R24, gdesc[UR12].tnspB, RZ, !UPT, gsb0 ;  /* 0x4020000c18c07df0 */ /* 0x000fe2000c0008ff */
[----:B------:R-:W-:Y:S01]  /*6cc0*/  UIADD3 UR14, UR5, 0x1800, URZ ;  /* 0x00001800050e7890 */ /* 0x000fe2000fffe03f */
[----:B------:R-:W-:Y:S01]  /*6cd0*/  UMOV UR15, 0xc0000010 ;  /* 0xc0000010000f7882 */ /* 0x000fe20000000000 */
[----:B------:R-:W-:Y:S02]  /*6ce0*/  WARPGROUP.DEPBAR.LE gsb0, 0x0 ;  /* 0x00008000000079c5 */ /* 0x000fe40000010000 */
        /* <DEDUP_REMOVED lines=26> */
[----:B------:R-:W-:Y:S01]  /*6e90*/  HGMMA.64x16x16.F32 R200, R28, gdesc[UR8].tnspB, R200, gsb0 ;  /* 0x402000081cc87df0 */ /* 0x000fe200080008c8 */
        /* <DEDUP_REMOVED lines=504> */
[----:B------:R-:W-:Y:S03]  /*8e20*/  HGMMA.64x16x16.F32 R176, R84, gdesc[UR20].tnspB, R176, gsb0 ;  /* 0x4020001454b07df0 */ /* 0x000fe600080008b0 */
        /* <DEDUP_REMOVED lines=10> */
[----:B------:R-:W-:Y:S05]  /*8ed0*/  @!P0 BRA `(.L_x_21) ;  /* 0x0000000000048947 */ /* 0x000fea0003800000 */
[----:B------:R-:W-:Y:S01]  /*8ee0*/  BPT.TRAP 0x1 ;  /* 0x000000040000795c */ /* 0x000fe20000300000 */
.L_x_21:
[----:B------:R-:W-:Y:S01]  /*8ef0*/  UISETP.GT.U32.AND UP0, UPT, UR4, 0x1, UPT ;  /* 0x000000010400788c */ /* 0x000fe2000bf04070 */
[----:B-1----:R-:W-:Y:S01]  /*8f00*/  MOV R2, RZ ;  /* 0x000000ff00027202 */ /* 0x002fe20000000f00 */
[----:B------:R-:W-:-:S04]  /*8f10*/  UIADD3 UR7, UR36, 0x4d028, URZ ;  /* 0x0004d02824077890 */ /* 0x000fc8000fffe03f */
[----:B------:R-:W-:Y:S01]  /*8f20*/  PLOP3.LUT P1, PT, PT, PT, UP0, 0x80, 0x0 ;  /* 0x000000000000781c */ /* 0x000fe20003f2f008 */
[----:B------:R-:W-:-:S09]  /*8f30*/  UPRMT UR7, URZ, 0x654, UR7 ;  /* 0x000006543f077896 */ /* 0x000fd20008000007 */
[----:B------:R-:W-:Y:S03]  /*8f40*/  SYNCS.ARRIVE.TRANS64.RED.A1T0 RZ, [UR7], RZ ;  /* 0x000000ffffff79a7 */ /* 0x000fe60008100407 */
[----:B------:R-:W-:Y:S05]  /*8f50*/  @P1 BRA `(.L_x_22) ;  /* 0x0000000000041947 */ /* 0x000fea0003800000 */
[----:B------:R-:W-:Y:S01]  /*8f60*/  BPT.TRAP 0x1 ;  /* 0x000000040000795c */ /* 0x000fe20000300000 */
.L_x_22:
[C---:B------:R-:W-:Y:S01]  /*8f70*/  ISETP.GE.AND P2, PT, R5.reuse, 0x201, PT ;  /* 0x000002010500780c */ /* 0x040fe20003f46270 */
[----:B------:R-:W-:Y:S01]  /*8f80*/  UMOV UR4, 0x1 ;  /* 0x0000000100047882 */ /* 0x000fe20000000000 */
[----:B------:R-:W-:Y:S01]  /*8f90*/  IADD3 R7, R5, 0xff, RZ ;  /* 0x000000ff05077810 */ /* 0x000fe20007ffe0ff */
[----:B------:R-:W-:Y:S01]  /*8fa0*/  UMOV UR7, 0x2 ;  /* 0x0000000200077882 */ /* 0x000fe20000000000 */
[----:B------:R-:W-:Y:S02]  /*8fb0*/  IADD3 R0, R0, 0x100, RZ ;  /* 0x0000010000007810 */ /* 0x000fe40007ffe0ff */
[----:B------:R-:W-:-:S04]  /*8fc0*/  SHF.R.S32.HI R8, RZ, 0x1f, R7 ;  /* 0x0000001fff087819 */ /* 0x000fc80000011407 */
[----:B------:R-:W-:-:S04]  /*8fd0*/  LEA.HI R8, R8, R7, RZ, 0x8 ;  /* 0x0000000708087211 */ /* 0x000fc800078f40ff */
[----:B------:R-:W-:Y:S01]  /*8fe0*/  LEA.HI.SX32 R5, R8, 0xffffffff, 0x18 ;  /* 0xffffffff08057811 */ /* 0x000fe200078fc2ff */
[----:B------:R-:W-:Y:S06]  /*8ff0*/  @!P2 BRA `(.L_x_23) ;  /* 0x00000068009ca947 */ /* 0x000fec0003800000 */
[----:B------:R-:W-:Y:S01]  /*9000*/  MOV R9, R6 ;  /* 0x0000000600097202 */ /* 0x000fe20000000f00 */
[----:B------:R-:W-:Y:S01]  /*9010*/  UMOV UR7, 0x2 ;  /* 0x0000000200077882 */ /* 0x000fe20000000000 */
[----:B------:R-:W-:Y:S01]  /*9020*/  MOV R7, R109 ;  /* 0x0000006d00077202 */ /* 0x000fe20000000f00 */
[----:B------:R-:W-:Y:S01]  /*9030*/  UMOV UR4, 0x1 ;  /* 0x0000000100047882 */ /* 0x000fe20000000000 */
[----:B------:R-:W-:Y:S01]  /*9040*/  MOV R2, RZ ;  /* 0x000000ff00027202 */ /* 0x000fe20000000f00 */
[----:B------:R-:W-:-:S06]  /*9050*/  ULDC UR38, c[0x0][0x604] ;  /* 0x0001810000267ab9 */ /* 0x000fcc0000000800 */
.L_x_34:
[----:B------:R-:W-:-:S13]  /*9060*/  PLOP3.LUT P3, PT, PT, PT, UP1, 0x80, 0x0 ;  /* 0x000000000000781c */ /* 0x000fda0003f6f018 */
[----:B-1----:R-:W-:Y:S05]  /*9070*/  @!P3 BRA `(.L_x_24) ;  /* 0x000000000004b947 */ /* 0x002fea0003800000 */
[----:B------:R-:W-:Y:S01]  /*9080*/  BPT.TRAP 0x1 ;  /* 0x000000040000795c */ /* 0x000fe20000300000 */
.L_x_24:
[----:B------:R-:W-:Y:S01]  /*9090*/  ULEA UR10, UR7, UR36, 0x3 ;  /* 0x00000024070a7291 */ /* 0x000fe2000f8e183f */
[----:B------:R-:W-:-:S08]  /*90a0*/  SHF.L.U32 R6, R2, 0x1f, RZ ;  /* 0x0000001f02067819 */ /* 0x000fd000000006ff */
[----:B------:R-:W1:Y:S02]  /*90b0*/  SYNCS.PHASECHK.TRANS64.TRYWAIT P2, [UR10+0x4d000], R6 ;  /* 0x04d00006ff0075a7 */ /* 0x000e64000804014a */
[----:B-1----:R-:W-:Y:S05]  /*90c0*/  @!P2 BRA `(.L_x_25) ;  /* 0x0000012000dca947 */ /* 0x002fea0003800000 */
.L_x_115:
[----:B------:R-:W-:Y:S01]  /*90d0*/  UIMAD UR10, UR7, 0xe00, UR6 ;  /* 0x00000e00070a78a4 */ /* 0x000fe2000f8e0206 */
[----:B------:R-:W-:Y:S01]  /*90e0*/  WARPGROUP.ARRIVE ;  /* 0x00000000000079c5 */ /* 0x000fe20000000000 */
[----:B------:R-:W-:Y:S01]  /*90f0*/  UMOV UR11, 0xc0000010 ;  /* 0xc0000010000b7882 */ /* 0x000fe20000000000 */
[----:B------:R-:W-:Y:S01]  /*9100*/  UMOV UR15, 0xc0000010 ;  /* 0xc0000010000f7882 */ /* 0x000fe20000000000 */
[----:B------:R-:W-:Y:S02]  /*9110*/  UIADD3 UR14, UR10, 0x200, URZ ;  /* 0x000002000a0e7890 */ /* 0x000fe4000fffe03f */
[----:B------:R-:W-:Y:S01]  /*9120*/  UIADD3 UR18, UR10, 0x400, URZ ;  /* 0x000004000a127890 */ /* 0x000fe2000fffe03f */
[----:B------:R-:W-:Y:S02]  /*9130*/  UMOV UR19, 0xc0000010 ;  /* 0xc000001000137882 */ /* 0x000fe40000000000 */
[----:B------:R-:W-:Y:S01]  /*9140*/  HGMMA.64x256x16.F32 R24, gdesc[UR8], RZ, !UPT, gsb0 ;  /* 0x03e00000081879f0 */ /* 0x000fe2000c0008ff */
[----:B------:R-:W-:Y:S01]  /*9150*/  UIADD3 UR22, UR10, 0x600, URZ ;  /* 0x000006000a167890 */ /* 0x000fe2000fffe03f */
[----:B------:R-:W-:Y:S01]  /*9160*/  UMOV UR23, 0xc0000010 ;  /* 0xc000001000177882 */ /* 0x000fe20000000000 */
[----:B------:R-:W-:Y:S01]  /*9170*/  UIADD3 UR26, UR10, 0x800, URZ ;  /* 0x000008000a1a7890 */ /* 0x000fe2000fffe03f */
[----:B------:R-:W-:Y:S01]  /*9180*/  UMOV UR27, 0xc0000010 ;  /* 0xc0000010001b7882 */ /* 0x000fe20000000000 */
[----:B------:R-:W-:Y:S01]  /*9190*/  UIADD3 UR30, UR10, 0xa00, URZ ;  /* 0x00000a000a1e7890 */ /* 0x000fe2000fffe03f */
[----:B------:R-:W-:Y:S01]  /*91a0*/  UMOV UR31, 0xc0000010 ;  /* 0xc0000010001f7882 */ /* 0x000fe20000000000 */
[----:B------:R-:W-:Y:S01]  /*91b0*/  UIADD3 UR34, UR10, 0xc00, URZ ;  /* 0x00000c000a227890 */ /* 0x000fe2000fffe03f */
[----:B------:R-:W-:Y:S01]  /*91c0*/  UMOV UR35, 0xc0000010 ;  /* 0xc000001000237882 */ /* 0x000fe20000000000 */
[----:B------:R-:W-:-:S04]  /*91d0*/  UIADD3 UR7, UR7, 0x1, URZ ;  /* 0x0000000107077890 */ /* 0x000fc8000fffe03f */
[----:B------:R-:W-:-:S04]  /*91e0*/  UISETP.NE.AND UP0, UPT, UR7, 0x5, UPT ;  /* 0x000000050700788c */ /* 0x000fc8000bf05270 */
[----:B------:R-:W-:Y:S02]  /*91f0*/  USEL UR10, URZ, 0x1, UP0 ;  /* 0x000000013f0a7887 */ /* 0x000fe40008000000 */
[----:B------:R-:W-:-:S04]  /*9200*/  USEL UR7, UR7, URZ, UP0 ;  /* 0x0000003f07077287 */ /* 0x000fc80008000000 */
[----:B------:R-:W-:Y:S01]  /*9210*/  LOP3.LUT R2, R2, UR10, RZ, 0x3c, !PT ;  /* 0x0000000a02027c12 */ /* 0x000fe2000f8e3cff */
[----:B------:R-:W-:Y:S02]  /*9220*/  WARPGROUP.DEPBAR.LE gsb0, 0x0 ;  /* 0x00008000000079c5 */ /* 0x000fe40000010000 */
[----:B------:R-:W-:-:S06]  /*9230*/  WARPGROUP.ARRIVE ;  /* 0x00000000000079c5 */ /* 0x000fcc0000000000 */
[----:B------:R-:W-:Y:S03]  /*9240*/  HGMMA.64x256x16.F32 R24, gdesc[UR12], R24, gsb0 ;  /* 0x03e000000c1879f0 */ /* 0x000fe60008000818 */
        /* <DEDUP_REMOVED lines=21> */
[----:B------:R-:W-:Y:S05]  /*93a0*/  @!P3 BRA `(.L_x_26) ;  /* 0x000000000004b947 */ /* 0x000fea0003800000 */
[----:B------:R-:W-:Y:S01]  /*93b0*/  BPT.TRAP 0x1 ;  /* 0x000000040000795c */ /* 0x000fe20000300000 */
.L_x_26:
[----:B-1----:R-:W-:Y:S01]  /*93c0*/  FMNMX R6, R24, R9, !PT ;  /* 0x0000000918067209 */ /* 0x002fe20007800000 */
[----:B------:R-:W-:-:S03]  /*93d0*/  ULEA UR10, UR7, UR36, 0x3 ;  /* 0x00000024070a7291 */ /* 0x000fc6000f8e183f */
[----:B------:R-:W-:-:S04]  /*93e0*/  FMNMX R11, R25, R6, !PT ;  /* 0x00000006190b7209 */ /* 0x000fc80007800000 */
        /* <DEDUP_REMOVED lines=61> */
[----:B------:R-:W-:-:S05]  /*97c0*/  FMNMX R11, R149, R6, !PT ;  /* 0x00000006950b7209 */ /* 0x000fca0007800000 */
[----:B------:R-:W1:Y:S02]  /*97d0*/  SHFL.BFLY PT, R6, R11, 0x1, 0x1f ;  /* 0x0c201f000b067f89 */ /* 0x000e6400000e0000 */
[----:B-1----:R-:W-:-:S05]  /*97e0*/  FMNMX R12, R11, R6, !PT ;  /* 0x000000060b0c7209 */ /* 0x002fca0007800000 */
[----:B------:R-:W1:Y:S02]  /*97f0*/  SHFL.BFLY PT, R13, R12, 0x2, 0x1f ;  /* 0x0c401f000c0d7f89 */ /* 0x000e6400000e0000 */
[----:B-1----:R-:W-:-:S04]  /*9800*/  FMNMX R6, R12, R13, !PT ;  /* 0x0000000d0c067209 */ /* 0x002fc80007800000 */
[----:B------:R-:W-:-:S04]  /*9810*/  FSETP.NEU.AND P2, PT, R6, -INF , PT ;  /* 0xff8000000600780b */ /* 0x000fc80003f4d000 */
[----:B------:R-:W-:-:S05]  /*9820*/  FSEL R8, R6, RZ, P2 ;  /* 0x000000ff06087208 */ /* 0x000fca0001000000 */
[----:B------:R-:W-:-:S04]  /*9830*/  FMUL R10, R8, UR38 ;  /* 0x00000026080a7c20 */ /* 0x000fc80008400000 */
[--C-:B------:R-:W-:Y:S01]  /*9840*/  FFMA R24, R24, UR38, -R10.reuse ;  /* 0x0000002618187c23 */ /* 0x100fe2000800080a */
[--C-:B------:R-:W-:Y:S01]  /*9850*/  FFMA R14, R25, UR38, -R10.reuse ;  /* 0x00000026190e7c23 */ /* 0x100fe2000800080a */
[--C-:B------:R-:W-:Y:S01]  /*9860*/  FFMA R15, R32, UR38, -R10.reuse ;  /* 0x00000026200f7c23 */ /* 0x100fe2000800080a */
[--C-:B------:R-:W-:Y:S01]  /*9870*/  FFMA R28, R28, UR38, -R10.reuse ;  /* 0x000000261c1c7c23 */ /* 0x100fe2000800080a */
[--C-:B------:R-:W-:Y:S01]  /*9880*/  FFMA R13, R29, UR38, -R10.reuse ;  /* 0x000000261d0d7c23 */ /* 0x100fe2000800080a */
[----:B------:R-:W-:Y:S01]  /*9890*/  FSETP.GEU.AND P5, PT, R24, -126, PT ;  /* 0xc2fc00001800780b */ /* 0x000fe20003fae000 */
        /* <DEDUP_REMOVED lines=9> */
[--C-:B------:R-:W-:Y:S01]  /*9930*/  FFMA R22, R44, UR38, -R10.reuse ;  /* 0x000000262c167c23 */ /* 0x100fe2000800080a */
[--C-:B------:R-:W-:Y:S01]  /*9940*/  FFMA R21, R45, UR38, -R10.reuse ;  /* 0x000000262d157c23 */ /* 0x100fe2000800080a */
[----:B------:R-:W-:Y:S01]  /*9950*/  FFMA R148, R148, UR38, -R10 ;  /* 0x0000002694947c23 */ /* 0x000fe2000800080a */
[----:B------:R-:W-:-:S02]  /*9960*/  @!P5 FMUL R24, R24, 0.5 ;  /* 0x3f0000001818d820 */ /* 0x000fc40000400000 */
[----:B------:R-:W-:Y:S02]  /*9970*/  @!P2 FMUL R14, R14, 0.5 ;  /* 0x3f0000000e0ea820 */ /* 0x000fe40000400000 */
[----:B------:R1:W2:Y:S01]  /*9980*/  MUFU.EX2 R11, R24 ;  /* 0x00000018000b7308 */ /* 0x0002a20000000800 */
[----:B------:R-:W-:Y:S01]  /*9990*/  @!P4 FMUL R15, R15, 0.5 ;  /* 0x3f0000000f0fc820 */ /* 0x000fe20000400000 */
[----:B------:R-:W-:Y:S02]  /*99a0*/  @!P6 FMUL R28, R28, 0.5 ;  /* 0x3f0000001c1ce820 */ /* 0x000fe40000400000 */
[----:B------:R-:W-:-:S04]  /*99b0*/  @!P3 FMUL R13, R13, 0.5 ;  /* 0x3f0000000d0db820 */ /* 0x000fc80000400000 */
[----:B------:R-:W3:Y:S01]  /*99c0*/  MUFU.EX2 R14, R14 ;  /* 0x0000000e000e7308 */ /* 0x000ee20000000800 */
[----:B-1----:R-:W-:-:S04]  /*99d0*/  FMNMX R24, R26, R7, !PT ;  /* 0x000000071a187209 */ /* 0x002fc80007800000 */
[----:B------:R-:W-:-:S03]  /*99e0*/  FMNMX R23, R27, R24, !PT ;  /* 0x000000181b177209 */ /* 0x000fc60007800000 */
[----:B------:R-:W1:Y:S01]  /*99f0*/  MUFU.EX2 R12, R28 ;  /* 0x0000001c000c7308 */ /* 0x000e620000000800 */
[----:B--2---:R-:W-:Y:S01]  /*9a00*/  @!P5 FMUL R11, R11, R11 ;  /* 0x0000000b0b0bd220 */ /* 0x004fe20000400000 */
[----:B------:R-:W-:Y:S02]  /*9a10*/  FSETP.GEU.AND P5, PT, R16, -126, PT ;  /* 0xc2fc00001000780b */ /* 0x000fe40003fae000 */
[----:B------:R-:W-:-:S04]  /*9a20*/  FMNMX R24, R30, R23, !PT ;  /* 0x000000171e187209 */ /* 0x000fc80007800000 */
[----:B------:R-:W2:Y:S01]  /*9a30*/  MUFU.EX2 R15, R15 ;  /* 0x0000000f000f7308 */ /* 0x000ea20000000800 */
[----:B---3--:R-:W-:Y:S01]  /*9a40*/  @!P2 FMUL R14, R14, R14 ;  /* 0x0000000e0e0ea220 */ /* 0x008fe20000400000 */
[----:B------:R-:W-:Y:S02]  /*9a50*/  FSETP.GEU.AND P2, PT, R18, -126, PT ;  /* 0xc2fc00001200780b */ /* 0x000fe40003f4e000 */
[----:B------:R-:W-:Y:S01]  /*9a60*/  FMNMX R23, R31, R24, !PT ;  /* 0x000000181f177209 */ /* 0x000fe20007800000 */
[----:B------:R-:W-:Y:S02]  /*9a70*/  FFMA R24, R48, UR38, -R10 ;  /* 0x0000002630187c23 */ /* 0x000fe4000800080a */
[----:B------:R-:W-:Y:S01]  /*9a80*/  @!P5 FMUL R16, R16, 0.5 ;  /* 0x3f0000001010d820 */ /* 0x000fe20000400000 */
[----:B------:R-:W3:Y:S01]  /*9a90*/  MUFU.EX2 R13, R13 ;  /* 0x0000000d000d7308 */ /* 0x000ee20000000800 */
[----:B-1----:R-:W-:Y:S01]  /*9aa0*/  @!P6 FMUL R12, R12, R12 ;  /* 0x0000000c0c0ce220 */ /* 0x002fe20000400000 */
[----:B------:R-:W-:-:S02]  /*9ab0*/  FSETP.GEU.AND P6, PT, R17, -126, PT ;  /* 0xc2fc00001100780b */ /* 0x000fc40003fce000 */
[----:B------:R-:W-:Y:S01]  /*9ac0*/  FMNMX R28, R34, R23, !PT ;  /* 0x00000017221c7209 */ /* 0x000fe20007800000 */
[--C-:B------:R-:W-:Y:S02]  /*9ad0*/  FFMA R23, R49, UR38, -R10.reuse ;  /* 0x0000002631177c23 */ /* 0x100fe4000800080a */
[----:B------:R-:W-:Y:S01]  /*9ae0*/  @!P2 FMUL R18, R18, 0.5 ;  /* 0x3f0000001212a820 */ /* 0x000fe20000400000 */
[----:B------:R-:W1:Y:S01]  /*9af0*/  MUFU.EX2 R16, R16 ;  /* 0x0000001000107308 */ /* 0x000e620000000800 */
[----:B--2---:R-:W-:Y:S01]  /*9b00*/  @!P4 FMUL R15, R15, R15 ;  /* 0x0000000f0f0fc220 */ /* 0x004fe20000400000 */
[----:B------:R-:W-:Y:S02]  /*9b10*/  FSETP.GEU.AND P4, PT, R19, -126, PT ;  /* 0xc2fc00001300780b */ /* 0x000fe40003f8e000 */
[----:B------:R-:W-:Y:S01]  /*9b20*/  FMNMX R25, R35, R28, !PT ;  /* 0x0000001c23197209 */ /* 0x000fe20007800000 */
[----:B------:R-:W-:Y:S02]  /*9b30*/  FFMA R28, R52, UR38, -R10 ;  /* 0x00000026341c7c23 */ /* 0x000fe4000800080a */
[----:B------:R-:W-:Y:S01]  /*9b40*/  @!P6 FMUL R17, R17, 0.5 ;  /* 0x3f0000001111e820 */ /* 0x000fe20000400000 */
[----:B------:R-:W2:Y:S01]  /*9b50*/  MUFU.EX2 R18, R18 ;  /* 0x0000001200127308 */ /* 0x000ea20000000800 */
[----:B---3--:R-:W-:Y:S01]  /*9b60*/  @!P3 FMUL R13, R13, R13 ;  /* 0x0000000d0d0db220 */ /* 0x008fe20000400000 */
[----:B------:R-:W-:-:S02]  /*9b70*/  FSETP.GEU.AND P3, PT, R20, -126, PT ;  /* 0xc2fc00001400780b */ /* 0x000fc40003f6e000 */
[----:B------:R-:W-:Y:S01]  /*9b80*/  FMNMX R32, R38, R25, !PT ;  /* 0x0000001926207209 */ /* 0x000fe20007800000 */
[----:B------:R-:W-:Y:S02]  /*9b90*/  FFMA R25, R53, UR38, -R10 ;  /* 0x0000002635197c23 */ /* 0x000fe4000800080a */
[----:B------:R-:W-:Y:S01]  /*9ba0*/  @!P4 FMUL R19, R19, 0.5 ;  /* 0x3f0000001313c820 */ /* 0x000fe20000400000 */
[----:B------:R-:W3:Y:S01]  /*9bb0*/  MUFU.EX2 R17, R17 ;  /* 0x0000001100117308 */ /* 0x000ee20000000800 */
[----:B-1----:R-:W-:Y:S01]  /*9bc0*/  @!P5 FMUL R16, R16, R16 ;  /* 0x000000101010d220 */ /* 0x002fe20000400000 */
[----:B------:R-:W-:Y:S02]  /*9bd0*/  FSETP.GEU.AND P5, PT, R22, -126, PT ;  /* 0xc2fc00001600780b */ /* 0x000fe40003fae000 */
[----:B------:R-:W-:-:S03]  /*9be0*/  FMNMX R29, R39, R32, !PT ;  /* 0x00000020271d7209 */ /* 0x000fc60007800000 */
[----:B------:R-:W-:Y:S01]  /*9bf0*/  @!P3 FMUL R20, R20, 0.5 ;  /* 0x3f0000001414b820 */ /* 0x000fe20000400000 */
[----:B------:R-:W1:Y:S01]  /*9c00*/  MUFU.EX2 R19, R19 ;  /* 0x0000001300137308 */ /* 0x000e620000000800 */
[----:B--2---:R-:W-:Y:S01]  /*9c10*/  @!P2 FMUL R18, R18, R18 ;  /* 0x000000121212a220 */ /* 0x004fe20000400000 */
[----:B------:R-:W-:Y:S02]  /*9c20*/  FSETP.GEU.AND P2, PT, R21, -126, PT ;  /* 0xc2fc00001500780b */ /* 0x000fe40003f4e000 */
[----:B------:R-:W-:-:S03]  /*9c30*/  FMNMX R32, R42, R29, !PT ;  /* 0x0000001d2a207209 */ /* 0x000fc60007800000 */
[----:B------:R-:W-:Y:S01]  /*9c40*/  @!P5 FMUL R22, R22, 0.5 ;  /* 0x3f0000001616d820 */ /* 0x000fe20000400000 */
        /* <DEDUP_REMOVED lines=30> */
[----:B------:R-:W-:Y:S01]  /*9e30*/  FMNMX R40, R54, R37, !PT ;  /* 0x0000002536287209 */ /* 0x000fe20007800000 */
[----:B--2---:R-:W-:Y:S01]  /*9e40*/  @!P6 FMUL R24, R24, R24 ;  /* 0x000000181818e220 */ /* 0x004fe20000400000 */
[----:B------:R-:W-:Y:S02]  /*9e50*/  FSETP.GEU.AND P6, PT, R29, -126, PT ;  /* 0xc2fc00001d00780b */ /* 0x000fe40003fce000 */
[----:B------:R-:W-:Y:S01]  /*9e60*/  FMNMX R37, R55, R40, !PT ;  /* 0x0000002837257209 */ /* 0x000fe20007800000 */
[----:B------:R-:W-:Y:S01]  /*9e70*/  FFMA R40, R64, UR38, -R10 ;  /* 0x0000002640287c23 */ /* 0x000fe2000800080a */
[----:B------:R-:W-:Y:S01]  /*9e80*/  @!P2 FMUL R32, R32, 0.5 ;  /* 0x3f0000002020a820 */ /* 0x000fe20000400000 */
[----:B------:R-:W2:Y:S01]  /*9e90*/  MUFU.EX2 R25, R25 ;  /* 0x0000001900197308 */ /* 0x000ea20000000800 */
[----:B---3--:R-:W-:Y:S01]  /*9ea0*/  @!P4 FMUL R28, R28, R28 ;  /* 0x0000001c1c1cc220 */ /* 0x008fe20000400000 */
[----:B------:R-:W-:-:S02]  /*9eb0*/  FSETP.GEU.AND P4, PT, R33, -126, PT ;  /* 0xc2fc00002100780b */ /* 0x000fc40003f8e000 */
[----:B------:R-:W-:Y:S01]  /*9ec0*/  FMNMX R44, R58, R37, !PT ;  /* 0x000000253a2c7209 */ /* 0x000fe20007800000 */
[----:B------:R-:W-:-:S03]  /*9ed0*/  FFMA R37, R65, UR38, -R10 ;  /* 0x0000002641257c23 */ /* 0x000fc6000800080a */
[----:B------:R-:W3:Y:S01]  /*9ee0*/  MUFU.EX2 R32, R32 ;  /* 0x0000002000207308 */ /* 0x000ee20000000800 */
[----:B-1----:R-:W-:Y:S01]  /*9ef0*/  @!P3 FMUL R23, R23, R23 ;  /* 0x000000171717b220 */ /* 0x002fe20000400000 */
[----:B------:R-:W-:Y:S01]  /*9f00*/  FSETP.GEU.AND P3, PT, R36, -126, PT ;  /* 0xc2fc00002400780b */ /* 0x000fe20003f6e000 */
[----:B------:R-:W-:Y:S01]  /*9f10*/  @!P6 FMUL R29, R29, 0.5 ;  /* 0x3f0000001d1de820 */ /* 0x000fe20000400000 */
[----:B------:R-:W-:-:S03]  /*9f20*/  FMNMX R41, R59, R44, !PT ;  /* 0x0000002c3b297209 */ /* 0x000fc60007800000 */
[----:B------:R-:W-:Y:S01]  /*9f30*/  @!P4 FMUL R33, R33, 0.5 ;  /* 0x3f0000002121c820 */ /* 0x000fe20000400000 */
[----:B------:R-:W-:Y:S01]  /*9f40*/  FMNMX R44, R62, R41, !PT ;  /* 0x000000293e2c7209 */ /* 0x000fe20007800000 */
[----:B--2---:R-:W-:Y:S01]  /*9f50*/  @!P5 FMUL R25, R25, R25 ;  /* 0x000000191919d220 */ /* 0x004fe20000400000 */
[----:B------:R-:W-:Y:S01]  /*9f60*/  FSETP.GEU.AND P5, PT, R40, -126, PT ;  /* 0xc2fc00002800780b */ /* 0x000fe20003fae000 */
[----:B------:R-:W1:Y:S01]  /*9f70*/  MUFU.EX2 R29, R29 ;  /* 0x0000001d001d7308 */ /* 0x000e620000000800 */
[----:B------:R-:W-:Y:S01]  /*9f80*/  FMNMX R45, R63, R44, !PT ;  /* 0x0000002c3f2d7209 */ /* 0x000fe20007800000 */
[--C-:B------:R-:W-:Y:S01]  /*9f90*/  FFMA R41, R68, UR38, -R10.reuse ;  /* 0x0000002644297c23 */ /* 0x100fe2000800080a */
[--C-:B------:R-:W-:Y:S01]  /*9fa0*/  FFMA R44, R69, UR38, -R10.reuse ;  /* 0x00000026452c7c23 */ /* 0x100fe2000800080a */
[----:B------:R-:W-:Y:S01]  /*9fb0*/  @!P3 FMUL R36, R36, 0.5 ;  /* 0x3f0000002424b820 */ /* 0x000fe20000400000 */
[----:B------:R-:W-:Y:S01]  /*9fc0*/  FMNMX R48, R66, R45, !PT ;  /* 0x0000002d42307209 */ /* 0x000fe20007800000 */
[----:B---3--:R-:W-:Y:S01]  /*9fd0*/  @!P2 FMUL R32, R32, R32 ;  /* 0x000000202020a220 */ /* 0x008fe20000400000 */
[----:B------:R-:W-:Y:S01]  /*9fe0*/  FSETP.GEU.AND P2, PT, R37, -126, PT ;  /* 0xc2fc00002500780b */ /* 0x000fe20003f4e000 */
[----:B------:R-:W2:Y:S01]  /*9ff0*/  MUFU.EX2 R33, R33 ;  /* 0x0000002100217308 */ /* 0x000ea20000000800 */
[--C-:B------:R-:W-:Y:S01]  /*a000*/  FFMA R45, R72, UR38, -R10.reuse ;  /* 0x00000026482d7c23 */ /* 0x100fe2000800080a */
[----:B------:R-:W-:Y:S01]  /*a010*/  FMNMX R49, R67, R48, !PT ;  /* 0x0000003043317209 */ /* 0x000fe20007800000 */
[--C-:B------:R-:W-:Y:S01]  /*a020*/  FFMA R48, R73, UR38, -R10.reuse ;  /* 0x0000002649307c23 */ /* 0x100fe2000800080a */
[----:B------:R-:W-:Y:S01]  /*a030*/  @!P5 FMUL R40, R40, 0.5 ;  /* 0x3f0000002828d820 */ /* 0x000fe20000400000 */
[--C-:B------:R-:W-:Y:S01]  /*a040*/  FFMA R68, R88, UR38, -R10.reuse ;  /* 0x0000002658447c23 */ /* 0x100fe2000800080a */
[----:B------:R-:W-:Y:S01]  /*a050*/  FMNMX R52, R70, R49, !PT ;  /* 0x0000003146347209 */ /* 0x000fe20007800000 */
[--C-:B------:R-:W-:Y:S01]  /*a060*/  FFMA R69, R92, UR38, -R10.reuse ;  /* 0x000000265c457c23 */ /* 0x100fe2000800080a */
[----:B------:R-:W3:Y:S01]  /*a070*/  MUFU.EX2 R36, R36 ;  /* 0x0000002400247308 */ /* 0x000ee20000000800 */
[----:B-1----:R-:W-:Y:S01]  /*a080*/  @!P6 FMUL R29, R29, R29 ;  /* 0x0000001d1d1de220 */ /* 0x002fe20000400000 */
[----:B------:R-:W-:Y:S01]  /*a090*/  FSETP.GEU.AND P6, PT, R41, -126, PT ;  /* 0xc2fc00002900780b */ /* 0x000fe20003fce000 */
[--C-:B------:R-:W-:Y:S01]  /*a0a0*/  FFMA R72, R93, UR38, -R10.reuse ;  /* 0x000000265d487c23 */ /* 0x100fe2000800080a */
[----:B------:R-:W-:Y:S01]  /*a0b0*/  @!P2 FMUL R37, R37, 0.5 ;  /* 0x3f0000002525a820 */ /* 0x000fe20000400000 */
[----:B------:R-:W-:Y:S01]  /*a0c0*/  FMNMX R49, R71, R52, !PT ;  /* 0x0000003447317209 */ /* 0x000fe20007800000 */
[--C-:B------:R-:W-:Y:S01]  /*a0d0*/  FFMA R52, R76, UR38, -R10.reuse ;  /* 0x000000264c347c23 */ /* 0x100fe2000800080a */
[--C-:B------:R-:W-:Y:S01]  /*a0e0*/  FFMA R73, R97, UR38, -R10.reuse ;  /* 0x0000002661497c23 */ /* 0x100fe2000800080a */
[----:B------:R-:W1:Y:S01]  /*a0f0*/  MUFU.EX2 R40, R40 ;  /* 0x0000002800287308 */ /* 0x000e620000000800 */
[----:B--2---:R-:W-:Y:S01]  /*a100*/  @!P4 FMUL R33, R33, R33 ;  /* 0x000000212121c220 */ /* 0x004fe20000400000 */
[----:B------:R-:W-:Y:S01]  /*a110*/  FSETP.GEU.AND P4, PT, R45, -126, PT ;  /* 0xc2fc00002d00780b */ /* 0x000fe20003f8e000 */
[--C-:B------:R-:W-:Y:S01]  /*a120*/  FFMA R88, R101, UR38, -R10.reuse ;  /* 0x0000002665587c23 */ /* 0x100fe2000800080a */
[----:B------:R-:W-:Y:S01]  /*a130*/  FMNMX R56, R74, R49, !PT ;  /* 0x000000314a387209 */ /* 0x000fe20007800000 */
[--C-:B------:R-:W-:Y:S01]  /*a140*/  FFMA R49, R77, UR38, -R10.reuse ;  /* 0x000000264d317c23 */ /* 0x100fe2000800080a */
[--C-:B------:R-:W-:Y:S01]  /*a150*/  FFMA R92, R105, UR38, -R10.reuse ;  /* 0x00000026695c7c23 */ /* 0x100fe2000800080a */
[----:B------:R-:W-:Y:S01]  /*a160*/  @!P6 FMUL R41, R41, 0.5 ;  /* 0x3f0000002929e820 */ /* 0x000fe20000400000 */
[----:B------:R-:W2:Y:S01]  /*a170*/  MUFU.EX2 R37, R37 ;  /* 0x0000002500257308 */ /* 0x000ea20000000800 */
[----:B---3--:R-:W-:Y:S01]  /*a180*/  @!P3 FMUL R36, R36, R36 ;  /* 0x000000242424b220 */ /* 0x008fe20000400000 */
[----:B------:R-:W-:Y:S01]  /*a190*/  FSETP.GEU.AND P3, PT, R44, -126, PT ;  /* 0xc2fc00002c00780b */ /* 0x000fe20003f6e000 */
[--C-:B------:R-:W-:Y:S01]  /*a1a0*/  FFMA R93, R108, UR38, -R10.reuse ;  /* 0x000000266c5d7c23 */ /* 0x100fe2000800080a */
[----:B------:R-:W-:Y:S01]  /*a1b0*/  FMNMX R53, R75, R56, !PT ;  /* 0x000000384b357209 */ /* 0x000fe20007800000 */
[--C-:B------:R-:W-:Y:S01]  /*a1c0*/  FFMA R101, R112, UR38, -R10.reuse ;  /* 0x0000002670657c23 */ /* 0x100fe2000800080a */
[--C-:B------:R-:W-:Y:S01]  /*a1d0*/  FFMA R105, R116, UR38, -R10.reuse ;  /* 0x0000002674697c23 */ /* 0x100fe2000800080a */
[----:B------:R-:W-:Y:S01]  /*a1e0*/  @!P4 FMUL R45, R45, 0.5 ;  /* 0x3f0000002d2dc820 */ /* 0x000fe20000400000 */
[----:B------:R-:W3:Y:S01]  /*a1f0*/  MUFU.EX2 R41, R41 ;  /* 0x0000002900297308 */ /* 0x000ee20000000800 */
[----:B-1----:R-:W-:Y:S01]  /*a200*/  @!P5 FMUL R40, R40, R40 ;  /* 0x000000282828d220 */ /* 0x002fe20000400000 */
[----:B------:R-:W-:Y:S01]  /*a210*/  FSETP.GEU.AND P5, PT, R48, -126, PT ;  /* 0xc2fc00003000780b */ /* 0x000fe20003fae000 */
[--C-:B------:R-:W-:Y:S01]  /*a220*/  FFMA R108, R117, UR38, -R10.reuse ;  /* 0x00000026756c7c23 */ /* 0x100fe2000800080a */
[----:B------:R-:W-:Y:S01]  /*a230*/  FMNMX R56, R78, R53, !PT ;  /* 0x000000354e387209 */ /* 0x000fe20007800000 */
[--C-:B------:R-:W-:Y:S01]  /*a240*/  FFMA R53, R80, UR38, -R10.reuse ;  /* 0x0000002650357c23 */ /* 0x100fe2000800080a */
[--C-:B------:R-:W-:Y:S01]  /*a250*/  FFMA R80, R96, UR38, -R10.reuse ;  /* 0x0000002660507c23 */ /* 0x100fe2000800080a */
[----:B------:R-:W-:Y:S01]  /*a260*/  @!P3 FMUL R44, R44, 0.5 ;  /* 0x3f0000002c2cb820 */ /* 0x000fe20000400000 */
        /* <DEDUP_REMOVED lines=9> */
[----:B------:R-:W-:Y:S01]  /*a300*/  FMNMX R60, R82, R57, !PT ;  /* 0x00000039523c7209 */ /* 0x000fe20007800000 */
[----:B---3--:R-:W-:Y:S01]  /*a310*/  @!P6 FMUL R41, R41, R41 ;  /* 0x000000292929e220 */ /* 0x008fe20000400000 */
[----:B------:R-:W-:Y:S01]  /*a320*/  FSETP.GEU.AND P6, PT, R49, -126, PT ;  /* 0xc2fc00003100780b */ /* 0x000fe20003fce000 */
[--C-:B------:R-:W-:Y:S01]  /*a330*/  FFMA R100, R109, UR38, -R10.reuse ;  /* 0x000000266d647c23 */ /* 0x100fe2000800080a */
[----:B------:R-:W-:Y:S01]  /*a340*/  FMNMX R57, R83, R60, !PT ;  /* 0x0000003c53397209 */ /* 0x000fe20007800000 */
        /* <DEDUP_REMOVED lines=9> */
[--C-:B------:R-:W-:Y:S01]  /*a3e0*/  FFMA R124, R132, UR38, -R10.reuse ;  /* 0x00000026847c7c23 */ /* 0x100fe2000800080a */
[----:B------:R-:W1:Y:S01]  /*a3f0*/  MUFU.EX2 R52, R52 ;  /* 0x0000003400347308 */ /* 0x000e620000000800 */
[----:B--2---:R-:W-:Y:S01]  /*a400*/  @!P3 FMUL R44, R44, R44 ;  /* 0x0000002c2c2cb220 */ /* 0x004fe20000400000 */
[----:B------:R-:W-:Y:S01]  /*a410*/  FSETP.GEU.AND P3, PT, R53, -126, PT ;  /* 0xc2fc00003500780b */ /* 0x000fe20003f6e000 */
[----:B------:R-:W-:Y:S01]  /*a420*/  @!P6 FMUL R49, R49, 0.5 ;  /* 0x3f0000003131e820 */ /* 0x000fe20000400000 */
        /* <DEDUP_REMOVED lines=8> */
[----:B------:R-:W-:Y:S01]  /*a4b0*/  FMNMX R61, R91, R64, !PT ;  /* 0x000000405b3d7209 */ /* 0x000fe20007800000 */
[--C-:B------:R-:W-:Y:S01]  /*a4c0*/  FFMA R128, R136, UR38, -R10.reuse ;  /* 0x0000002688807c23 */ /* 0x100fe2000800080a */
[--C-:B------:R-:W-:Y:S01]  /*a4d0*/  FFMA R132, R141, UR38, -R10.reuse ;  /* 0x000000268d847c23 */ /* 0x100fe2000800080a */
[----:B------:R-:W-:Y:S01]  /*a4e0*/  @!P3 FMUL R53, R53, 0.5 ;  /* 0x3f0000003535b820 */ /* 0x000fe20000400000 */
[----:B------:R-:W-:Y:S01]  /*a4f0*/  FMNMX R64, R94, R61, !PT ;  /* 0x0000003d5e407209 */ /* 0x000fe20007800000 */
[----:B-1----:R-:W-:Y:S01]  /*a500*/  @!P2 FMUL R52, R52, R52 ;  /* 0x000000343434a220 */ /* 0x002fe20000400000 */
[----:B------:R-:W-:Y:S01]  /*a510*/  FSETP.GEU.AND P2, PT, R60, -126, PT ;  /* 0xc2fc00003c00780b */ /* 0x000fe20003f4e000 */
[----:B------:R-:W1:Y:S01]  /*a520*/  MUFU.EX2 R56, R56 ;  /* 0x0000003800387308 */ /* 0x000e620000000800 */
        /* <DEDUP_REMOVED lines=8> */
[----:B--2---:R-:W-:Y:S01]  /*a5b0*/  @!P6 FMUL R49, R49, R49 ;  /* 0x000000313131e220 */ /* 0x004fe20000400000 */
[----:B------:R-:W-:Y:S01]  /*a5c0*/  FSETP.GEU.AND P6, PT, R68, -126, PT ;  /* 0xc2fc00004400780b */ /* 0x000fe20003fce000 */
[--C-:B------:R-:W-:Y:S01]  /*a5d0*/  FFMA R120, R129, UR38, -R10.reuse ;  /* 0x0000002681787c23 */ /* 0x100fe2000800080a */
[----:B------:R-:W-:Y:S01]  /*a5e0*/  @!P2 FMUL R60, R60, 0.5 ;  /* 0x3f0000003c3ca820 */ /* 0x000fe20000400000 */
[----:B------:R-:W-:Y:S01]  /*a5f0*/  FMNMX R65, R99, R64, !PT ;  /* 0x0000004063417209 */ /* 0x000fe20007800000 */
[--C-:B------:R-:W-:Y:S01]  /*a600*/  FFMA R129, R137, UR38, -R10.reuse ;  /* 0x0000002689817c23 */ /* 0x100fe2000800080a */
[--C-:B------:R-:W-:Y:S01]  /*a610*/  FFMA R133, R140, UR38, -R10.reuse ;  /* 0x000000268c857c23 */ /* 0x100fe2000800080a */
[----:B------:R-:W2:Y:S01]  /*a620*/  MUFU.EX2 R57, R57 ;  /* 0x0000003900397308 */ /* 0x000ea20000000800 */
[----:B-1----:R-:W-:Y:S01]  /*a630*/  @!P4 FMUL R56, R56, R56 ;  /* 0x000000383838c220 */ /* 0x002fe20000400000 */
[----:B------:R-:W-:Y:S01]  /*a640*/  FSETP.GEU.AND P4, PT, R69, -126, PT ;  /* 0xc2fc00004500780b */ /* 0x000fe20003f8e000 */
[--C-:B------:R-:W-:Y:S01]  /*a650*/  FFMA R136, R144, UR38, -R10.reuse ;  /* 0x0000002690887c23 */ /* 0x100fe2000800080a */
[----:B------:R-:W-:Y:S01]  /*a660*/  FMNMX R64, R102, R65, !PT ;  /* 0x0000004166407209 */ /* 0x000fe20007800000 */
[--C-:B------:R-:W-:Y:S01]  /*a670*/  FFMA R137, R145, UR38, -R10.reuse ;  /* 0x0000002691897c23 */ /* 0x100fe2000800080a */
[----:B------:R-:W-:Y:S01]  /*a680*/  FFMA R141, R149, UR38, -R10 ;  /* 0x00000026958d7c23 */ /* 0x000fe2000800080a */
[----:B------:R-:W-:Y:S01]  /*a690*/  @!P6 FMUL R68, R68, 0.5 ;  /* 0x3f0000004444e820 */ /* 0x000fe20000400000 */
[----:B------:R-:W1:Y:S01]  /*a6a0*/  MUFU.EX2 R60, R60 ;  /* 0x0000003c003c7308 */ /* 0x000e620000000800 */
[----:B---3--:R-:W-:Y:S01]  /*a6b0*/  @!P3 FMUL R53, R53, R53 ;  /* 0x000000353535b220 */ /* 0x008fe20000400000 */
[----:B------:R-:W-:-:S02]  /*a6c0*/  FSETP.GEU.AND P3, PT, R61, -126, PT ;  /* 0xc2fc00003d00780b */ /* 0x000fc40003f6e000 */
[----:B------:R-:W-:-:S03]  /*a6d0*/  FMNMX R65, R103, R64, !PT ;  /* 0x0000004067417209 */ /* 0x000fc60007800000 */
[----:B------:R-:W-:Y:S01]  /*a6e0*/  @!P4 FMUL R69, R69, 0.5 ;  /* 0x3f0000004545c820 */ /* 0x000fe20000400000 */
[----:B------:R-:W3:Y:S01]  /*a6f0*/  MUFU.EX2 R68, R68 ;  /* 0x0000004400447308 */ /* 0x000ee20000000800 */
[----:B--2---:R-:W-:Y:S01]  /*a700*/  @!P5 FMUL R57, R57, R57 ;  /* 0x000000393939d220 */ /* 0x004fe20000400000 */
[----:B------:R-:W-:Y:S02]  /*a710*/  FSETP.GEU.AND P5, PT, R72, -126, PT ;  /* 0xc2fc00004800780b */ /* 0x000fe40003fae000 */
[----:B------:R-:W-:-:S03]  /*a720*/  FMNMX R64, R106, R65, !PT ;  /* 0x000000416a407209 */ /* 0x000fc60007800000 */
[----:B------:R-:W-:Y:S01]  /*a730*/  @!P3 FMUL R61, R61, 0.5 ;  /* 0x3f0000003d3db820 */ /* 0x000fe20000400000 */
[----:B------:R-:W2:Y:S01]  /*a740*/  MUFU.EX2 R69, R69 ;  /* 0x0000004500457308 */ /* 0x000ea20000000800 */
[----:B-1----:R-:W-:Y:S01]  /*a750*/  @!P2 FMUL R60, R60, R60 ;  /* 0x0000003c3c3ca220 */ /* 0x002fe20000400000 */
[----:B------:R-:W-:Y:S02]  /*a760*/  FSETP.GEU.AND P2, PT, R80, -126, PT ;  /* 0xc2fc00005000780b */ /* 0x000fe40003f4e000 */
[----:B------:R-:W-:-:S03]  /*a770*/  FMNMX R65, R107, R64, !PT ;  /* 0x000000406b417209 */ /* 0x000fc60007800000 */
[----:B------:R-:W-:Y:S01]  /*a780*/  @!P5 FMUL R72, R72, 0.5 ;  /* 0x3f0000004848d820 */ /* 0x000fe20000400000 */
[----:B------:R-:W1:Y:S01]  /*a790*/  MUFU.EX2 R61, R61 ;  /* 0x0000003d003d7308 */ /* 0x000e620000000800 */
[----:B---3--:R-:W-:Y:S01]  /*a7a0*/  @!P6 FMUL R68, R68, R68 ;  /* 0x000000444444e220 */ /* 0x008fe20000400000 */
[----:B------:R-:W-:Y:S02]  /*a7b0*/  FSETP.GEU.AND P6, PT, R73, -126, PT ;  /* 0xc2fc00004900780b */ /* 0x000fe40003fce000 */
        /* <DEDUP_REMOVED lines=37> */
[----:B------:R-:W-:Y:S01]  /*aa10*/  FMNMX R64, R126, R65, !PT ;  /* 0x000000417e407209 */ /* 0x000fe20007800000 */
[----:B-1----:R-:W-:Y:S01]  /*aa20*/  @!P5 FMUL R89, R89, R89 ;  /* 0x000000595959d220 */ /* 0x002fe20000400000 */
[----:B------:R-:W-:Y:S01]  /*aa30*/  FSETP.GEU.AND P5, PT, R104, -126, PT ;  /* 0xc2fc00006800780b */ /* 0x000fe20003fae000 */
[----:B------:R-:W1:Y:S01]  /*aa40*/  MUFU.EX2 R93, R93 ;  /* 0x0000005d005d7308 */ /* 0x000e620000000800 */
[----:B------:R-:W-:-:S03]  /*aa50*/  FMNMX R65, R127, R64, !PT ;  /* 0x000000407f417209 */ /* 0x000fc60007800000 */
[----:B------:R-:W-:Y:S01]  /*aa60*/  @!P3 FMUL R100, R100, 0.5 ;  /* 0x3f0000006464b820 */ /* 0x000fe20000400000 */
[----:B------:R-:W-:Y:S01]  /*aa70*/  FMNMX R64, R130, R65, !PT ;  /* 0x0000004182407209 */ /* 0x000fe20007800000 */
[----:B---3--:R-:W-:Y:S01]  /*aa80*/  @!P2 FMUL R92, R92, R92 ;  /* 0x0000005c5c5ca220 */ /* 0x008fe20000400000 */
[----:B------:R-:W-:Y:S01]  /*aa90*/  FSETP.GEU.AND P2, PT, R105, -126, PT ;  /* 0xc2fc00006900780b */ /* 0x000fe20003f4e000 */
[----:B------:R-:W2:Y:S01]  /*aaa0*/  MUFU.EX2 R101, R101 ;  /* 0x0000006500657308 */ /* 0x000ea20000000800 */
[----:B------:R-:W-:-:S03]  /*aab0*/  FMNMX R65, R131, R64, !PT ;  /* 0x0000004083417209 */ /* 0x000fc60007800000 */
[----:B------:R-:W-:Y:S01]  /*aac0*/  @!P5 FMUL R104, R104, 0.5 ;  /* 0x3f0000006868d820 */ /* 0x000fe20000400000 */
[----:B------:R-:W-:-:S03]  /*aad0*/  FMNMX R64, R134, R65, !PT ;  /* 0x0000004186407209 */ /* 0x000fc60007800000 */
[----:B------:R-:W3:Y:S01]  /*aae0*/  MUFU.EX2 R100, R100 ;  /* 0x0000006400647308 */ /* 0x000ee20000000800 */
[----:B------:R-:W-:Y:S01]  /*aaf0*/  FMNMX R65, R135, R64, !PT ;  /* 0x0000004087417209 */ /* 0x000fe20007800000 */
[----:B-1----:R-:W-:Y:S01]  /*ab00*/  @!P6 FMUL R93, R93, R93 ;  /* 0x0000005d5d5de220 */ /* 0x002fe20000400000 */
[----:B------:R-:W-:Y:S01]  /*ab10*/  FSETP.GEU.AND P6, PT, R108, -126, PT ;  /* 0xc2fc00006c00780b */ /* 0x000fe20003fce000 */
[----:B------:R-:W-:Y:S01]  /*ab20*/  @!P2 FMUL R105, R105, 0.5 ;  /* 0x3f0000006969a820 */ /* 0x000fe20000400000 */
[----:B------:R-:W-:-:S03]  /*ab30*/  FMNMX R64, R138, R65, !PT ;  /* 0x000000418a407209 */ /* 0x000fc60007800000 */
[----:B------:R-:W1:Y:S01]  /*ab40*/  MUFU.EX2 R104, R104 ;  /* 0x0000006800687308 */ /* 0x000e620000000800 */
[----:B--2---:R-:W-:Y:S01]  /*ab50*/  @!P4 FMUL R101, R101, R101 ;  /* 0x000000656565c220 */ /* 0x004fe20000400000 */
[----:B------:R-:W-:Y:S02]  /*ab60*/  FSETP.GEU.AND P4, PT, R112, -126, PT ;  /* 0xc2fc00007000780b */ /* 0x000fe40003f8e000 */
[----:B------:R-:W-:-:S04]  /*ab70*/  FMNMX R65, R139, R64, !PT ;  /* 0x000000408b417209 */ /* 0x000fc80007800000 */
[----:B------:R-:W2:Y:S01]  /*ab80*/  MUFU.EX2 R105, R105 ;  /* 0x0000006900697308 */ /* 0x000ea20000000800 */
[----:B---3--:R-:W-:Y:S01]  /*ab90*/  @!P3 FMUL R100, R100, R100 ;  /* 0x000000646464b220 */ /* 0x008fe20000400000 */
[----:B------:R-:W-:Y:S01]  /*aba0*/  FSETP.GEU.AND P3, PT, R113, -126, PT ;  /* 0xc2fc00007100780b */ /* 0x000fe20003f6e000 */
[----:B------:R-:W-:Y:S01]  /*abb0*/  @!P6 FMUL R108, R108, 0.5 ;  /* 0x3f0000006c6ce820 */ /* 0x000fe20000400000 */
        /* <DEDUP_REMOVED lines=9> */
[----:B--2---:R-:W-:Y:S01]  /*ac50*/  @!P2 FMUL R105, R105, R105 ;  /* 0x000000696969a220 */ /* 0x004fe20000400000 */
[----:B------:R-:W-:Y:S01]  /*ac60*/  FSETP.GEU.AND P2, PT, R116, -126, PT ;  /* 0xc2fc00007400780b */ /* 0x000fe20003f4e000 */
[----:B------:R-:W2:Y:S01]  /*ac70*/  MUFU.EX2 R112, R112 ;  /* 0x0000007000707308 */ /* 0x000ea20000000800 */
[----:B------:R-:W-:-:S03]  /*ac80*/  FMNMX R64, R150, R65, !PT ;  /* 0x0000004196407209 */ /* 0x000fc60007800000 */
[----:B------:R-:W-:Y:S01]  /*ac90*/  @!P5 FMUL R117, R117, 0.5 ;  /* 0x3f0000007575d820 */ /* 0x000fe20000400000 */
[----:B------:R-:W-:-:S03]  /*aca0*/  FMNMX R64, R151, R64, !PT ;  /* 0x0000004097407209 */ /* 0x000fc60007800000 */
[----:B------:R-:W3:Y:S01]  /*acb0*/  MUFU.EX2 R113, R113 ;  /* 0x0000007100717308 */ /* 0x000ee20000000800 */
[----:B-1----:R-:W-:Y:S01]  /*acc0*/  @!P6 FMUL R108, R108, R108 ;  /* 0x0000006c6c6ce220 */ /* 0x002fe20000400000 */
[----:B------:R-:W1:Y:S01]  /*acd0*/  SHFL.BFLY PT, R65, R64, 0x1, 0x1f ;  /* 0x0c201f0040417f89 */ /* 0x000e6200000e0000 */
[----:B------:R-:W-:Y:S01]  /*ace0*/  FSETP.GEU.AND P6, PT, R121, -126, PT ;  /* 0xc2fc00007900780b */ /* 0x000fe20003fce000 */
[----:B------:R-:W-:-:S04]  /*acf0*/  @!P2 FMUL R116, R116, 0.5 ;  /* 0x3f0000007474a820 */ /* 0x000fc80000400000 */
[----:B------:R-:W4:Y:S01]  /*ad00*/  MUFU.EX2 R117, R117 ;  /* 0x0000007500757308 */ /* 0x000f220000000800 */
[----:B--2---:R-:W-:Y:S01]  /*ad10*/  @!P4 FMUL R112, R112, R112 ;  /* 0x000000707070c220 */ /* 0x004fe20000400000 */
[----:B------:R-:W-:-:S06]  /*ad20*/  FSETP.GEU.AND P4, PT, R124, -126, PT ;  /* 0xc2fc00007c00780b */ /* 0x000fcc0003f8e000 */
[----:B------:R-:W2:Y:S01]  /*ad30*/  MUFU.EX2 R116, R116 ;  /* 0x0000007400747308 */ /* 0x000ea20000000800 */
[----:B---3--:R-:W-:Y:S01]  /*ad40*/  @!P3 FMUL R113, R113, R113 ;  /* 0x000000717171b220 */ /* 0x008fe20000400000 */
[----:B------:R-:W-:Y:S01]  /*ad50*/  FSETP.GEU.AND P3, PT, R120, -126, PT ;  /* 0xc2fc00007800780b */ /* 0x000fe20003f6e000 */
[----:B------:R-:W-:-:S04]  /*ad60*/  @!P6 FMUL R121, R121, 0.5 ;  /* 0x3f0000007979e820 */ /* 0x000fc80000400000 */
[----:B------:R-:W-:Y:S01]  /*ad70*/  @!P4 FMUL R124, R124, 0.5 ;  /* 0x3f0000007c7cc820 */ /* 0x000fe20000400000 */
[----:B----4-:R-:W-:Y:S01]  /*ad80*/  @!P5 FMUL R117, R117, R117 ;  /* 0x000000757575d220 */ /* 0x010fe20000400000 */
[----:B------:R-:W-:Y:S01]  /*ad90*/  FSETP.GEU.AND P5, PT, R125, -126, PT ;  /* 0xc2fc00007d00780b */ /* 0x000fe20003fae000 */
[----:B------:R-:W3:Y:S01]  /*ada0*/  MUFU.EX2 R121, R121 ;  /* 0x0000007900797308 */ /* 0x000ee20000000800 */
[----:B-1----:R-:W-:-:S04]  /*adb0*/  FMNMX R65, R64, R65, !PT ;  /* 0x0000004140417209 */ /* 0x002fc80007800000 */
[----:B------:R-:W-:Y:S01]  /*adc0*/  @!P3 FMUL R120, R120, 0.5 ;  /* 0x3f0000007878b820 */ /* 0x000fe20000400000 */
[----:B--2---:R-:W-:Y:S01]  /*add0*/  @!P2 FMUL R116, R116, R116 ;  /* 0x000000747474a220 */ /* 0x004fe20000400000 */
[----:B------:R-:W-:Y:S01]  /*ade0*/  FSETP.GEU.AND P2, PT, R128, -126, PT ;  /* 0xc2fc00008000780b */ /* 0x000fe20003f4e000 */
[----:B------:R-:W1:Y:S01]  /*adf0*/  MUFU.EX2 R124, R124 ;  /* 0x0000007c007c7308 */ /* 0x000e620000000800 */
[----:B------:R-:W2:Y:S03]  /*ae00*/  SHFL.BFLY PT, R64, R65, 0x2, 0x1f ;  /* 0x0c401f0041407f89 */ /* 0x000ea600000e0000 */
[----:B------:R-:W-:-:S04]  /*ae10*/  @!P5 FMUL R125, R125, 0.5 ;  /* 0x3f0000007d7dd820 */ /* 0x000fc80000400000 */
[----:B------:R-:W4:Y:S01]  /*ae20*/  MUFU.EX2 R120, R120 ;  /* 0x0000007800787308 */ /* 0x000f220000000800 */
[----:B---3--:R-:W-:Y:S01]  /*ae30*/  @!P6 FMUL R121, R121, R121 ;  /* 0x000000797979e220 */ /* 0x008fe20000400000 */
[----:B------:R-:W-:Y:S02]  /*ae40*/  FSETP.GEU.AND P6, PT, R129, -126, PT ;  /* 0xc2fc00008100780b */ /* 0x000fe40003fce000 */
[----:B------:R-:W-:-:S04]  /*ae50*/  @!P2 FMUL R128, R128, 0.5 ;  /* 0x3f0000008080a820 */ /* 0x000fc80000400000 */
[----:B------:R-:W3:Y:S01]  /*ae60*/  MUFU.EX2 R125, R125 ;  /* 0x0000007d007d7308 */ /* 0x000ee20000000800 */
[----:B-1----:R-:W-:Y:S01]  /*ae70*/  @!P4 FMUL R124, R124, R124 ;  /* 0x0000007c7c7cc220 */ /* 0x002fe20000400000 */
[----:B------:R-:W-:-:S05]  /*ae80*/  FSETP.GEU.AND P4, PT, R132, -126, PT ;  /* 0xc2fc00008400780b */ /* 0x000fca0003f8e000 */
[----:B------:R-:W-:Y:S01]  /*ae90*/  @!P6 FMUL R129, R129, 0.5 ;  /* 0x3f0000008181e820 */ /* 0x000fe20000400000 */
[----:B------:R-:W1:Y:S01]  /*aea0*/  MUFU.EX2 R128, R128 ;  /* 0x0000008000807308 */ /* 0x000e620000000800 */
[----:B----4-:R-:W-:Y:S01]  /*aeb0*/  @!P3 FMUL R120, R120, R120 ;  /* 0x000000787878b220 */ /* 0x010fe20000400000 */
[----:B------:R-:W-:Y:S02]  /*aec0*/  FSETP.GEU.AND P3, PT, R133, -126, PT ;  /* 0xc2fc00008500780b */ /* 0x000fe40003f6e000 */
[----:B--2---:R-:W-:-:S03]  /*aed0*/  FMNMX R109, R65, R64, !PT ;  /* 0x00000040416d7209 */ /* 0x004fc60007800000 */
[----:B------:R-:W-:Y:S01]  /*aee0*/  @!P4 FMUL R132, R132, 0.5 ;  /* 0x3f0000008484c820 */ /* 0x000fe20000400000 */
[----:B------:R-:W2:Y:S01]  /*aef0*/  MUFU.EX2 R129, R129 ;  /* 0x0000008100817308 */ /* 0x000ea20000000800 */
[----:B---3--:R-:W-:Y:S01]  /*af00*/  @!P5 FMUL R125, R125, R125 ;  /* 0x0000007d7d7dd220 */ /* 0x008fe20000400000 */
[----:B------:R-:W-:-:S05]  /*af10*/  FSETP.GEU.AND P5, PT, R136, -126, PT ;  /* 0xc2fc00008800780b */ /* 0x000fca0003fae000 */
[----:B------:R-:W-:Y:S01]  /*af20*/  @!P3 FMUL R133, R133, 0.5 ;  /* 0x3f0000008585b820 */ /* 0x000fe20000400000 */
[----:B------:R-:W3:Y:S01]  /*af30*/  MUFU.EX2 R132, R132 ;  /* 0x0000008400847308 */ /* 0x000ee20000000800 */
[----:B-1----:R-:W-:Y:S01]  /*af40*/  @!P2 FMUL R128, R128, R128 ;  /* 0x000000808080a220 */ /* 0x002fe20000400000 */
[----:B------:R-:W-:-:S04]  /*af50*/  FSETP.NEU.AND P2, PT, R109, -INF , PT ;  /* 0xff8000006d00780b */ /* 0x000fc80003f4d000 */
[----:B------:R-:W-:Y:S01]  /*af60*/  FSEL R64, R109, RZ, P2 ;  /* 0x000000ff6d407208 */ /* 0x000fe20001000000 */
[----:B------:R-:W-:Y:S01]  /*af70*/  @!P5 FMUL R136, R136, 0.5 ;  /* 0x3f0000008888d820 */ /* 0x000fe20000400000 */
[----:B------:R-:W1:Y:S01]  /*af80*/  MUFU.EX2 R133, R133 ;  /* 0x0000008500857308 */ /* 0x000e620000000800 */
[----:B--2---:R-:W-:Y:S01]  /*af90*/  @!P6 FMUL R129, R129, R129 ;  /* 0x000000818181e220 */ /* 0x004fe20000400000 */
[----:B------:R-:W-:Y:S01]  /*afa0*/  FSETP.GEU.AND P6, PT, R137, -126, PT ;  /* 0xc2fc00008900780b */ /* 0x000fe20003fce000 */
[----:B------:R-:W-:Y:S01]  /*afb0*/  FMUL R65, R64, UR38 ;  /* 0x0000002640417c20 */ /* 0x000fe20008400000 */
[----:B------:R-:W-:Y:S01]  /*afc0*/  FSETP.GEU.AND P2, PT, R148, -126, PT ;  /* 0xc2fc00009400780b */ /* 0x000fe20003f4e000 */
[----:B------:R-:W-:Y:S02]  /*afd0*/  FADD R64, -R64, R7 ;  /* 0x0000000740407221 */ /* 0x000fe40000000100 */
[--C-:B------:R-:W-:Y:S01]  /*afe0*/  FFMA R26, R26, UR38, -R65.reuse ;  /* 0x000000261a1a7c23 */ /* 0x100fe20008000841 */
[----:B------:R-:W2:Y:S01]  /*aff0*/  MUFU.EX2 R136, R136 ;  /* 0x0000008800887308 */ /* 0x000ea20000000800 */
[----:B---3--:R-:W-:Y:S01]  /*b000*/  @!P4 FMUL R132, R132, R132 ;  /* 0x000000848484c220 */ /* 0x008fe20000400000 */
[--C-:B------:R-:W-:Y:S01]  /*b010*/  FFMA R27, R27, UR38, -R65.reuse ;  /* 0x000000261b1b7c23 */ /* 0x100fe20008000841 */
[--C-:B------:R-:W-:Y:S01]  /*b020*/  FFMA R30, R30, UR38, -R65.reuse ;  /* 0x000000261e1e7c23 */ /* 0x100fe20008000841 */
[----:B------:R-:W-:Y:S01]  /*b030*/  FSETP.GEU.AND P4, PT, R26, -126, PT ;  /* 0xc2fc00001a00780b */ /* 0x000fe20003f8e000 */
[--C-:B------:R-:W-:Y:S01]  /*b040*/  FFMA R35, R35, UR38, -R65.reuse ;  /* 0x0000002623237c23 */ /* 0x100fe20008000841 */
[--C-:B------:R-:W-:Y:S01]  /*b050*/  FFMA R34, R34, UR38, -R65.reuse ;  /* 0x0000002622227c23 */ /* 0x100fe20008000841 */
[----:B------:R-:W-:Y:S01]  /*b060*/  @!P6 FMUL R137, R137, 0.5 ;  /* 0x3f0000008989e820 */ /* 0x000fe20000400000 */
[--C-:B------:R-:W-:Y:S01]  /*b070*/  FFMA R38, R38, UR38, -R65.reuse ;  /* 0x0000002626267c23 */ /* 0x100fe20008000841 */
[----:B-1----:R-:W-:Y:S01]  /*b080*/  @!P3 FMUL R133, R133, R133 ;  /* 0x000000858585b220 */ /* 0x002fe20000400000 */
[----:B------:R-:W-:Y:S01]  /*b090*/  FSETP.GEU.AND P3, PT, R141, -126, PT ;  /* 0xc2fc00008d00780b */ /* 0x000fe20003f6e000 */
[----:B------:R-:W-:Y:S01]  /*b0a0*/  @!P2 FMUL R148, R148, 0.5 ;  /* 0x3f0000009494a820 */ /* 0x000fe20000400000 */
[--C-:B------:R-:W-:Y:S01]  /*b0b0*/  FFMA R39, R39, UR38, -R65.reuse ;  /* 0x0000002627277c23 */ /* 0x100fe20008000841 */
[----:B------:R-:W1:Y:S01]  /*b0c0*/  MUFU.EX2 R137, R137 ;  /* 0x0000008900897308 */ /* 0x000e620000000800 */
[--C-:B------:R-:W-:Y:S01]  /*b0d0*/  FFMA R46, R46, UR38, -R65.reuse ;  /* 0x000000262e2e7c23 */ /* 0x100fe20008000841 */
[--C-:B------:R-:W-:Y:S01]  /*b0e0*/  FFMA R43, R43, UR38, -R65.reuse ;  /* 0x000000262b2b7c23 */ /* 0x100fe20008000841 */
[--C-:B------:R-:W-:Y:S01]  /*b0f0*/  FFMA R47, R47, UR38, -R65.reuse ;  /* 0x000000262f2f7c23 */ /* 0x100fe20008000841 */
[----:B--2---:R-:W-:Y:S01]  /*b100*/  @!P5 FMUL R136, R136, R136 ;  /* 0x000000888888d220 */ /* 0x004fe20000400000 */
[----:B------:R-:W-:Y:S01]  /*b110*/  FSETP.GEU.AND P5, PT, R27, -126, PT ;  /* 0xc2fc00001b00780b */ /* 0x000fe20003fae000 */
[----:B------:R-:W-:Y:S01]  /*b120*/  @!P4 FMUL R26, R26, 0.5 ;  /* 0x3f0000001a1ac820 */ /* 0x000fe20000400000 */
[--C-:B------:R-:W-:Y:S01]  /*b130*/  FFMA R50, R50, UR38, -R65.reuse ;  /* 0x0000002632327c23 */ /* 0x100fe20008000841 */
[----:B------:R-:W2:Y:S01]  /*b140*/  MUFU.EX2 R10, R148 ;  /* 0x00000094000a7308 */ /* 0x000ea20000000800 */
[--C-:B------:R-:W-:Y:S01]  /*b150*/  FFMA R55, R55, UR38, -R65.reuse ;  /* 0x0000002637377c23 */ /* 0x100fe20008000841 */
[----:B------:R-:W-:Y:S01]  /*b160*/  @!P3 FMUL R141, R141, 0.5 ;  /* 0x3f0000008d8db820 */ /* 0x000fe20000400000 */
[--C-:B------:R-:W-:Y:S01]  /*b170*/  FFMA R54, R54, UR38, -R65.reuse ;  /* 0x0000002636367c23 */ /* 0x100fe20008000841 */
[--C-:B------:R-:W-:Y:S01]  /*b180*/  FFMA R58, R58, UR38, -R65.reuse ;  /* 0x000000263a3a7c23 */ /* 0x100fe20008000841 */
[--C-:B------:R-:W-:Y:S01]  /*b190*/  FFMA R31, R31, UR38, -R65.reuse ;  /* 0x000000261f1f7c23 */ /* 0x100fe20008000841 */
[--C-:B------:R-:W-:Y:S01]  /*b1a0*/  FFMA R59, R59, UR38, -R65.reuse ;  /* 0x000000263b3b7c23 */ /* 0x100fe20008000841 */
[--C-:B------:R-:W-:Y:S01]  /*b1b0*/  FFMA R63, R63, UR38, -R65.reuse ;  /* 0x000000263f3f7c23 */ /* 0x100fe20008000841 */
[----:B------:R-:W3:Y:S01]  /*b1c0*/  MUFU.EX2 R26, R26 ;  /* 0x0000001a001a7308 */ /* 0x000ee20000000800 */
[----:B-1----:R-:W-:Y:S01]  /*b1d0*/  @!P6 FMUL R137, R137, R137 ;  /* 0x000000898989e220 */ /* 0x002fe20000400000 */
[----:B------:R-:W-:Y:S01]  /*b1e0*/  @!P5 FMUL R27, R27, 0.5 ;  /* 0x3f0000001b1bd820 */ /* 0x000fe20000400000 */
[----:B------:R-:W-:Y:S01]  /*b1f0*/  FSETP.GEU.AND P6, PT, R30, -126, PT ;  /* 0xc2fc00001e00780b */ /* 0x000fe20003fce000 */
[--C-:B------:R-:W-:Y:S01]  /*b200*/  FFMA R67, R67, UR38, -R65.reuse ;  /* 0x0000002643437c23 */ /* 0x100fe20008000841 */
[--C-:B------:R-:W-:Y:S01]  /*b210*/  FFMA R42, R42, UR38, -R65.reuse ;  /* 0x000000262a2a7c23 */ /* 0x100fe20008000841 */
[--C-:B------:R-:W-:Y:S01]  /*b220*/  FFMA R75, R75, UR38, -R65.reuse ;  /* 0x000000264b4b7c23 */ /* 0x100fe20008000841 */
[--C-:B------:R-:W-:Y:S01]  /*b230*/  FFMA R51, R51, UR38, -R65.reuse ;  /* 0x0000002633337c23 */ /* 0x100fe20008000841 */
[----:B------:R-:W1:Y:S01]  /*b240*/  MUFU.EX2 R141, R141 ;  /* 0x0000008d008d7308 */ /* 0x000e620000000800 */
[----:B--2---:R-:W-:Y:S01]  /*b250*/  @!P2 FMUL R10, R10, R10 ;  /* 0x0000000a0a0aa220 */ /* 0x004fe20000400000 */
[----:B------:R-:W-:Y:S01]  /*b260*/  FSETP.GEU.AND P2, PT, R31, -126, PT ;  /* 0xc2fc00001f00780b */ /* 0x000fe20003f4e000 */
[--C-:B------:R-:W-:Y:S01]  /*b270*/  FFMA R79, R79, UR38, -R65.reuse ;  /* 0x000000264f4f7c23 */ /* 0x100fe20008000841 */
[--C-:B------:R-:W-:Y:S01]  /*b280*/  FFMA R83, R83, UR38, -R65.reuse ;  /* 0x0000002653537c23 */ /* 0x100fe20008000841 */
[--C-:B------:R-:W-:Y:S01]  /*b290*/  FFMA R62, R62, UR38, -R65.reuse ;  /* 0x000000263e3e7c23 */ /* 0x100fe20008000841 */
[--C-:B------:R-:W-:Y:S01]  /*b2a0*/  FFMA R71, R71, UR38, -R65.reuse ;  /* 0x0000002647477c23 */ /* 0x100fe20008000841 */
[--C-:B------:R-:W-:Y:S01]  /*b2b0*/  FFMA R123, R123, UR38, -R65.reuse ;  /* 0x000000267b7b7c23 */ /* 0x100fe20008000841 */
[----:B------:R-:W2:Y:S01]  /*b2c0*/  MUFU.EX2 R27, R27 ;  /* 0x0000001b001b7308 */ /* 0x000ea20000000800 */
[----:B---3--:R-:W-:Y:S01]  /*b2d0*/  @!P4 FMUL R26, R26, R26 ;  /* 0x0000001a1a1ac220 */ /* 0x008fe20000400000 */
[----:B------:R-:W-:Y:S01]  /*b2e0*/  FSETP.GEU.AND P4, PT, R35, -126, PT ;  /* 0xc2fc00002300780b */ /* 0x000fe20003f8e000 */
[----:B------:R-:W-:Y:S01]  /*b2f0*/  @!P6 FMUL R30, R30, 0.5 ;  /* 0x3f0000001e1ee820 */ /* 0x000fe20000400000 */
[----:B------:R-:W-:Y:S01]  /*b300*/  FFMA R87, R87, UR38, -R65 ;  /* 0x0000002657577c23 */ /* 0x000fe20008000841 */
[----:B------:R-:W-:-:S02]  /*b310*/  FMUL R64, R64, UR38 ;  /* 0x0000002640407c20 */ /* 0x000fc40008400000 */
[----:B------:R-:W-:Y:S01]  /*b320*/  @!P2 FMUL R31, R31, 0.5 ;  /* 0x3f0000001f1fa820 */ /* 0x000fe20000400000 */
[----:B------:R3:W4:Y:S01]  /*b330*/  MUFU.EX2 R77, R30 ;  /* 0x0000001e004d7308 */ /* 0x0007220000000800 */
[----:B-1----:R-:W-:Y:S01]  /*b340*/  @!P3 FMUL R141, R141, R141 ;  /* 0x0000008d8d8db220 */ /* 0x002fe20000400000 */
[----:B------:R-:W-:-:S05]  /*b350*/  FSETP.GEU.AND P3, PT, R34, -126, PT ;  /* 0xc2fc00002200780b */ /* 0x000fca0003f6e000 */
[----:B------:R-:W-:Y:S01]  /*b360*/  @!P4 FMUL R35, R35, 0.5 ;  /* 0x3f0000002323c820 */ /* 0x000fe20000400000 */
[----:B------:R1:W5:Y:S01]  /*b370*/  MUFU.EX2 R76, R31 ;  /* 0x0000001f004c7308 */ /* 0x0003620000000800 */
[----:B--2---:R-:W-:Y:S01]  /*b380*/  @!P5 FMUL R27, R27, R27 ;  /* 0x0000001b1b1bd220 */ /* 0x004fe20000400000 */
[----:B------:R-:W-:Y:S01]  /*b390*/  FSETP.GEU.AND P5, PT, R38, -126, PT ;  /* 0xc2fc00002600780b */ /* 0x000fe20003fae000 */
[----:B---3--:R-:W-:Y:S01]  /*b3a0*/  FFMA R30, R66, UR38, -R65 ;  /* 0x00000026421e7c23 */ /* 0x008fe20008000841 */
[----:B------:R-:W-:Y:S01]  /*b3b0*/  FADD R66, -R8, R9 ;  /* 0x0000000908427221 */ /* 0x000fe20000000100 */
[--C-:B------:R-:W-:Y:S02]  /*b3c0*/  FFMA R8, R151, UR38, -R65.reuse ;  /* 0x0000002697087c23 */ /* 0x100fe40008000841 */
[----:B------:R-:W-:Y:S01]  /*b3d0*/  @!P3 FMUL R34, R34, 0.5 ;  /* 0x3f0000002222b820 */ /* 0x000fe20000400000 */
[----:B------:R2:W3:Y:S01]  /*b3e0*/  MUFU.EX2 R219, R35 ;  /* 0x0000002300db7308 */ /* 0x0004e20000000800 */
[----:B----4-:R-:W-:Y:S01]  /*b3f0*/  @!P6 FMUL R77, R77, R77 ;  /* 0x0000004d4d4de220 */ /* 0x010fe20000400000 */
[----:B------:R-:W-:Y:S01]  /*b400*/  FSETP.GEU.AND P6, PT, R39, -126, PT ;  /* 0xc2fc00002700780b */ /* 0x000fe20003fce000 */
[--C-:B-1----:R-:W-:Y:S01]  /*b410*/  FFMA R31, R70, UR38, -R65.reuse ;  /* 0x00000026461f7c23 */ /* 0x102fe20008000841 */
[--C-:B------:R-:W-:Y:S01]  /*b420*/  FFMA R70, R99, UR38, -R65.reuse ;  /* 0x0000002663467c23 */ /* 0x100fe20008000841 */
[----:B------:R-:W-:Y:S01]  /*b430*/  FADD R99, R13, R72 ;  /* 0x000000480d637221 */ /* 0x000fe20000000000 */
[----:B------:R-:W-:Y:S01]  /*b440*/  FMUL R66, R66, UR38 ;  /* 0x0000002642427c20 */ /* 0x000fe20008400000 */
[----:B------:R-:W-:Y:S01]  /*b450*/  @!P5 FMUL R38, R38, 0.5 ;  /* 0x3f0000002626d820 */ /* 0x000fe20000400000 */
[----:B------:R1:W4:Y:S01]  /*b460*/  MUFU.EX2 R148, R34 ;  /* 0x0000002200947308 */ /* 0x0003220000000800 */
[----:B-----5:R-:W-:Y:S01]  /*b470*/  @!P2 FMUL R76, R76, R76 ;  /* 0x0000004c4c4ca220 */ /* 0x020fe20000400000 */
[----:B------:R-:W-:Y:S01]  /*b480*/  FSETP.GEU.AND P2, PT, R42, -126, PT ;  /* 0xc2fc00002a00780b */ /* 0x000fe20003f4e000 */
[----:B--2---:R-:W-:Y:S01]  /*b490*/  FFMA R35, R78, UR38, -R65 ;  /* 0x000000264e237c23 */ /* 0x004fe20008000841 */
[----:B------:R-:W-:-:S03]  /*b4a0*/  FADD R78, R32, R113 ;  /* 0x00000071204e7221 */ /* 0x000fc60000000000 */
[----:B------:R-:W-:Y:S01]  /*b4b0*/  @!P6 FMUL R39, R39, 0.5 ;  /* 0x3f0000002727e820 */ /* 0x000fe20000400000 */
[----:B------:R2:W5:Y:S01]  /*b4c0*/  MUFU.EX2 R84, R38 ;  /* 0x0000002600547308 */ /* 0x0005620000000800 */
[----:B---3--:R-:W-:Y:S01]  /*b4d0*/  @!P4 FMUL R219, R219, R219 ;  /* 0x000000dbdbdbc220 */ /* 0x008fe20000400000 */
[----:B------:R-:W-:Y:S01]  /*b4e0*/  FSETP.GEU.AND P4, PT, R46, -126, PT ;  /* 0xc2fc00002e00780b */ /* 0x000fe20003f8e000 */
[----:B-1----:R-:W-:-:S04]  /*b4f0*/  FFMA R34, R74, UR38, -R65 ;  /* 0x000000264a227c23 */ /* 0x002fc80008000841 */
[----:B------:R-:W-:Y:S01]  /*b500*/  @!P2 FMUL R42, R42, 0.5 ;  /* 0x3f0000002a2aa820 */ /* 0x000fe20000400000 */
[----:B------:R1:W3:Y:S01]  /*b510*/  MUFU.EX2 R217, R39 ;  /* 0x0000002700d97308 */ /* 0x0002e20000000800 */
[----:B----4-:R-:W-:Y:S01]  /*b520*/  @!P3 FMUL R148, R148, R148 ;  /* 0x000000949494b220 */ /* 0x010fe20000400000 */
[----:B------:R-:W-:Y:S01]  /*b530*/  FSETP.GEU.AND P3, PT, R43, -126, PT ;  /* 0xc2fc00002b00780b */ /* 0x000fe20003f6e000 */
[----:B--2---:R-:W-:-:S04]  /*b540*/  FFMA R38, R82, UR38, -R65 ;  /* 0x0000002652267c23 */ /* 0x004fc80008000841 */
[----:B------:R-:W-:Y:S01]  /*b550*/  @!P4 FMUL R46, R46, 0.5 ;  /* 0x3f0000002e2ec820 */ /* 0x000fe20000400000 */
[----:B------:R2:W4:Y:S01]  /*b560*/  MUFU.EX2 R85, R42 ;  /* 0x0000002a00557308 */ /* 0x0005220000000800 */
[----:B-----5:R-:W-:Y:S01]  /*b570*/  @!P5 FMUL R84, R84, R84 ;  /* 0x000000545454d220 */ /* 0x020fe20000400000 */
[----:B------:R-:W-:Y:S01]  /*b580*/  FSETP.GEU.AND P5, PT, R47, -126, PT ;  /* 0xc2fc00002f00780b */ /* 0x000fe20003fae000 */
[--C-:B-1----:R-:W-:Y:S01]  /*b590*/  FFMA R39, R86, UR38, -R65.reuse ;  /* 0x0000002656277c23 */ /* 0x102fe20008000841 */
[----:B------:R-:W-:Y:S01]  /*b5a0*/  FADD R86, R29, R112 ;  /* 0x000000701d567221 */ /* 0x000fe20000000000 */
[----:B------:R-:W-:Y:S02]  /*b5b0*/  F2FP.F16.F32.PACK_AB R112, R112, R113 ;  /* 0x000000717070723e */ /* 0x000fe400000000ff */
[----:B------:R-:W-:Y:S01]  /*b5c0*/  @!P3 FMUL R43, R43, 0.5 ;  /* 0x3f0000002b2bb820 */ /* 0x000fe20000400000 */
[----:B------:R1:W5:Y:S01]  /*b5d0*/  MUFU.EX2 R96, R46 ;  /* 0x0000002e00607308 */ /* 0x0003620000000800 */
[----:B---3--:R-:W-:Y:S01]  /*b5e0*/  @!P6 FMUL R217, R217, R217 ;  /* 0x000000d9d9d9e220 */ /* 0x008fe20000400000 */
[----:B------:R-:W-:Y:S01]  /*b5f0*/  FSETP.GEU.AND P6, PT, R50, -126, PT ;  /* 0xc2fc00003200780b */ /* 0x000fe20003fce000 */
[--C-:B--2---:R-:W-:Y:S01]  /*b600*/  FFMA R42, R91, UR38, -R65.reuse ;  /* 0x000000265b2a7c23 */ /* 0x104fe20008000841 */
[----:B------:R-:W-:-:S03]  /*b610*/  FFMA R91, R143, UR38, -R65 ;  /* 0x000000268f5b7c23 */ /* 0x000fc60008000841 */
[----:B------:R-:W-:Y:S01]  /*b620*/  @!P5 FMUL R47, R47, 0.5 ;  /* 0x3f0000002f2fd820 */ /* 0x000fe20000400000 */
[----:B------:R2:W3:Y:S01]  /*b630*/  MUFU.EX2 R208, R43 ;  /* 0x0000002b00d07308 */ /* 0x0004e20000000800 */
[----:B----4-:R-:W-:Y:S01]  /*b640*/  @!P2 FMUL R85, R85, R85 ;  /* 0x000000555555a220 */ /* 0x010fe20000400000 */
[----:B------:R-:W-:Y:S01]  /*b650*/  FSETP.GEU.AND P2, PT, R51, -126, PT ;  /* 0xc2fc00003300780b */ /* 0x000fe20003f4e000 */
[--C-:B-1----:R-:W-:Y:S01]  /*b660*/  FFMA R46, R94, UR38, -R65.reuse ;  /* 0x000000265e2e7c23 */ /* 0x102fe20008000841 */
[----:B------:R-:W-:-:S03]  /*b670*/  FFMA R94, R139, UR38, -R65 ;  /* 0x000000268b5e7c23 */ /* 0x000fc60008000841 */
[----:B------:R-:W-:Y:S01]  /*b680*/  @!P6 FMUL R50, R50, 0.5 ;  /* 0x3f0000003232e820 */ /* 0x000fe20000400000 */
[----:B------:R1:W4:Y:S01]  /*b690*/  MUFU.EX2 R149, R47 ;  /* 0x0000002f00957308 */ /* 0x0003220000000800 */
[----:B-----5:R-:W-:Y:S01]  /*b6a0*/  @!P4 FMUL R96, R96, R96 ;  /* 0x000000606060c220 */ /* 0x020fe20000400000 */
[----:B------:R-:W-:Y:S01]  /*b6b0*/  FSETP.GEU.AND P4, PT, R55, -126, PT ;  /* 0xc2fc00003700780b */ /* 0x000fe20003f8e000 */
[--C-:B--2---:R-:W-:Y:S01]  /*b6c0*/  FFMA R43, R90, UR38, -R65.reuse ;  /* 0x000000265a2b7c23 */ /* 0x104fe20008000841 */
[--C-:B------:R-:W-:Y:S01]  /*b6d0*/  FFMA R90, R150, UR38, -R65.reuse ;  /* 0x00000026965a7c23 */ /* 0x100fe20008000841 */
[----:B------:R-:W-:Y:S02]  /*b6e0*/  FADD R150, R25, R108 ;  /* 0x0000006c19967221 */ /* 0x000fe40000000000 */
[----:B------:R-:W-:Y:S01]  /*b6f0*/  @!P2 FMUL R51, R51, 0.5 ;  /* 0x3f0000003333a820 */ /* 0x000fe20000400000 */
[----:B------:R2:W5:Y:S01]  /*b700*/  MUFU.EX2 R97, R50 ;  /* 0x0000003200617308 */ /* 0x0005620000000800 */
[----:B---3--:R-:W-:Y:S01]  /*b710*/  @!P3 FMUL R208, R208, R208 ;  /* 0x000000d0d0d0b220 */ /* 0x008fe20000400000 */
[----:B------:R-:W-:Y:S01]  /*b720*/  FSETP.GEU.AND P3, PT, R54, -126, PT ;  /* 0xc2fc00003600780b */ /* 0x000fe20003f6e000 */
[----:B-1----:R-:W-:Y:S01]  /*b730*/  FFMA R47, R98, UR38, -R65 ;  /* 0x00000026622f7c23 */ /* 0x002fe20008000841 */
[----:B------:R-:W-:-:S03]  /*b740*/  FADD R98, R41, R124 ;  /* 0x0000007c29627221 */ /* 0x000fc60000000000 */
[----:B------:R-:W-:Y:S01]  /*b750*/  @!P4 FMUL R55, R55, 0.5 ;  /* 0x3f0000003737c820 */ /* 0x000fe20000400000 */
[----:B------:R1:W3:Y:S01]  /*b760*/  MUFU.EX2 R210, R51 ;  /* 0x0000003300d27308 */ /* 0x0002e20000000800 */
[----:B----4-:R-:W-:Y:S01]  /*b770*/  @!P5 FMUL R149, R149, R149 ;  /* 0x000000959595d220 */ /* 0x010fe20000400000 */
[----:B------:R-:W-:Y:S01]  /*b780*/  FSETP.GEU.AND P5, PT, R58, -126, PT ;  /* 0xc2fc00003a00780b */ /* 0x000fe20003fae000 */
[--C-:B--2---:R-:W-:Y:S01]  /*b790*/  FFMA R50, R106, UR38, -R65.reuse ;  /* 0x000000266a327c23 */ /* 0x104fe20008000841 */
[----:B------:R-:W-:-:S03]  /*b7a0*/  FFMA R106, R147, UR38, -R65 ;  /* 0x00000026936a7c23 */ /* 0x000fc60008000841 */
[----:B------:R-:W-:Y:S01]  /*b7b0*/  @!P3 FMUL R54, R54, 0.5 ;  /* 0x3f0000003636b820 */ /* 0x000fe20000400000 */
[----:B------:R2:W4:Y:S01]  /*b7c0*/  MUFU.EX2 R209, R55 ;  /* 0x0000003700d17308 */ /* 0x0005220000000800 */
[----:B-----5:R-:W-:Y:S01]  /*b7d0*/  @!P6 FMUL R97, R97, R97 ;  /* 0x000000616161e220 */ /* 0x020fe20000400000 */
[----:B------:R-:W-:Y:S01]  /*b7e0*/  FSETP.GEU.AND P6, PT, R59, -126, PT ;  /* 0xc2fc00003b00780b */ /* 0x000fe20003fce000 */
[--C-:B-1----:R-:W-:Y:S01]  /*b7f0*/  FFMA R51, R110, UR38, -R65.reuse ;  /* 0x000000266e337c23 */ /* 0x102fe20008000841 */
[--C-:B------:R-:W-:Y:S01]  /*b800*/  FFMA R110, R134, UR38, -R65.reuse ;  /* 0x00000026866e7c23 */ /* 0x100fe20008000841 */
[----:B------:R-:W-:Y:S02]  /*b810*/  FADD R134, R19, R92 ;  /* 0x0000005c13867221 */ /* 0x000fe40000000000 */
[----:B------:R-:W-:Y:S01]  /*b820*/  @!P5 FMUL R58, R58, 0.5 ;  /* 0x3f0000003a3ad820 */ /* 0x000fe20000400000 */
[----:B------:R1:W5:Y:S01]  /*b830*/  MUFU.EX2 R144, R54 ;  /* 0x0000003600907308 */ /* 0x0003620000000800 */
[----:B---3--:R-:W-:Y:S01]  /*b840*/  @!P2 FMUL R210, R210, R210 ;  /* 0x000000d2d2d2a220 */ /* 0x008fe20000400000 */
[----:B------:R-:W-:Y:S01]  /*b850*/  FSETP.GEU.AND P2, PT, R62, -126, PT ;  /* 0xc2fc00003e00780b */ /* 0x000fe20003f4e000 */
[--C-:B--2---:R-:W-:Y:S01]  /*b860*/  FFMA R55, R118, UR38, -R65.reuse ;  /* 0x0000002676377c23 */ /* 0x104fe20008000841 */
[--C-:B------:R-:W-:Y:S01]  /*b870*/  FFMA R118, R127, UR38, -R65.reuse ;  /* 0x000000267f767c23 */ /* 0x100fe20008000841 */
[----:B------:R-:W-:Y:S01]  /*b880*/  FADD R127, R37, R120 ;  /* 0x00000078257f7221 */ /* 0x000fe20000000000 */
[----:B------:R-:W-:Y:S01]  /*b890*/  F2FP.F16.F32.PACK_AB R120, R120, R121 ;  /* 0x000000797878723e */ /* 0x000fe200000000ff */
[----:B------:R-:W-:Y:S01]  /*b8a0*/  @!P6 FMUL R59, R59, 0.5 ;  /* 0x3f0000003b3be820 */ /* 0x000fe20000400000 */
[----:B------:R2:W3:Y:S01]  /*b8b0*/  MUFU.EX2 R145, R58 ;  /* 0x0000003a00917308 */ /* 0x0004e20000000800 */
[----:B----4-:R-:W-:Y:S01]  /*b8c0*/  @!P4 FMUL R209, R209, R209 ;  /* 0x000000d1d1d1c220 */ /* 0x010fe20000400000 */
[----:B------:R-:W-:Y:S01]  /*b8d0*/  FSETP.GEU.AND P4, PT, R30, -126, PT ;  /* 0xc2fc00001e00780b */ /* 0x000fe20003f8e000 */
[--C-:B-1----:R-:W-:Y:S01]  /*b8e0*/  FFMA R54, R114, UR38, -R65.reuse ;  /* 0x0000002672367c23 */ /* 0x102fe20008000841 */
[----:B------:R-:W-:Y:S01]  /*b8f0*/  FFMA R114, R119, UR38, -R65 ;  /* 0x0000002677727c23 */ /* 0x000fe20008000841 */
[----:B------:R-:W-:-:S02]  /*b900*/  FADD R119, R11, R68 ;  /* 0x000000440b777221 */ /* 0x000fc40000000000 */
[----:B------:R-:W-:Y:S01]  /*b910*/  @!P2 FMUL R62, R62, 0.5 ;  /* 0x3f0000003e3ea820 */ /* 0x000fe20000400000 */
[----:B------:R1:W4:Y:S01]  /*b920*/  MUFU.EX2 R212, R59 ;  /* 0x0000003b00d47308 */ /* 0x0003220000000800 */
[----:B-----5:R-:W-:Y:S01]  /*b930*/  @!P3 FMUL R144, R144, R144 ;  /* 0x000000909090b220 */ /* 0x020fe20000400000 */
[----:B------:R-:W-:Y:S01]  /*b940*/  FSETP.GEU.AND P3, PT, R63, -126, PT ;  /* 0xc2fc00003f00780b */ /* 0x000fe20003f6e000 */
[--C-:B--2---:R-:W-:Y:S01]  /*b950*/  FFMA R58, R122, UR38, -R65.reuse ;  /* 0x000000267a3a7c23 */ /* 0x104fe20008000841 */
[--C-:B------:R-:W-:Y:S01]  /*b960*/  FFMA R122, R131, UR38, -R65.reuse ;  /* 0x00000026837a7c23 */ /* 0x100fe20008000841 */
[----:B------:R-:W-:Y:S01]  /*b970*/  FADD R131, R57, R10 ;  /* 0x0000000a39837221 */ /* 0x000fe20000000000 */
[----:B------:R-:W-:Y:S01]  /*b980*/  FADD R119, R119, R78 ;  /* 0x0000004e77777221 */ /* 0x000fe20000000000 */
[----:B------:R-:W-:Y:S01]  /*b990*/  @!P4 FMUL R30, R30, 0.5 ;  /* 0x3f0000001e1ec820 */ /* 0x000fe20000400000 */
[----:B------:R2:W5:Y:S01]  /*b9a0*/  MUFU.EX2 R140, R62 ;  /* 0x0000003e008c7308 */ /* 0x0005620000000800 */
[----:B---3--:R-:W-:Y:S01]  /*b9b0*/  @!P5 FMUL R145, R145, R145 ;  /* 0x000000919191d220 */ /* 0x008fe20000400000 */
[----:B------:R-:W-:Y:S01]  /*b9c0*/  FSETP.GEU.AND P5, PT, R67, -126, PT ;  /* 0xc2fc00004300780b */ /* 0x000fe20003fae000 */
[--C-:B-1----:R-:W-:Y:S01]  /*b9d0*/  FFMA R59, R102, UR38, -R65.reuse ;  /* 0x00000026663b7c23 */ /* 0x102fe20008000841 */
[----:B------:R-:W-:Y:S01]  /*b9e0*/  FFMA R102, R142, UR38, -R65 ;  /* 0x000000268e667c23 */ /* 0x000fe20008000841 */
[----:B------:R-:W-:Y:S01]  /*b9f0*/  FADD R142, R20, R89 ;  /* 0x00000059148e7221 */ /* 0x000fe20000000000 */
[----:B------:R-:W-:Y:S01]  /*ba00*/  FADD R78, R36, R117 ;  /* 0x00000075244e7221 */ /* 0x000fe20000000000 */
[----:B------:R-:W-:Y:S01]  /*ba10*/  @!P3 FMUL R63, R63, 0.5 ;  /* 0x3f0000003f3fb820 */ /* 0x000fe20000400000 */
[----:B------:R-:W1:Y:S01]  /*ba20*/  MUFU.EX2 R30, R30 ;  /* 0x0000001e001e7308 */ /* 0x000e620000000800 */
[----:B----4-:R-:W-:Y:S01]  /*ba30*/  @!P6 FMUL R212, R212, R212 ;  /* 0x000000d4d4d4e220 */ /* 0x010fe20000400000 */
[----:B------:R-:W-:Y:S01]  /*ba40*/  FSETP.GEU.AND P6, PT, R31, -126, PT ;  /* 0xc2fc00001f00780b */ /* 0x000fe20003fce000 */
[----:B--2---:R-:W-:-:S04]  /*ba50*/  FFMA R62, R111, UR38, -R65 ;  /* 0x000000266f3e7c23 */ /* 0x004fc80008000841 */
[----:B------:R-:W-:Y:S01]  /*ba60*/  @!P5 FMUL R67, R67, 0.5 ;  /* 0x3f0000004343d820 */ /* 0x000fe20000400000 */
[----:B------:R2:W3:Y:S01]  /*ba70*/  MUFU.EX2 R211, R63 ;  /* 0x0000003f00d37308 */ /* 0x0004e20000000800 */
[----:B-----5:R-:W-:Y:S01]  /*ba80*/  @!P2 FMUL R140, R140, R140 ;  /* 0x0000008c8c8ca220 */ /* 0x020fe20000400000 */
[----:B------:R-:W-:-:S05]  /*ba90*/  FSETP.GEU.AND P2, PT, R71, -126, PT ;  /* 0xc2fc00004700780b */ /* 0x000fca0003f4e000 */
[----:B------:R-:W-:Y:S01]  /*baa0*/  @!P6 FMUL R31, R31, 0.5 ;  /* 0x3f0000001f1fe820 */ /* 0x000fe20000400000 */
[----:B------:R4:W5:Y:S01]  /*bab0*/  MUFU.EX2 R213, R67 ;  /* 0x0000004300d57308 */ /* 0x0009620000000800 */
[----:B-1----:R-:W-:Y:S01]  /*bac0*/  @!P4 FMUL R30, R30, R30 ;  /* 0x0000001e1e1ec220 */ /* 0x002fe20000400000 */
[----:B------:R-:W-:Y:S01]  /*bad0*/  FSETP.GEU.AND P4, PT, R75, -126, PT ;  /* 0xc2fc00004b00780b */ /* 0x000fe20003f8e000 */
[--C-:B--2---:R-:W-:Y:S01]  /*bae0*/  FFMA R63, R107, UR38, -R65.reuse ;  /* 0x000000266b3f7c23 */ /* 0x104fe20008000841 */
[----:B------:R-:W-:Y:S01]  /*baf0*/  FFMA R107, R130, UR38, -R65 ;  /* 0x00000026826b7c23 */ /* 0x000fe20008000841 */
[----:B------:R-:W-:Y:S02]  /*bb00*/  FADD R130, R22, R93 ;  /* 0x0000005d16827221 */ /* 0x000fe40000000000 */
[----:B------:R-:W-:Y:S01]  /*bb10*/  @!P2 FMUL R71, R71, 0.5 ;  /* 0x3f0000004747a820 */ /* 0x000fe20000400000 */
[----:B------:R-:W1:Y:S01]  /*bb20*/  MUFU.EX2 R31, R31 ;  /* 0x0000001f001f7308 */ /* 0x000e620000000800 */
[----:B---3--:R-:W-:Y:S01]  /*bb30*/  @!P3 FMUL R211, R211, R211 ;  /* 0x000000d3d3d3b220 */ /* 0x008fe20000400000 */
[----:B------:R-:W-:Y:S01]  /*bb40*/  FSETP.GEU.AND P3, PT, R34, -126, PT ;  /* 0xc2fc00002200780b */ /* 0x000fe20003f6e000 */
[--C-:B----4-:R-:W-:Y:S01]  /*bb50*/  FFMA R67, R126, UR38, -R65.reuse ;  /* 0x000000267e437c23 */ /* 0x110fe20008000841 */
[--C-:B------:R-:W-:Y:S01]  /*bb60*/  FFMA R126, R103, UR38, -R65.reuse ;  /* 0x00000026677e7c23 */ /* 0x100fe20008000841 */
[----:B------:R-:W-:Y:S01]  /*bb70*/  FFMA R103, R138, UR38, -R65 ;  /* 0x000000268a677c23 */ /* 0x000fe20008000841 */
[----:B------:R-:W-:Y:S01]  /*bb80*/  FADD R138, R21, R100 ;  /* 0x00000064158a7221 */ /* 0x000fe20000000000 */
        /* <DEDUP_REMOVED lines=8> */
[----:B--2---:R-:W-:Y:S01]  /*bc10*/  FFMA R71, R115, UR38, -R65 ;  /* 0x0000002673477c23 */ /* 0x004fe20008000841 */
[----:B------:R-:W-:-:S03]  /*bc20*/  FADD R115, R14, R61 ;  /* 0x0000003d0e737221 */ /* 0x000fc60000000000 */
[----:B------:R-:W-:Y:S01]  /*bc30*/  @!P5 FMUL R35, R35, 0.5 ;  /* 0x3f0000002323d820 */ /* 0x000fe20000400000 */
[----:B------:R-:W1:Y:S01]  /*bc40*/  MUFU.EX2 R34, R34 ;  /* 0x0000002200227308 */ /* 0x000e620000000800 */
[--C-:B----4-:R-:W-:Y:S01]  /*bc50*/  FFMA R75, R95, UR38, -R65.reuse ;  /* 0x000000265f4b7c23 */ /* 0x110fe20008000841 */
[----:B---3--:R-:W-:Y:S01]  /*bc60*/  @!P2 FMUL R74, R74, R74 ;  /* 0x0000004a4a4aa220 */ /* 0x008fe20000400000 */
[----:B------:R-:W-:Y:S01]  /*bc70*/  FSETP.GEU.AND P2, PT, R38, -126, PT ;  /* 0xc2fc00002600780b */ /* 0x000fe20003f4e000 */
[----:B------:R-:W-:Y:S01]  /*bc80*/  FFMA R95, R146, UR38, -R65 ;  /* 0x00000026925f7c23 */ /* 0x000fe20008000841 */
[----:B------:R-:W-:Y:S01]  /*bc90*/  FADD R115, R115, R86 ;  /* 0x0000005673737221 */ /* 0x000fe20000000000 */
[----:B------:R-:W-:Y:S01]  /*bca0*/  FADD R86, R24, R101 ;  /* 0x0000006518567221 */ /* 0x000fe20000000000 */
[----:B------:R-:W-:Y:S01]  /*bcb0*/  @!P6 FMUL R79, R79, 0.5 ;  /* 0x3f0000004f4fe820 */ /* 0x000fe20000400000 */
[----:B------:R-:W2:Y:S01]  /*bcc0*/  MUFU.EX2 R35, R35 ;  /* 0x0000002300237308 */ /* 0x000ea20000000800 */
[----:B-----5:R-:W-:Y:S01]  /*bcd0*/  @!P4 FMUL R215, R215, R215 ;  /* 0x000000d7d7d7c220 */ /* 0x020fe20000400000 */
[----:B------:R-:W-:Y:S01]  /*bce0*/  FSETP.GEU.AND P4, PT, R39, -126, PT ;  /* 0xc2fc00002700780b */ /* 0x000fe20003f8e000 */
[----:B------:R-:W-:-:S05]  /*bcf0*/  FADD R146, R56, R137 ;  /* 0x0000008938927221 */ /* 0x000fca0000000000 */
[----:B------:R3:W4:Y:S01]  /*bd00*/  MUFU.EX2 R82, R79 ;  /* 0x0000004f00527308 */ /* 0x0007220000000800 */
[----:B-1----:R-:W-:Y:S01]  /*bd10*/  @!P3 FMUL R34, R34, R34 ;  /* 0x000000222222b220 */ /* 0x002fe20000400000 */
[----:B------:R-:W-:Y:S01]  /*bd20*/  FSETP.GEU.AND P3, PT, R83, -126, PT ;  /* 0xc2fc00005300780b */ /* 0x000fe20003f6e000 */
[----:B------:R-:W-:-:S04]  /*bd30*/  @!P2 FMUL R38, R38, 0.5 ;  /* 0x3f0000002626a820 */ /* 0x000fc80000400000 */
[----:B------:R-:W-:Y:S01]  /*bd40*/  @!P4 FMUL R39, R39, 0.5 ;  /* 0x3f0000002727c820 */ /* 0x000fe20000400000 */
[----:B--2---:R-:W-:Y:S01]  /*bd50*/  @!P5 FMUL R35, R35, R35 ;  /* 0x000000232323d220 */ /* 0x004fe20000400000 */
[----:B------:R-:W-:Y:S01]  /*bd60*/  FSETP.GEU.AND P5, PT, R43, -126, PT ;  /* 0xc2fc00002b00780b */ /* 0x000fe20003fae000 */
[----:B------:R-:W1:Y:S01]  /*bd70*/  MUFU.EX2 R38, R38 ;  /* 0x0000002600267308 */ /* 0x000e620000000800 */
[----:B---3--:R-:W-:-:S04]  /*bd80*/  FADD R79, R15, R80 ;  /* 0x000000500f4f7221 */ /* 0x008fc80000000000 */
[----:B------:R-:W-:Y:S01]  /*bd90*/  @!P3 FMUL R83, R83, 0.5 ;  /* 0x3f0000005353b820 */ /* 0x000fe20000400000 */
[----:B----4-:R-:W-:Y:S01]  /*bda0*/  @!P6 FMUL R82, R82, R82 ;  /* 0x000000525252e220 */ /* 0x010fe20000400000 */
[----:B------:R-:W-:Y:S01]  /*bdb0*/  FSETP.GEU.AND P6, PT, R42, -126, PT ;  /* 0xc2fc00002a00780b */ /* 0x000fe20003fce000 */
[----:B------:R-:W2:Y:S04]  /*bdc0*/  MUFU.EX2 R39, R39 ;  /* 0x0000002700277308 */ /* 0x000ea80000000800 */
[----:B------:R-:W-:-:S04]  /*bdd0*/  @!P5 FMUL R43, R43, 0.5 ;  /* 0x3f0000002b2bd820 */ /* 0x000fc80000400000 */
[----:B------:R-:W3:Y:S01]  /*bde0*/  MUFU.EX2 R83, R83 ;  /* 0x0000005300537308 */ /* 0x000ee20000000800 */
[----:B-1----:R-:W-:Y:S01]  /*bdf0*/  @!P2 FMUL R38, R38, R38 ;  /* 0x000000262626a220 */ /* 0x002fe20000400000 */
[----:B------:R-:W-:Y:S02]  /*be00*/  FSETP.GEU.AND P2, PT, R46, -126, PT ;  /* 0xc2fc00002e00780b */ /* 0x000fe40003f4e000 */
[----:B------:R-:W-:-:S04]  /*be10*/  @!P6 FMUL R42, R42, 0.5 ;  /* 0x3f0000002a2ae820 */ /* 0x000fc80000400000 */
[----:B------:R-:W1:Y:S01]  /*be20*/  MUFU.EX2 R43, R43 ;  /* 0x0000002b002b7308 */ /* 0x000e620000000800 */
[----:B--2---:R-:W-:Y:S01]  /*be30*/  @!P4 FMUL R39, R39, R39 ;  /* 0x000000272727c220 */ /* 0x004fe20000400000 */
[----:B------:R-:W-:-:S05]  /*be40*/  FSETP.GEU.AND P4, PT, R47, -126, PT ;  /* 0xc2fc00002f00780b */ /* 0x000fca0003f8e000 */
[----:B------:R-:W-:Y:S01]  /*be50*/  @!P2 FMUL R46, R46, 0.5 ;  /* 0x3f0000002e2ea820 */ /* 0x000fe20000400000 */
[----:B------:R-:W2:Y:S01]  /*be60*/  MUFU.EX2 R42, R42 ;  /* 0x0000002a002a7308 */ /* 0x000ea20000000800 */
[----:B---3--:R-:W-:Y:S01]  /*be70*/  @!P3 FMUL R83, R83, R83 ;  /* 0x000000535353b220 */ /* 0x008fe20000400000 */
[----:B------:R-:W-:-:S05]  /*be80*/  FSETP.GEU.AND P3, PT, R75, -126, PT ;  /* 0xc2fc00004b00780b */ /* 0x000fca0003f6e000 */
[----:B------:R-:W-:Y:S01]  /*be90*/  @!P4 FMUL R47, R47, 0.5 ;  /* 0x3f0000002f2fc820 */ /* 0x000fe20000400000 */
[----:B------:R-:W3:Y:S01]  /*bea0*/  MUFU.EX2 R46, R46 ;  /* 0x0000002e002e7308 */ /* 0x000ee20000000800 */
[----:B-1----:R-:W-:Y:S01]  /*beb0*/  @!P5 FMUL R43, R43, R43 ;  /* 0x0000002b2b2bd220 */ /* 0x002fe20000400000 */
[----:B------:R-:W-:-:S05]  /*bec0*/  FSETP.GEU.AND P5, PT, R70, -126, PT ;  /* 0xc2fc00004600780b */ /* 0x000fca0003fae000 */
[----:B------:R-:W-:Y:S01]  /*bed0*/  @!P3 FMUL R75, R75, 0.5 ;  /* 0x3f0000004b4bb820 */ /* 0x000fe20000400000 */
[----:B------:R-:W1:Y:S01]  /*bee0*/  MUFU.EX2 R47, R47 ;  /* 0x0000002f002f7308 */ /* 0x000e620000000800 */
[----:B--2---:R-:W-:Y:S01]  /*bef0*/  @!P6 FMUL R42, R42, R42 ;  /* 0x0000002a2a2ae220 */ /* 0x004fe20000400000 */
[----:B------:R-:W-:-:S03]  /*bf00*/  FSETP.GEU.AND P6, PT, R59, -126, PT ;  /* 0xc2fc00003b00780b */ /* 0x000fc60003fce000 */
[----:B------:R-:W-:Y:S02]  /*bf10*/  FADD R216, R27, R42 ;  /* 0x0000002a1bd87221 */ /* 0x000fe40000000000 */
        /* <DEDUP_REMOVED lines=46> */
[----:B------:R1:W4:Y:S01]  /*c200*/  MUFU.EX2 R9, R123 ;  /* 0x0000007b00097308 */ /* 0x0003220000000800 */
[----:B--2---:R-:W-:Y:S01]  /*c210*/  @!P4 FMUL R58, R58, R58 ;  /* 0x0000003a3a3ac220 */ /* 0x004fe20000400000 */
[----:B------:R-:W-:-:S03]  /*c220*/  FSETP.GEU.AND P4, PT, R107, -126, PT ;  /* 0xc2fc00006b00780b */ /* 0x000fc60003f8e000 */
[----:B------:R-:W-:Y:S02]  /*c230*/  FADD R139, R145, R58 ;  /* 0x0000003a918b7221 */ /* 0x000fe40000000000 */
[----:B------:R-:W-:Y:S01]  /*c240*/  @!P2 FMUL R87, R87, 0.5 ;  /* 0x3f0000005757a820 */ /* 0x000fe20000400000 */
[----:B------:R2:W5:Y:S01]  /*c250*/  MUFU.EX2 R7, R67 ;  /* 0x0000004300077308 */ /* 0x0005620000000800 */
[----:B---3--:R-:W-:Y:S01]  /*c260*/  @!P3 FMUL R55, R55, R55 ;  /* 0x000000373737b220 */ /* 0x008fe20000400000 */
[----:B------:R-:W-:Y:S01]  /*c270*/  FSETP.GEU.AND P3, PT, R118, -126, PT ;  /* 0xc2fc00007600780b */ /* 0x000fe20003f6e000 */
[----:B-1----:R-:W-:Y:S01]  /*c280*/  FFMA R123, R135, UR38, -R65 ;  /* 0x00000026877b7c23 */ /* 0x002fe20008000841 */
[----:B------:R-:W-:Y:S01]  /*c290*/  FADD R65, R45, R128 ;  /* 0x000000802d417221 */ /* 0x000fe20000000000 */
[----:B------:R-:W-:Y:S01]  /*c2a0*/  FADD R135, R85, R50 ;  /* 0x0000003255877221 */ /* 0x000fe20000000000 */
[----:B------:R-:W-:Y:S01]  /*c2b0*/  FADD R221, R144, R55 ;  /* 0x0000003790dd7221 */ /* 0x000fe20000000000 */
[----:B------:R-:W-:Y:S01]  /*c2c0*/  @!P4 FMUL R107, R107, 0.5 ;  /* 0x3f0000006b6bc820 */ /* 0x000fe20000400000 */
[----:B------:R1:W-:Y:S01]  /*c2d0*/  MUFU.EX2 R111, R87 ;  /* 0x00000057006f7308 */ /* 0x0003e20000000800 */
[----:B----4-:R-:W-:Y:S01]  /*c2e0*/  @!P5 FMUL R9, R9, R9 ;  /* 0x000000090909d220 */ /* 0x010fe20000400000 */
[----:B------:R-:W-:Y:S01]  /*c2f0*/  FSETP.GEU.AND P5, PT, R122, -126, PT ;  /* 0xc2fc00007a00780b */ /* 0x000fe20003fae000 */
[----:B--2---:R-:W-:Y:S01]  /*c300*/  FADD R67, R49, R132 ;  /* 0x0000008431437221 */ /* 0x004fe20000000000 */
[----:B------:R-:W-:Y:S01]  /*c310*/  FADD R142, R142, R65 ;  /* 0x000000418e8e7221 */ /* 0x000fe20000000000 */
[----:B------:R-:W-:Y:S01]  /*c320*/  FADD R65, R48, R129 ;  /* 0x0000008130417221 */ /* 0x000fe20000000000 */
[----:B------:R-:W-:Y:S01]  /*c330*/  F2FP.F16.F32.PACK_AB R128, R129, R128 ;  /* 0x000000808180723e */ /* 0x000fe200000000ff */
[----:B------:R-:W-:Y:S01]  /*c340*/  @!P3 FMUL R118, R118, 0.5 ;  /* 0x3f0000007676b820 */ /* 0x000fe20000400000 */
[----:B------:R-:W2:Y:S01]  /*c350*/  MUFU.EX2 R107, R107 ;  /* 0x0000006b006b7308 */ /* 0x000ea20000000800 */
[----:B-----5:R-:W-:Y:S01]  /*c360*/  @!P6 FMUL R7, R7, R7 ;  /* 0x000000070707e220 */ /* 0x020fe20000400000 */
[----:B------:R-:W-:Y:S01]  /*c370*/  FSETP.GEU.AND P6, PT, R110, -126, PT ;  /* 0xc2fc00006e00780b */ /* 0x000fe20003fce000 */
[----:B------:R-:W-:Y:S01]  /*c380*/  FADD R138, R138, R67 ;  /* 0x000000438a8a7221 */ /* 0x000fe20000000000 */
[----:B------:R-:W-:Y:S01]  /*c390*/  FADD R67, R18, R81 ;  /* 0x0000005112437221 */ /* 0x000fe20000000000 */
[----:B-1----:R-:W-:Y:S01]  /*c3a0*/  FADD R87, R12, R69 ;  /* 0x000000450c577221 */ /* 0x002fe20000000000 */
[----:B------:R-:W-:Y:S01]  /*c3b0*/  FADD R134, R134, R65 ;  /* 0x0000004186867221 */ /* 0x000fe20000000000 */
        /* <DEDUP_REMOVED lines=8> */
[----:B------:R-:W-:Y:S01]  /*c440*/  @!P6 FMUL R110, R110, 0.5 ;  /* 0x3f0000006e6ee820 */ /* 0x000fe20000400000 */
[----:B------:R-:W3:Y:S01]  /*c450*/  MUFU.EX2 R122, R122 ;  /* 0x0000007a007a7308 */ /* 0x000ee20000000800 */
[----:B--2---:R-:W-:Y:S01]  /*c460*/  @!P4 FMUL R107, R107, R107 ;  /* 0x0000006b6b6bc220 */ /* 0x004fe20000400000 */
[----:B------:R-:W-:Y:S01]  /*c470*/  FSETP.GEU.AND P4, PT, R94, -126, PT ;  /* 0xc2fc00005e00780b */ /* 0x000fe20003f8e000 */
[----:B------:R-:W-:Y:S01]  /*c480*/  FADD R131, R60, R141 ;  /* 0x0000008d3c837221 */ /* 0x000fe20000000000 */
[----:B------:R-:W-:Y:S01]  /*c490*/  FADD R130, R130, R65 ;  /* 0x0000004182827221 */ /* 0x000fe20000000000 */
[----:B------:R-:W-:Y:S01]  /*c4a0*/  FADD R99, R99, R78 ;  /* 0x0000004e63637221 */ /* 0x000fe20000000000 */
[----:B------:R-:W-:Y:S01]  /*c4b0*/  FADD R78, R40, R121 ;  /* 0x00000079284e7221 */ /* 0x000fe20000000000 */
[----:B------:R-:W-:Y:S01]  /*c4c0*/  FADD R150, R150, R131 ;  /* 0x0000008396967221 */ /* 0x000fe20000000000 */
[----:B------:R-:W2:Y:S01]  /*c4d0*/  MUFU.EX2 R110, R110 ;  /* 0x0000006e006e7308 */ /* 0x000ea20000000800 */
[----:B-1----:R-:W-:Y:S01]  /*c4e0*/  @!P3 FMUL R118, R118, R118 ;  /* 0x000000767676b220 */ /* 0x002fe20000400000 */
[----:B------:R-:W-:Y:S01]  /*c4f0*/  FSETP.GEU.AND P3, PT, R103, -126, PT ;  /* 0xc2fc00006700780b */ /* 0x000fe20003f6e000 */
[----:B------:R-:W-:Y:S01]  /*c500*/  FADD R65, R53, R136 ;  /* 0x0000008835417221 */ /* 0x000fe20000000000 */
[----:B------:R-:W-:Y:S01]  /*c510*/  FADD R79, R79, R78 ;  /* 0x0000004e4f4f7221 */ /* 0x000fe20000000000 */
[----:B------:R-:W-:Y:S01]  /*c520*/  FADD R78, R16, R73 ;  /* 0x00000049104e7221 */ /* 0x000fe20000000000 */
[----:B------:R-:W-:Y:S01]  /*c530*/  FADD R151, R30, R107 ;  /* 0x0000006b1e977221 */ /* 0x000fe20000000000 */
[----:B------:R-:W-:Y:S01]  /*c540*/  @!P4 FMUL R94, R94, 0.5 ;  /* 0x3f0000005e5ec820 */ /* 0x000fe20000400000 */
[----:B------:R-:W-:Y:S01]  /*c550*/  FADD R86, R86, R65 ;  /* 0x0000004156567221 */ /* 0x000fe20000000000 */
[----:B---3--:R-:W-:Y:S01]  /*c560*/  @!P5 FMUL R122, R122, R122 ;  /* 0x0000007a7a7ad220 */ /* 0x008fe20000400000 */
[----:B------:R-:W-:Y:S01]  /*c570*/  FSETP.GEU.AND P5, PT, R102, -126, PT ;  /* 0xc2fc00006600780b */ /* 0x000fe20003fae000 */
[----:B------:R-:W-:Y:S01]  /*c580*/  FADD R65, R23, R104 ;  /* 0x0000006817417221 */ /* 0x000fe20000000000 */
[----:B------:R-:W-:Y:S01]  /*c590*/  FADD R78, R78, R127 ;  /* 0x0000007f4e4e7221 */ /* 0x000fe20000000000 */
[----:B------:R-:W1:Y:S01]  /*c5a0*/  MUFU.EX2 R94, R94 ;  /* 0x0000005e005e7308 */ /* 0x000e620000000800 */
[----:B------:R-:W-:Y:S01]  /*c5b0*/  FADD R127, R17, R88 ;  /* 0x00000058117f7221 */ /* 0x000fe20000000000 */
[----:B------:R-:W-:Y:S01]  /*c5c0*/  @!P3 FMUL R103, R103, 0.5 ;  /* 0x3f0000006767b820 */ /* 0x000fe20000400000 */
[----:B------:R-:W-:Y:S01]  /*c5d0*/  FADD R65, R65, R146 ;  /* 0x0000009241417221 */ /* 0x000fe20000000000 */
[----:B--2---:R-:W-:Y:S01]  /*c5e0*/  @!P6 FMUL R110, R110, R110 ;  /* 0x0000006e6e6ee220 */ /* 0x004fe20000400000 */
[----:B------:R-:W-:Y:S01]  /*c5f0*/  FSETP.GEU.AND P6, PT, R91, -126, PT ;  /* 0xc2fc00005b00780b */ /* 0x000fe20003fce000 */
[----:B------:R-:W-:Y:S01]  /*c600*/  FADD R146, R44, R125 ;  /* 0x0000007d2c927221 */ /* 0x000fe20000000000 */
[----:B------:R-:W-:Y:S01]  /*c610*/  FADD R119, R119, R142 ;  /* 0x0000008e77777221 */ /* 0x000fe20000000000 */
[----:B------:R-:W2:Y:S01]  /*c620*/  MUFU.EX2 R103, R103 ;  /* 0x0000006700677308 */ /* 0x000ea20000000800 */
[----:B------:R-:W-:Y:S01]  /*c630*/  FADD R142, R219, R70 ;  /* 0x00000046db8e7221 */ /* 0x000fe20000000000 */
[----:B------:R-:W-:Y:S01]  /*c640*/  @!P5 FMUL R102, R102, 0.5 ;  /* 0x3f0000006666d820 */ /* 0x000fe20000400000 */
[----:B------:R-:W-:Y:S01]  /*c650*/  FADD R127, R127, R146 ;  /* 0x000000927f7f7221 */ /* 0x000fe20000000000 */
[----:B------:R-:W-:Y:S01]  /*c660*/  FADD R146, R26, R43 ;  /* 0x0000002b1a927221 */ /* 0x000fe20000000000 */
[----:B------:R-:W-:Y:S01]  /*c670*/  @!P2 FMUL R111, R111, R111 ;  /* 0x0000006f6f6fa220 */ /* 0x000fe20000400000 */
[----:B------:R-:W-:Y:S01]  /*c680*/  FSETP.GEU.AND P2, PT, R66, -126, PT ;  /* 0xc2fc00004200780b */ /* 0x000fe20003f4e000 */
[----:B------:R-:W-:Y:S01]  /*c690*/  FADD R115, R115, R134 ;  /* 0x0000008673737221 */ /* 0x000fe20000000000 */
[----:B------:R-:W3:Y:S01]  /*c6a0*/  MUFU.EX2 R102, R102 ;  /* 0x0000006600667308 */ /* 0x000ee20000000800 */
[----:B-1----:R-:W-:Y:S01]  /*c6b0*/  @!P4 FMUL R94, R94, R94 ;  /* 0x0000005e5e5ec220 */ /* 0x002fe20000400000 */
[----:B------:R-:W-:Y:S01]  /*c6c0*/  FSETP.GEU.AND P4, PT, R106, -126, PT ;  /* 0xc2fc00006a00780b */ /* 0x000fe20003f8e000 */
[----:B------:R-:W-:Y:S01]  /*c6d0*/  @!P6 FMUL R91, R91, 0.5 ;  /* 0x3f0000005b5be820 */ /* 0x000fe20000400000 */
[----:B------:R-:W-:Y:S01]  /*c6e0*/  FADD R146, R146, R139 ;  /* 0x0000008b92927221 */ /* 0x000fe20000000000 */
[----:B------:R-:W-:Y:S01]  /*c6f0*/  FADD R139, R208, R63 ;  /* 0x0000003fd08b7221 */ /* 0x000fe20000000000 */
[----:B------:R-:W-:Y:S01]  /*c700*/  FADD R147, R140, R7 ;  /* 0x000000078c937221 */ /* 0x000fe20000000000 */
[----:B------:R-:W-:Y:S01]  /*c710*/  FADD R218, R211, R118 ;  /* 0x00000076d3da7221 */ /* 0x000fe20000000000 */
[----:B------:R-:W-:Y:S01]  /*c720*/  FADD R78, R78, R65 ;  /* 0x000000414e4e7221 */ /* 0x000fe20000000000 */
[----:B--2---:R-:W-:Y:S01]  /*c730*/  @!P3 FMUL R103, R103, R103 ;  /* 0x000000676767b220 */ /* 0x004fe20000400000 */
[----:B------:R-:W-:Y:S01]  /*c740*/  FSETP.GEU.AND P3, PT, R95, -126, PT ;  /* 0xc2fc00005f00780b */ /* 0x000fe20003f6e000 */
[----:B------:R-:W1:Y:S01]  /*c750*/  MUFU.EX2 R91, R91 ;  /* 0x0000005b005b7308 */ /* 0x000e620000000800 */
        /* <DEDUP_REMOVED lines=14> */
[----:B------:R-:W-:Y:S01]  /*c840*/  FADD R214, R215, R94 ;  /* 0x0000005ed7d67221 */ /* 0x000fe20000000000 */
[----:B------:R-:W-:Y:S01]  /*c850*/  FADD R143, R143, R218 ;  /* 0x000000da8f8f7221 */ /* 0x000fe20000000000 */
[----:B-1----:R-:W-:Y:S01]  /*c860*/  @!P6 FMUL R91, R91, R91 ;  /* 0x0000005b5b5be220 */ /* 0x002fe20000400000 */
[----:B------:R-:W1:Y:S01]  /*c870*/  MUFU.EX2 R95, R95 ;  /* 0x0000005f005f7308 */ /* 0x000e620000000800 */
[----:B------:R-:W-:Y:S01]  /*c880*/  FSETP.GEU.AND P6, PT, R126, -126, PT ;  /* 0xc2fc00007e00780b */ /* 0x000fe20003fce000 */
[----:B------:R-:W-:Y:S01]  /*c890*/  @!P5 FMUL R90, R90, 0.5 ;  /* 0x3f0000005a5ad820 */ /* 0x000fe20000400000 */
        /* <DEDUP_REMOVED lines=11> */
[----:B------:R-:W-:Y:S01]  /*c950*/  @!P6 FMUL R126, R126, 0.5 ;  /* 0x3f0000007e7ee820 */ /* 0x000fe20000400000 */
[----:B------:R-:W-:Y:S01]  /*c960*/  FADD R214, R214, R147 ;  /* 0x00000093d6d67221 */ /* 0x000fe20000000000 */
[----:B------:R-:W-:Y:S01]  /*c970*/  FADD R142, R142, R151 ;  /* 0x000000978e8e7221 */ /* 0x000fe20000000000 */
[----:B-1----:R-:W-:Y:S01]  /*c980*/  @!P3 FMUL R95, R95, R95 ;  /* 0x0000005f5f5fb220 */ /* 0x002fe20000400000 */
[----:B------:R-:W-:Y:S01]  /*c990*/  FSETP.GEU.AND P3, PT, R114, -126, PT ;  /* 0xc2fc00007200780b */ /* 0x000fe20003f6e000 */
[----:B------:R-:W-:Y:S01]  /*c9a0*/  FADD R151, R210, R71 ;  /* 0x00000047d2977221 */ /* 0x000fe20000000000 */
[----:B------:R-:W1:Y:S01]  /*c9b0*/  MUFU.EX2 R126, R126 ;  /* 0x0000007e007e7308 */ /* 0x000e620000000800 */
        /* <DEDUP_REMOVED lines=15> */
[----:B------:R-:W-:Y:S01]  /*cab0*/  FADD R222, R38, R95 ;  /* 0x0000005f26de7221 */ /* 0x000fe20000000000 */
[----:B------:R-:W3:Y:S01]  /*cac0*/  MUFU.EX2 R114, R114 ;  /* 0x0000007200727308 */ /* 0x000ee20000000800 */
[----:B-1----:R-:W-:Y:S01]  /*cad0*/  @!P6 FMUL R126, R126, R126 ;  /* 0x0000007e7e7ee220 */ /* 0x002fe20000400000 */
[----:B------:R-:W-:Y:S01]  /*cae0*/  @!P5 FMUL R8, R8, 0.5 ;  /* 0x3f0000000808d820 */ /* 0x000fe20000400000 */
[----:B------:R-:W-:Y:S01]  /*caf0*/  FSETP.GEU.AND P6, PT, R64, -126, PT ;  /* 0xc2fc00004000780b */ /* 0x000fe20003fce000 */
[----:B------:R-:W-:Y:S01]  /*cb00*/  FADD R98, R67, R98 ;  /* 0x0000006243627221 */ /* 0x000fe20000000000 */
[----:B------:R-:W-:Y:S01]  /*cb10*/  FADD R65, R217, R126 ;  /* 0x0000007ed9417221 */ /* 0x000fe20000000000 */
[----:B------:R-:W-:Y:S01]  /*cb20*/  FADD R150, R127, R150 ;  /* 0x000000967f967221 */ /* 0x000fe20000000000 */
[----:B------:R-:W-:Y:S01]  /*cb30*/  FADD R147, R147, R222 ;  /* 0x000000de93937221 */ /* 0x000fe20000000000 */
[----:B------:R-:W1:Y:S01]  /*cb40*/  MUFU.EX2 R8, R8 ;  /* 0x0000000800087308 */ /* 0x000e620000000800 */
[----:B--2---:R-:W-:Y:S01]  /*cb50*/  @!P4 FMUL R123, R123, R123 ;  /* 0x0000007b7b7bc220 */ /* 0x004fe20000400000 */
[----:B------:R-:W-:Y:S01]  /*cb60*/  FADD R86, R119, R86 ;  /* 0x0000005677567221 */ /* 0x000fe20000000000 */
[----:B------:R-:W-:Y:S01]  /*cb70*/  FADD R78, R115, R78 ;  /* 0x0000004e734e7221 */ /* 0x000fe20000000000 */
[----:B------:R-:W-:Y:S01]  /*cb80*/  FADD R87, R87, R98 ;  /* 0x0000006257577221 */ /* 0x000fe20000000000 */
[----:B------:R-:W-:Y:S01]  /*cb90*/  FADD R134, R74, R123 ;  /* 0x0000007b4a867221 */ /* 0x000fe20000000000 */
[----:B------:R-:W-:Y:S01]  /*cba0*/  FADD R99, R99, R150 ;  /* 0x0000009663637221 */ /* 0x000fe20000000000 */
[----:B------:R-:W-:Y:S01]  /*cbb0*/  FADD R131, R146, R131 ;  /* 0x0000008392837221 */ /* 0x000fe20000000000 */
[----:B------:R-:W-:Y:S01]  /*cbc0*/  @!P6 FMUL R64, R64, 0.5 ;  /* 0x3f0000004040e820 */ /* 0x000fe20000400000 */
[----:B---3--:R-:W-:Y:S01]  /*cbd0*/  @!P3 FMUL R114, R114, R114 ;  /* 0x000000727272b220 */ /* 0x008fe20000400000 */
[----:B------:R-:W-:Y:S01]  /*cbe0*/  FADD R134, R65, R134 ;  /* 0x0000008641867221 */ /* 0x000fe20000000000 */
[----:B------:R-:W-:Y:S01]  /*cbf0*/  FADD R139, R216, R139 ;  /* 0x0000008bd88b7221 */ /* 0x000fe20000000000 */
[----:B------:R-:W2:Y:S01]  /*cc00*/  MUFU.EX2 R65, R66 ;  /* 0x0000004200417308 */ /* 0x000ea20000000800 */
[----:B------:R-:W-:Y:S01]  /*cc10*/  FADD R79, R209, R114 ;  /* 0x00000072d14f7221 */ /* 0x000fe20000000000 */
[----:B------:R-:W-:Y:S01]  /*cc20*/  FADD R135, R214, R135 ;  /* 0x00000087d6877221 */ /* 0x000fe20000000000 */
[----:B------:R-:W-:Y:S01]  /*cc30*/  FADD R143, R143, R218 ;  /* 0x000000da8f8f7221 */ /* 0x000fe20000000000 */
[----:B------:R-:W-:Y:S01]  /*cc40*/  FADD R220, R220, R147 ;  /* 0x00000093dcdc7221 */ /* 0x000fe20000000000 */
[----:B-1----:R-:W-:Y:S01]  /*cc50*/  @!P5 FMUL R8, R8, R8 ;  /* 0x000000080808d220 */ /* 0x002fe20000400000 */
        /* <DEDUP_REMOVED lines=9> */
[----:B------:R-:W-:Y:S01]  /*ccf0*/  F2FP.F16.F32.PACK_AB R87, R149, R96 ;  /* 0x000000609557723e */ /* 0x000fe200000000ff */
[----:B------:R1:W3:Y:S01]  /*cd00*/  MUFU.EX2 R130, R64 ;  /* 0x0000004000827308 */ /* 0x0002e20000000800 */
[----:B------:R-:W-:Y:S01]  /*cd10*/  FADD R134, R134, R79 ;  /* 0x0000004f86867221 */ /* 0x000fe20000000000 */
[----:B------:R-:W-:Y:S01]  /*cd20*/  FADD R138, R135, R138 ;  /* 0x0000008a878a7221 */ /* 0x000fe20000000000 */
[----:B--2---:R-:W-:Y:S01]  /*cd30*/  @!P2 FMUL R65, R65, R65 ;  /* 0x000000414141a220 */ /* 0x004fe20000400000 */
[----:B------:R-:W-:Y:S01]  /*cd40*/  F2FP.F16.F32.PACK_AB R96, R23, R24 ;  /* 0x000000181760723e */ /* 0x000fe200000000ff */
[----:B------:R-:W-:Y:S01]  /*cd50*/  FADD R134, R143, R134 ;  /* 0x000000868f867221 */ /* 0x000fe20000000000 */
[----:B------:R-:W-:Y:S01]  /*cd60*/  FADD R131, R131, R138 ;  /* 0x0000008a83837221 */ /* 0x000fe20000000000 */
[----:B------:R-:W-:Y:S01]  /*cd70*/  FFMA R4, R65, R4, R86 ;  /* 0x0000000441047223 */ /* 0x000fe20000000056 */
[----:B------:R-:W-:Y:S01]  /*cd80*/  FMUL R200, R200, R65 ;  /* 0x00000041c8c87220 */ /* 0x000fe20000400000 */
[----:B------:R-:W-:Y:S01]  /*cd90*/  FADD R134, R139, R134 ;  /* 0x000000868b867221 */ /* 0x000fe20000000000 */
[----:B-1----:R-:W-:Y:S01]  /*cda0*/  F2FP.F16.F32.PACK_AB R64, R14, R11 ;  /* 0x0000000b0e40723e */ /* 0x002fe200000000ff */
[-C--:B------:R-:W-:Y:S01]  /*cdb0*/  FMUL R201, R201, R65.reuse ;  /* 0x00000041c9c97220 */ /* 0x080fe20000400000 */
[----:B------:R-:W-:Y:S01]  /*cdc0*/  SHF.L.U32 R11, R2, 0x1f, RZ ;  /* 0x0000001f020b7819 */ /* 0x000fe200000006ff */
[-C--:B------:R-:W-:Y:S01]  /*cdd0*/  FMUL R204, R204, R65.reuse ;  /* 0x00000041cccc7220 */ /* 0x080fe20000400000 */
        /* <DEDUP_REMOVED lines=24> */
[----:B------:R-:W-:Y:S01]  /*cf60*/  FMUL R157, R157, R65 ;  /* 0x000000419d9d7220 */ /* 0x000fe20000400000 */
[----:B------:R-:W-:Y:S01]  /*cf70*/  FADD R131, R131, R134 ;  /* 0x0000008683837221 */ /* 0x000fe20000000000 */
[----:B---3--:R-:W-:Y:S01]  /*cf80*/  @!P6 FMUL R130, R130, R130 ;  /* 0x000000828282e220 */ /* 0x008fe20000400000 */
[----:B------:R-:W-:Y:S01]  /*cf90*/  F2FP.F16.F32.PACK_AB R65, R27, R26 ;  /* 0x0000001a1b41723e */ /* 0x000fe200000000ff */
[----:B------:R1:W2:Y:S01]  /*cfa0*/  SYNCS.PHASECHK.TRANS64.TRYWAIT P2, [UR10+0x4d000], R11 ;  /* 0x04d0000bff0075a7 */ /* 0x0002a2000804014a */
[----:B------:R-:W-:Y:S01]  /*cfb0*/  F2FP.F16.F32.PACK_AB R24, R29, R32 ;  /* 0x000000201d18723e */ /* 0x000fe200000000ff */
[----:B------:R-:W-:Y:S01]  /*cfc0*/  FFMA R3, R130, R3, R131 ;  /* 0x0000000382037223 */ /* 0x000fe20000000083 */
[----:B------:R-:W-:Y:S01]  /*cfd0*/  F2FP.F16.F32.PACK_AB R26, R33, R36 ;  /* 0x00000024211a723e */ /* 0x000fe200000000ff */
[----:B------:R-:W-:Y:S01]  /*cfe0*/  FMUL R202, R202, R130 ;  /* 0x00000082caca7220 */ /* 0x000fe20000400000 */
[----:B------:R-:W-:Y:S01]  /*cff0*/  F2FP.F16.F32.PACK_AB R29, R213, R30 ;  /* 0x0000001ed51d723e */ /* 0x000fe200000000ff */
[----:B------:R-:W-:Y:S01]  /*d000*/  FMUL R203, R203, R130 ;  /* 0x00000082cbcb7220 */ /* 0x000fe20000400000 */
[----:B------:R-:W-:Y:S01]  /*d010*/  F2FP.F16.F32.PACK_AB R98, R25, R28 ;  /* 0x0000001c1962723e */ /* 0x000fe200000000ff */
[-C--:B------:R-:W-:Y:S01]  /*d020*/  FMUL R206, R206, R130.reuse ;  /* 0x00000082cece7220 */ /* 0x080fe20000400000 */
        /* <DEDUP_REMOVED lines=9> */
[-C--:B------:R-:W-:Y:S01]  /*d0c0*/  FMUL R199, R199, R130.reuse ;  /* 0x00000082c7c77220 */ /* 0x080fe20000400000 */
[----:B------:R-:W-:Y:S01]  /*d0d0*/  F2FP.F16.F32.PACK_AB R36, R56, R53 ;  /* 0x000000353824723e */ /* 0x000fe200000000ff */
[-C--:B------:R-:W-:Y:S01]  /*d0e0*/  FMUL R186, R186, R130.reuse ;  /* 0x00000082baba7220 */ /* 0x080fe20000400000 */
[----:B------:R-:W-:Y:S01]  /*d0f0*/  F2FP.F16.F32.PACK_AB R41, R42, R43 ;  /* 0x0000002b2a29723e */ /* 0x000fe200000000ff */
        /* <DEDUP_REMOVED lines=63> */
[----:B------:R-:W-:Y:S01]  /*d4f0*/  F2FP.F16.F32.PACK_AB R138, R141, R10 ;  /* 0x0000000a8d8a723e */ /* 0x000fe200000000ff */
[----:B-12---:R-:W-:Y:S06]  /*d500*/  @!P0 BRA `(.L_x_27) ;  /* 0x0000000000048947 */ /* 0x006fec0003800000 */
[----:B------:R-:W-:Y:S01]  /*d510*/  BPT.TRAP 0x1 ;  /* 0x000000040000795c */ /* 0x000fe20000300000 */
.L_x_27:
[----:B------:R-:W-:Y:S05]  /*d520*/  @P2 BRA `(.L_x_28) ;  /* 0x0000000000082947 */ /* 0x000fea0003800000 */
[----:B------:R-:W1:Y:S02]  /*d530*/  SYNCS.PHASECHK.TRANS64.TRYWAIT P2, [UR10+0x4d000], R11 ;  /* 0x04d0000bff0075a7 */ /* 0x000e64000804014a */
[----:B-1----:R-:W-:Y:S05]  /*d540*/  @!P2 BRA `(.L_x_29) ;  /* 0x000000dc00d4a947 */ /* 0x002fea0003800000 */
.L_x_28:
[----:B------:R-:W-:Y:S01]  /*d550*/  UIMAD UR10, UR7, 0xe00, UR5 ;  /* 0x00000e00070a78a4 */ /* 0x000fe2000f8e0205 */
[----:B------:R-:W-:Y:S01]  /*d560*/  WARPGROUP.ARRIVE ;  /* 0x00000000000079c5 */ /* 0x000fe20000000000 */
[----:B------:R-:W-:Y:S01]  /*d570*/  UMOV UR11, 0xc0000010 ;  /* 0xc0000010000b7882 */ /* 0x000fe20000000000 */
[----:B------:R-:W-:Y:S01]  /*d580*/  UMOV UR15, 0xc0000010 ;  /* 0xc0000010000f7882 */ /* 0x000fe20000000000 */
[----:B------:R-:W-:Y:S01]  /*d590*/  UIADD3 UR14, UR10, 0x200, URZ ;  /* 0x000002000a0e7890 */ /* 0x000fe2000fffe03f */
[----:B------:R-:W-:Y:S01]  /*d5a0*/  F2FP.F16.F32.PACK_AB R139, R8, R90 ;  /* 0x0000005a088b723e */ /* 0x000fe200000000ff */
[----:B------:R-:W-:Y:S01]  /*d5b0*/  UIADD3 UR18, UR10, 0x400, URZ ;  /* 0x000004000a127890 */ /* 0x000fe2000fffe03f */
[----:B------:R-:W-:Y:S02]  /*d5c0*/  UMOV UR19, 0xc0000010 ;  /* 0xc000001000137882 */ /* 0x000fe40000000000 */
[----:B------:R-:W-:Y:S01]  /*d5d0*/  HGMMA.64x16x16.F32 R200, R64, gdesc[UR8].tnspB, R200, gsb0 ;  /* 0x4020000840c87df0 */ /* 0x000fe200080008c8 */
[----:B------:R-:W-:Y:S01]  /*d5e0*/  UIADD3 UR22, UR10, 0x600, URZ ;  /* 0x000006000a167890 */ /* 0x000fe2000fffe03f */
[----:B------:R-:W-:Y:S01]  /*d5f0*/  UMOV UR23, 0xc0000010 ;  /* 0xc000001000177882 */ /* 0x000fe20000000000 */
[----:B------:R-:W-:Y:S01]  /*d600*/  UIADD3 UR26, UR10, 0x800, URZ ;  /* 0x000008000a1a7890 */ /* 0x000fe2000fffe03f */
[----:B------:R-:W-:Y:S01]  /*d610*/  UMOV UR27, 0xc0000010 ;  /* 0xc0000010001b7882 */ /* 0x000fe20000000000 */
[----:B------:R-:W-:Y:S01]  /*d620*/  UMOV UR11, 0xc0000010 ;  /* 0xc0000010000b7882 */ /* 0x000fe20000000000 */
[----:B------:R-:W-:-:S02]  /*d630*/  WARPGROUP.DEPBAR.LE gsb0, 0x0 ;  /* 0x00008000000079c5 */ /* 0x000fc40000010000 */
        /* <DEDUP_REMOVED lines=529> */
[----:B------:R-:W-:Y:S01]  /*f750*/  UIADD3 UR10, UR10, 0xde0, URZ ;  /* 0x00000de00a0a7890 */ /* 0x000fe2000fffe03f */
        /* <DEDUP_REMOVED lines=18> */
.L_x_30:
[----:B------:R-:W-:-:S04]  /*f880*/  ULEA UR10, UR4, UR36, 0x3 ;  /* 0x00000024040a7291 */ /* 0x000fc8000f8e183f */
[----:B------:R-:W-:-:S04]  /*f890*/  UIADD3 UR10, UR10, 0x4d028, URZ ;  /* 0x0004d0280a0a7890 */ /* 0x000fc8000fffe03f */
[----:B------:R-:W-:-:S09]  /*f8a0*/  UPRMT UR10, URZ, 0x654, UR10 ;  /* 0x000006543f0a7896 */ /* 0x000fd2000800000a */
[----:B------:R-:W-:Y:S01]  /*f8b0*/  SYNCS.ARRIVE.TRANS64.RED.A1T0 RZ, [UR10], RZ ;  /* 0x000000ffffff79a7 */ /* 0x000fe2000810040a */
[----:B------:R-:W-:Y:S05]  /*f8c0*/  @P1 BRA `(.L_x_31) ;  /* 0x0000000000041947 */ /* 0x000fea0003800000 */
[----:B------:R-:W-:Y:S01]  /*f8d0*/  BPT.TRAP 0x1 ;  /* 0x000000040000795c */ /* 0x000fe20000300000 */
.L_x_31:
[----:B------:R-:W-:-:S04]  /*f8e0*/  UIADD3 UR4, UR4, 0x1, URZ ;  /* 0x0000000104047890 */ /* 0x000fc8000fffe03f */
[----:B------:R-:W-:-:S04]  /*f8f0*/  UISETP.NE.AND UP0, UPT, UR4, 0x5, UPT ;  /* 0x000000050400788c */ /* 0x000fc8000bf05270 */
[----:B------:R-:W-:Y:S01]  /*f900*/  USEL UR10, UR4, URZ, UP0 ;  /* 0x0000003f040a7287 */ /* 0x000fe20008000000 */
[----:B------:R-:W-:Y:S11]  /*f910*/  @!P0 BRA `(.L_x_32) ;  /* 0x0000000000048947 */ /* 0x000ff60003800000 */
[----:B------:R-:W-:Y:S01]  /*f920*/  BPT.TRAP 0x1 ;  /* 0x000000040000795c */ /* 0x000fe20000300000 */
.L_x_32:
[----:B------:R-:W-:-:S04]  /*f930*/  ULEA UR4, UR10, UR36, 0x3 ;  /* 0x000000240a047291 */ /* 0x000fc8000f8e183f */
[----:B------:R-:W-:-:S04]  /*f940*/  UIADD3 UR4, UR4, 0x4d028, URZ ;  /* 0x0004d02804047890 */ /* 0x000fc8000fffe03f */
[----:B------:R-:W-:-:S09]  /*f950*/  UPRMT UR4, URZ, 0x654, UR4 ;  /* 0x000006543f047896 */ /* 0x000fd20008000004 */
[----:B------:R-:W-:Y:S01]  /*f960*/  SYNCS.ARRIVE.TRANS64.RED.A1T0 RZ, [UR4], RZ ;  /* 0x000000ffffff79a7 */ /* 0x000fe20008100404 */
[----:B------:R-:W-:Y:S05]  /*f970*/  @P1 BRA `(.L_x_33) ;  /* 0x0000000000041947 */ /* 0x000fea0003800000 */
[----:B------:R-:W-:Y:S01]  /*f980*/  BPT.TRAP 0x1 ;  /* 0x000000040000795c */ /* 0x000fe20000300000 */
.L_x_33:
[----:B------:R-:W-:Y:S01]  /*f990*/  UIADD3 UR7, UR7, 0x1, URZ ;  /* 0x0000000107077890 */ /* 0x000fe2000fffe03f */
[C---:B------:R-:W-:Y:S01]  /*f9a0*/  ISETP.GT.AND P2, PT, R5.reuse, 0x2, PT ;  /* 0x000000020500780c */ /* 0x040fe20003f44270 */
[----:B------:R-:W-:Y:S01]  /*f9b0*/  UIADD3 UR4, UR10, 0x1, URZ ;  /* 0x000000010a047890 */ /* 0x000fe2000fffe03f */
[----:B------:R-:W-:Y:S01]  /*f9c0*/  IADD3 R5, R5, -0x1, RZ ;  /* 0xffffffff05057810 */ /* 0x000fe20007ffe0ff */
[----:B------:R-:W-:Y:S01]  /*f9d0*/  UISETP.NE.AND UP2, UPT, UR7, 0x5, UPT ;  /* 0x000000050700788c */ /* 0x000fe2000bf45270 */
[----:B------:R-:W-:Y:S01]  /*f9e0*/  IADD3 R0, R0, 0x100, RZ ;  /* 0x0000010000007810 */ /* 0x000fe20007ffe0ff */
[----:B------:R-:W-:Y:S01]  /*f9f0*/  UISETP.NE.AND UP0, UPT, UR4, 0x5, UPT ;  /* 0x000000050400788c */ /* 0x000fe2000bf05270 */
[----:B------:R-:W-:Y:S01]  /*fa00*/  IMAD.MOV.U32 R9, RZ, RZ, R6 ;  /* 0x000000ffff097224 */ /* 0x000fe200078e0006 */
[----:B------:R-:W-:Y:S01]  /*fa10*/  USEL UR10, URZ, 0x1, UP2 ;  /* 0x000000013f0a7887 */ /* 0x000fe20009000000 */
[----:B------:R-:W-:Y:S01]  /*fa20*/  MOV R7, R109 ;  /* 0x0000006d00077202 */ /* 0x000fe20000000f00 */
[----:B------:R-:W-:-:S02]  /*fa30*/  USEL UR4, UR4, URZ, UP0 ;  /* 0x0000003f04047287 */ /* 0x000fc40008000000 */
[----:B------:R-:W-:Y:S02]  /*fa40*/  USEL UR7, UR7, URZ, UP2 ;  /* 0x0000003f07077287 */ /* 0x000fe40009000000 */
[----:B------:R-:W-:Y:S01]  /*fa50*/  LOP3.LUT R2, R2, UR10, RZ, 0x3c, !PT ;  /* 0x0000000a02027c12 */ /* 0x000fe2000f8e3cff */
[----:B------:R-:W-:Y:S09]  /*fa60*/  @P2 BRA `(.L_x_34) ;  /* 0xffffff94007c2947 */ /* 0x000ff2000383ffff */
.L_x_23:
[----:B------:R-:W-:-:S13]  /*fa70*/  ISETP.GE.AND P2, PT, R5, 0x1, PT ;  /* 0x000000010500780c */ /* 0x000fda0003f46270 */
[----:B------:R-:W-:Y:S05]  /*fa80*/  @!P2 BRA `(.L_x_35) ;  /* 0x0000007800bca947 */ /* 0x000fea0003800000 */
[----:B------:R-:W-:Y:S01]  /*fa90*/  MOV R7, R6 ;  /* 0x0000000600077202 */ /* 0x000fe20000000f00 */
[----:B------:R-:W-:Y:S01]  /*faa0*/  ULDC UR38, c[0x0][0x604] ;  /* 0x0001810000267ab9 */ /* 0x000fe20000000800 */
[----:B------:R-:W-:Y:S01]  /*fab0*/  MOV R8, R109 ;  /* 0x0000006d00087202 */ /* 0x000fe20000000f00 */
[----:B------:R-:W-:-:S06]  /*fac0*/  ULDC UR39, c[0x0][0x28c] ;  /* 0x0000a30000277ab9 */ /* 0x000fcc0000000800 */
.L_x_46:
[----:B------:R-:W-:Y:S05]  /*fad0*/  @!P0 BRA `(.L_x_36) ;  /* 0x0000000000048947 */ /* 0x000fea0003800000 */
[----:B------:R-:W-:Y:S01]  /*fae0*/  BPT.TRAP 0x1 ;  /* 0x000000040000795c */ /* 0x000fe20000300000 */
.L_x_36:
[----:B------:R-:W-:Y:S01]  /*faf0*/  ULEA UR10, UR7, UR36, 0x3 ;  /* 0x00000024070a7291 */ /* 0x000fe2000f8e183f */
[----:B------:R-:W-:-:S08]  /*fb00*/  SHF.L.U32 R6, R2, 0x1f, RZ ;  /* 0x0000001f02067819 */ /* 0x000fd000000006ff */
[----:B------:R-:W2:Y:S02]  /*fb10*/  SYNCS.PHASECHK.TRANS64.TRYWAIT P2, [UR10+0x4d000], R6 ;  /* 0x04d00006ff0075a7 */ /* 0x000ea4000804014a */
[----:B--2---:R-:W-:Y:S05]  /*fb20*/  @!P2 BRA `(.L_x_37) ;  /* 0x000000b80074a947 */ /* 0x004fea0003800000 */
.L_x_116:
        /* <DEDUP_REMOVED lines=47> */
.L_x_38:
[C---:B-1----:R-:W-:Y:S01]  /*fe20*/  IADD3 R10, R0.reuse, 0x1, RZ ;  /* 0x00000001000a7810 */ /* 0x042fe20007ffe0ff */
[C---:B------:R-:W-:Y:S01]  /*fe30*/  VIADD R21, R0.reuse, 0xf8 ;  /* 0x000000f800157836 */ /* 0x040fe20000000000 */
[----:B------:R-:W-:Y:S01]  /*fe40*/  IADD3 R12, R0, 0x9, RZ ;  /* 0x00000009000c7810 */ /* 0x000fe20007ffe0ff */
[----:B------:R-:W-:Y:S01]  /*fe50*/  ULEA UR10, UR7, UR36, 0x3 ;  /* 0x00000024070a7291 */ /* 0x000fe2000f8e183f */
[----:B------:R-:W-:Y:S02]  /*fe60*/  ISETP.GE.AND P6, PT, R10, UR39, PT ;  /* 0x000000270a007c0c */ /* 0x000fe4000bfc6270 */
[C---:B------:R-:W-:Y:S02]  /*fe70*/  IADD3 R10, R0.reuse, 0x10, RZ ;  /* 0x00000010000a7810 */ /* 0x040fe40007ffe0ff */
[----:B------:R-:W-:Y:S02]  /*fe80*/  IADD3 R11, R0, 0x8, RZ ;  /* 0x00000008000b7810 */ /* 0x000fe40007ffe0ff */
[----:B------:R-:W-:-:S02]  /*fe90*/  ISETP.GE.AND P2, PT, R10, UR39, PT ;  /* 0x000000270a007c0c */ /* 0x000fc4000bf46270 */
[C---:B------:R-:W-:Y:S02]  /*fea0*/  IADD3 R10, R0.reuse, 0x18, RZ ;  /* 0x00000018000a7810 */ /* 0x040fe40007ffe0ff */
[----:B------:R-:W-:Y:S02]  /*feb0*/  ISETP.GE.AND P5, PT, R0, UR39, PT ;  /* 0x0000002700007c0c */ /* 0x000fe4000bfa6270 */
[----:B------:R-:W-:Y:S02]  /*fec0*/  ISETP.GE.AND P3, PT, R12, UR39, PT ;  /* 0x000000270c007c0c */ /* 0x000fe4000bf66270 */
[----:B------:R-:W-:Y:S02]  /*fed0*/  FSEL R25, R25, -INF , !P6 ;  /* 0xff80000019197808 */ /* 0x000fe40007000000 */
[----:B------:R-:W-:Y:S02]  /*fee0*/  FSEL R27, R27, -INF , !P6 ;  /* 0xff8000001b1b7808 */ /* 0x000fe40007000000 */
[----:B------:R-:W-:-:S02]  /*fef0*/  IADD3 R12, R0, 0x11, RZ ;  /* 0x00000011000c7810 */ /* 0x000fc40007ffe0ff */
[----:B------:R-:W-:Y:S02]  /*ff00*/  ISETP.GE.AND P6, PT, R10, UR39, PT ;  /* 0x000000270a007c0c */ /* 0x000fe4000bfc6270 */
[----:B------:R-:W-:Y:S02]  /*ff10*/  IADD3 R10, R0, 0x20, RZ ;  /* 0x00000020000a7810 */ /* 0x000fe40007ffe0ff */
[----:B------:R-:W-:Y:S02]  /*ff20*/  ISETP.GE.AND P4, PT, R11, UR39, PT ;  /* 0x000000270b007c0c */ /* 0x000fe4000bf86270 */
[----:B------:R-:W-:Y:S02]  /*ff30*/  FSEL R24, R24, -INF , !P5 ;  /* 0xff80000018187808 */ /* 0x000fe40006800000 */
[----:B------:R-:W-:Y:S02]  /*ff40*/  FSEL R11, R26, -INF , !P5 ;  /* 0xff8000001a0b7808 */ /* 0x000fe40006800000 */
[----:B------:R-:W-:-:S02]  /*ff50*/  ISETP.GE.AND P5, PT, R12, UR39, PT ;  /* 0x000000270c007c0c */ /* 0x000fc4000bfa6270 */
[----:B------:R-:W-:Y:S02]  /*ff60*/  FSEL R29, R29, -INF , !P3 ;  /* 0xff8000001d1d7808 */ /* 0x000fe40005800000 */
[----:B------:R-:W-:Y:S02]  /*ff70*/  FSEL R31, R31, -INF , !P3 ;  /* 0xff8000001f1f7808 */ /* 0x000fe40005800000 */
[----:B------:R-:W-:Y:S02]  /*ff80*/  IADD3 R12, R0, 0x19, RZ ;  /* 0x00000019000c7810 */ /* 0x000fe40007ffe0ff */
[----:B------:R-:W-:Y:S01]  /*ff90*/  ISETP.GE.AND P3, PT, R10, UR39, PT ;  /* 0x000000270a007c0c */ /* 0x000fe2000bf66270 */
[----:B------:R-:W-:Y:S01]  /*ffa0*/  VIADD R10, R0, 0x28 ;  /* 0x00000028000a7836 */ /* 0x000fe20000000000 */
[----:B------:R-:W-:Y:S02]  /*ffb0*/  FSEL R28, R28, -INF , !P4 ;  /* 0xff8000001c1c7808 */ /* 0x000fe40006000000 */
[----:B------:R-:W-:-:S02]  /*ffc0*/  FSEL R30, R30, -INF , !P4 ;  /* 0xff8000001e1e7808 */ /* 0x000fc40006000000 */
[----:B------:R-:W-:Y:S02]  /*ffd0*/  ISETP.GE.AND P4, PT, R12, UR39, PT ;  /* 0x000000270c007c0c */ /* 0x000fe4000bf86270 */
[----:B------:R-:W-:Y:S02]  /*ffe0*/  IADD3 R12, R0, 0x21, RZ ;  /* 0x00000021000c7810 */ /* 0x000fe40007ffe0ff */
[----:B------:R-:W-:Y:S02]  /*fff0*/  FSEL R33, R33, -INF , !P5 ;  /* 0xff80000021217808 */ /* 0x000fe40006800000 */
[----:B------:R-:W-:Y:S02]  /*10000*/  FSEL R35, R35, -INF , !P5 ;  /* 0xff80000023237808 */ /* 0x000fe40006800000 */
[----:B------:R-:W-:Y:S02]  /*10010*/  ISETP.GE.AND P5, PT, R10, UR39, PT ;  /* 0x000000270a007c0c */ /* 0x000fe4000bfa6270 */
[----:B------:R-:W-:-:S02]  /*10020*/  IADD3 R10, R0, 0x30, RZ ;  /* 0x00000030000a7810 */ /* 0x000fc40007ffe0ff */
[----:B------:R-:W-:Y:S02]  /*10030*/  FSEL R32, R32, -INF , !P2 ;  /* 0xff80000020207808 */ /* 0x000fe40005000000 */
[----:B------:R-:W-:Y:S02]  /*10040*/  FSEL R34, R34, -INF , !P2 ;  /* 0xff80000022227808 */ /* 0x000fe40005000000 */
[----:B------:R-:W-:Y:S02]  /*10050*/  ISETP.GE.AND P2, PT, R12, UR39, PT ;  /* 0x000000270c007c0c */ /* 0x000fe4000bf46270 */
[----:B------:R-:W-:Y:S02]  /*10060*/  IADD3 R12, R0, 0x29, RZ ;  /* 0x00000029000c7810 */ /* 0x000fe40007ffe0ff */
        /* <DEDUP_REMOVED lines=19> */
[----:B------:R-:W-:-:S02]  /*101a0*/  FMNMX R10, R11, R8, !PT ;  /* 0x000000080b0a7209 */ /* 0x000fc40007800000 */
[----:B------:R-:W-:Y:S02]  /*101b0*/  FSEL R44, R44, -INF , !P5 ;  /* 0xff8000002c2c7808 */ /* 0x000fe40006800000 */
[----:B------:R-:W-:Y:S02]  /*101c0*/  FSEL R46, R46, -INF , !P5 ;  /* 0xff8000002e2e7808 */ /* 0x000fe40006800000 */
[----:B------:R-:W-:Y:S02]  /*101d0*/  ISETP.GE.AND P5, PT, R12, UR39, PT ;  /* 0x000000270c007c0c */ /* 0x000fe4000bfa6270 */
[----:B------:R-:W-:Y:S02]  /*101e0*/  IADD3 R12, R0, 0x41, RZ ;  /* 0x00000041000c7810 */ /* 0x000fe40007ffe0ff */
[----:B------:R-:W-:Y:S02]  /*101f0*/  FMNMX R13, R27, R10, !PT ;  /* 0x0000000a1b0d7209 */ /* 0x000fe40007800000 */
[----:B------:R-:W-:-:S02]  /*10200*/  FSEL R48, R48, -INF , !P4 ;  /* 0xff80000030307808 */ /* 0x000fc40006000000 */
[----:B------:R-:W-:Y:S02]  /*10210*/  FSEL R50, R50, -INF , !P4 ;  /* 0xff80000032327808 */ /* 0x000fe40006000000 */
[----:B------:R-:W-:Y:S02]  /*10220*/  ISETP.GE.AND P4, PT, R12, UR39, PT ;  /* 0x000000270c007c0c */ /* 0x000fe4000bf86270 */
[----:B------:R-:W-:Y:S02]  /*10230*/  IADD3 R12, R0, 0x48, RZ ;  /* 0x00000048000c7810 */ /* 0x000fe40007ffe0ff */
[----:B------:R-:W-:Y:S02]  /*10240*/  FMNMX R10, R30, R13, !PT ;  /* 0x0000000d1e0a7209 */ /* 0x000fe40007800000 */
[----:B------:R-:W-:Y:S02]  /*10250*/  FSEL R49, R49, -INF , !P3 ;  /* 0xff80000031317808 */ /* 0x000fe40005800000 */
[----:B------:R-:W-:-:S02]  /*10260*/  FSEL R51, R51, -INF , !P3 ;  /* 0xff80000033337808 */ /* 0x000fc40005800000 */
[----:B------:R-:W-:Y:S02]  /*10270*/  ISETP.GE.AND P3, PT, R12, UR39, PT ;  /* 0x000000270c007c0c */ /* 0x000fe4000bf66270 */
[----:B------:R-:W-:Y:S02]  /*10280*/  FMNMX R13, R31, R10, !PT ;  /* 0x0000000a1f0d7209 */ /* 0x000fe40007800000 */
[----:B------:R-:W-:Y:S02]  /*10290*/  IADD3 R12, R0, 0x49, RZ ;  /* 0x00000049000c7810 */ /* 0x000fe40007ffe0ff */
[----:B------:R-:W-:Y:S02]  /*102a0*/  FSEL R52, R52, -INF , !P2 ;  /* 0xff80000034347808 */ /* 0x000fe40005000000 */
[----:B------:R-:W-:Y:S02]  /*102b0*/  FSEL R54, R54, -INF , !P2 ;  /* 0xff80000036367808 */ /* 0x000fe40005000000 */
[----:B------:R-:W-:-:S02]  /*102c0*/  FMNMX R10, R34, R13, !PT ;  /* 0x0000000d220a7209 */ /* 0x000fc40007800000 */
[----:B------:R-:W-:Y:S02]  /*102d0*/  ISETP.GE.AND P2, PT, R12, UR39, PT ;  /* 0x000000270c007c0c */ /* 0x000fe4000bf46270 */
[----:B------:R-:W-:Y:S02]  /*102e0*/  IADD3 R12, R0, 0x50, RZ ;  /* 0x00000050000c7810 */ /* 0x000fe40007ffe0ff */
[----:B------:R-:W-:Y:S02]  /*102f0*/  FMNMX R13, R35, R10, !PT ;  /* 0x0000000a230d7209 */ /* 0x000fe40007800000 */
[----:B------:R-:W-:Y:S02]  /*10300*/  FSEL R53, R53, -INF , !P5 ;  /* 0xff80000035357808 */ /* 0x000fe40006800000 */
[----:B------:R-:W-:Y:S02]  /*10310*/  FSEL R55, R55, -INF , !P5 ;  /* 0xff80000037377808 */ /* 0x000fe40006800000 */
[----:B------:R-:W-:-:S02]  /*10320*/  ISETP.GE.AND P5, PT, R12, UR39, PT ;  /* 0x000000270c007c0c */ /* 0x000fc4000bfa6270 */
[----:B------:R-:W-:Y:S02]  /*10330*/  IADD3 R12, R0, 0x51, RZ ;  /* 0x00000051000c7810 */ /* 0x000fe40007ffe0ff */
[----:B------:R-:W-:Y:S02]  /*10340*/  FMNMX R10, R38, R13, !PT ;  /* 0x0000000d260a7209 */ /* 0x000fe40007800000 */
[----:B------:R-:W-:Y:S02]  /*10350*/  FSEL R56, R56, -INF , !P6 ;  /* 0xff80000038387808 */ /* 0x000fe40007000000 */
[----:B------:R-:W-:Y:S02]  /*10360*/  FSEL R58, R58, -INF , !P6 ;  /* 0xff8000003a3a7808 */ /* 0x000fe40007000000 */
[----:B------:R-:W-:Y:S02]  /*10370*/  ISETP.GE.AND P6, PT, R12, UR39, PT ;  /* 0x000000270c007c0c */ /* 0x000fe4000bfc6270 */
[----:B------:R-:W-:-:S02]  /*10380*/  IADD3 R12, R0, 0x58, RZ ;  /* 0x00000058000c7810 */ /* 0x000fc40007ffe0ff */
[----:B------:R-:W-:Y:S02]  /*10390*/  FMNMX R13, R39, R10, !PT ;  /* 0x0000000a270d7209 */ /* 0x000fe40007800000 */
[----:B------:R-:W-:Y:S02]  /*103a0*/  FSEL R57, R57, -INF , !P4 ;  /* 0xff80000039397808 */ /* 0x000fe40006000000 */
[----:B------:R-:W-:Y:S02]  /*103b0*/  FSEL R59, R59, -INF , !P4 ;  /* 0xff8000003b3b7808 */ /* 0x000fe40006000000 */
[----:B------:R-:W-:Y:S01]  /*103c0*/  ISETP.GE.AND P4, PT, R12, UR39, PT ;  /* 0x000000270c007c0c */ /* 0x000fe2000bf86270 */
[----:B------:R-:W-:Y:S01]  /*103d0*/  VIADD R12, R0, 0x59 ;  /* 0x00000059000c7836 */ /* 0x000fe20000000000 */
[----:B------:R-:W-:Y:S02]  /*103e0*/  FMNMX R10, R42, R13, !PT ;  /* 0x0000000d2a0a7209 */ /* 0x000fe40007800000 */
[----:B------:R-:W-:-:S02]  /*103f0*/  FSEL R60, R60, -INF , !P3 ;  /* 0xff8000003c3c7808 */ /* 0x000fc40005800000 */
[----:B------:R-:W-:Y:S02]  /*10400*/  FMNMX R13, R43, R10, !PT ;  /* 0x0000000a2b0d7209 */ /* 0x000fe40007800000 */
        /* <DEDUP_REMOVED lines=32> */
[----:B------:R-:W-:Y:S02]  /*10610*/  ISETP.GE.AND P2, PT, R12, UR39, PT ;  /* 0x000000270c007c0c */ /* 0x000fe4000bf46270 */
[----:B------:R-:W-:Y:S02]  /*10620*/  FMNMX R13, R59, R10, !PT ;  /* 0x0000000a3b0d7209 */ /* 0x000fe40007800000 */
[----:B------:R-:W-:-:S02]  /*10630*/  IADD3 R12, R0, 0x78, RZ ;  /* 0x00000078000c7810 */ /* 0x000fc40007ffe0ff */
[----:B------:R-:W-:Y:S02]  /*10640*/  FSEL R73, R73, -INF , !P5 ;  /* 0xff80000049497808 */ /* 0x000fe40006800000 */
[----:B------:R-:W-:Y:S02]  /*10650*/  FSEL R75, R75, -INF , !P5 ;  /* 0xff8000004b4b7808 */ /* 0x000fe40006800000 */
[----:B------:R-:W-:Y:S02]  /*10660*/  FMNMX R10, R62, R13, !PT ;  /* 0x0000000d3e0a7209 */ /* 0x000fe40007800000 */
[----:B------:R-:W-:Y:S02]  /*10670*/  ISETP.GE.AND P5, PT, R12, UR39, PT ;  /* 0x000000270c007c0c */ /* 0x000fe4000bfa6270 */
[----:B------:R-:W-:Y:S02]  /*10680*/  IADD3 R12, R0, 0x79, RZ ;  /* 0x00000079000c7810 */ /* 0x000fe40007ffe0ff */
        /* <DEDUP_REMOVED lines=24> */
[----:B------:R-:W-:Y:S01]  /*10810*/  ISETP.GE.AND P5, PT, R12, UR39, PT ;  /* 0x000000270c007c0c */ /* 0x000fe2000bfa6270 */
[----:B------:R-:W-:Y:S01]  /*10820*/  VIADD R12, R0, 0x90 ;  /* 0x00000090000c7836 */ /* 0x000fe20000000000 */
[----:B------:R-:W-:-:S02]  /*10830*/  FMNMX R13, R75, R10, !PT ;  /* 0x0000000a4b0d7209 */ /* 0x000fc40007800000 */
[----:B------:R-:W-:Y:S02]  /*10840*/  FSEL R85, R85, -INF , !P6 ;  /* 0xff80000055557808 */ /* 0x000fe40007000000 */
[----:B------:R-:W-:Y:S02]  /*10850*/  FSEL R87, R87, -INF , !P6 ;  /* 0xff80000057577808 */ /* 0x000fe40007000000 */
[----:B------:R-:W-:Y:S02]  /*10860*/  ISETP.GE.AND P6, PT, R12, UR39, PT ;  /* 0x000000270c007c0c */ /* 0x000fe4000bfc6270 */
[----:B------:R-:W-:Y:S02]  /*10870*/  FMNMX R10, R78, R13, !PT ;  /* 0x0000000d4e0a7209 */ /* 0x000fe40007800000 */
[----:B------:R-:W-:Y:S02]  /*10880*/  IADD3 R12, R0, 0x91, RZ ;  /* 0x00000091000c7810 */ /* 0x000fe40007ffe0ff */
[----:B------:R-:W-:-:S02]  /*10890*/  FSEL R88, R88, -INF , !P4 ;  /* 0xff80000058587808 */ /* 0x000fc40006000000 */
[----:B------:R-:W-:Y:S02]  /*108a0*/  FSEL R90, R90, -INF , !P4 ;  /* 0xff8000005a5a7808 */ /* 0x000fe40006000000 */
[----:B------:R-:W-:Y:S02]  /*108b0*/  FMNMX R13, R79, R10, !PT ;  /* 0x0000000a4f0d7209 */ /* 0x000fe40007800000 */
        /* <DEDUP_REMOVED lines=11> */
[----:B------:R-:W-:Y:S02]  /*10970*/  IADD3 R12, R0, 0xa0, RZ ;  /* 0x000000a0000c7810 */ /* 0x000fe40007ffe0ff */
[----:B------:R-:W-:Y:S02]  /*10980*/  FMNMX R10, R86, R13, !PT ;  /* 0x0000000d560a7209 */ /* 0x000fe40007800000 */
[----:B------:R-:W-:Y:S02]  /*10990*/  FSEL R93, R93, -INF , !P5 ;  /* 0xff8000005d5d7808 */ /* 0x000fe40006800000 */
[----:B------:R-:W-:Y:S02]  /*109a0*/  FSEL R95, R95, -INF , !P5 ;  /* 0xff8000005f5f7808 */ /* 0x000fe40006800000 */
[----:B------:R-:W-:-:S02]  /*109b0*/  ISETP.GE.AND P5, PT, R12, UR39, PT ;  /* 0x000000270c007c0c */ /* 0x000fc4000bfa6270 */
[----:B------:R-:W-:Y:S02]  /*109c0*/  FMNMX R13, R87, R10, !PT ;  /* 0x0000000a570d7209 */ /* 0x000fe40007800000 */
[----:B------:R-:W-:Y:S02]  /*109d0*/  IADD3 R12, R0, 0xa1, RZ ;  /* 0x000000a1000c7810 */ /* 0x000fe40007ffe0ff */
[----:B------:R-:W-:Y:S02]  /*109e0*/  FSEL R96, R96, -INF , !P6 ;  /* 0xff80000060607808 */ /* 0x000fe40007000000 */
[----:B------:R-:W-:Y:S02]  /*109f0*/  FSEL R98, R98, -INF , !P6 ;  /* 0xff80000062627808 */ /* 0x000fe40007000000 */
[----:B------:R-:W-:Y:S02]  /*10a00*/  FMNMX R10, R90, R13, !PT ;  /* 0x0000000d5a0a7209 */ /* 0x000fe40007800000 */
        /* <DEDUP_REMOVED lines=11> */
[----:B------:R-:W-:Y:S02]  /*10ac0*/  IADD3 R12, R0, 0xb0, RZ ;  /* 0x000000b0000c7810 */ /* 0x000fe40007ffe0ff */
        /* <DEDUP_REMOVED lines=21> */
[----:B------:R-:W-:Y:S02]  /*10c20*/  FSEL R111, R111, -INF , !P3 ;  /* 0xff8000006f6f7808 */ /* 0x000fe40005800000 */
[----:B------:R-:W-:Y:S02]  /*10c30*/  FMNMX R13, R107, R12, !PT ;  /* 0x0000000c6b0d7209 */ /* 0x000fe40007800000 */
[----:B------:R-:W-:Y:S02]  /*10c40*/  FSEL R114, R114, -INF , !P2 ;  /* 0xff80000072727808 */ /* 0x000fe40005000000 */
[----:B------:R-:W-:-:S02]  /*10c50*/  FMNMX R12, R110, R13, !PT ;  /* 0x0000000d6e0c7209 */ /* 0x000fc40007800000 */
[----:B------:R-:W-:Y:S02]  /*10c60*/  IADD3 R14, R0, 0xc0, RZ ;  /* 0x000000c0000e7810 */ /* 0x000fe40007ffe0ff */
[----:B------:R-:W-:Y:S02]  /*10c70*/  FMNMX R13, R111, R12, !PT ;  /* 0x0000000c6f0d7209 */ /* 0x000fe40007800000 */
[----:B------:R-:W-:Y:S02]  /*10c80*/  FSEL R10, R109, -INF , !P3 ;  /* 0xff8000006d0a7808 */ /* 0x000fe40005800000 */
[----:B------:R-:W-:Y:S02]  /*10c90*/  FSEL R115, R115, -INF , !P5 ;  /* 0xff80000073737808 */ /* 0x000fe40006800000 */
[----:B------:R-:W-:Y:S02]  /*10ca0*/  FMNMX R12, R114, R13, !PT ;  /* 0x0000000d720c7209 */ /* 0x000fe40007800000 */
[----:B------:R-:W-:Y:S01]  /*10cb0*/  ISETP.GE.AND P3, PT, R14, UR39, PT ;  /* 0x000000270e007c0c */ /* 0x000fe2000bf66270 */
[----:B------:R-:W-:Y:S01]  /*10cc0*/  VIADD R14, R0, 0xc1 ;  /* 0x000000c1000e7836 */ /* 0x000fe20000000000 */
[----:B------:R-:W-:-:S02]  /*10cd0*/  FSEL R118, R118, -INF , !P6 ;  /* 0xff80000076767808 */ /* 0x000fc40007000000 */
[----:B------:R-:W-:Y:S02]  /*10ce0*/  FMNMX R13, R115, R12, !PT ;  /* 0x0000000c730d7209 */ /* 0x000fe40007800000 */
[----:B------:R-:W-:Y:S02]  /*10cf0*/  FSEL R112, R112, -INF , !P2 ;  /* 0xff80000070707808 */ /* 0x000fe40005000000 */
[----:B------:R-:W-:Y:S02]  /*10d00*/  ISETP.GE.AND P2, PT, R14, UR39, PT ;  /* 0x000000270e007c0c */ /* 0x000fe4000bf46270 */
[----:B------:R-:W-:Y:S02]  /*10d10*/  IADD3 R14, R0, 0xc8, RZ ;  /* 0x000000c8000e7810 */ /* 0x000fe40007ffe0ff */
[----:B------:R-:W-:Y:S02]  /*10d20*/  FSEL R119, R119, -INF , !P4 ;  /* 0xff80000077777808 */ /* 0x000fe40006000000 */
[----:B------:R-:W-:-:S02]  /*10d30*/  FMNMX R12, R118, R13, !PT ;  /* 0x0000000d760c7209 */ /* 0x000fc40007800000 */
[----:B------:R-:W-:Y:S02]  /*10d40*/  FSEL R113, R113, -INF , !P5 ;  /* 0xff80000071717808 */ /* 0x000fe40006800000 */
[----:B------:R-:W-:Y:S02]  /*10d50*/  ISETP.GE.AND P5, PT, R14, UR39, PT ;  /* 0x000000270e007c0c */ /* 0x000fe4000bfa6270 */
[----:B------:R-:W-:Y:S02]  /*10d60*/  FSEL R122, R122, -INF , !P3 ;  /* 0xff8000007a7a7808 */ /* 0x000fe40005800000 */
[----:B------:R-:W-:Y:S02]  /*10d70*/  FMNMX R13, R119, R12, !PT ;  /* 0x0000000c770d7209 */ /* 0x000fe40007800000 */
[----:B------:R-:W-:Y:S02]  /*10d80*/  IADD3 R14, R0, 0xc9, RZ ;  /* 0x000000c9000e7810 */ /* 0x000fe40007ffe0ff */
[----:B------:R-:W-:-:S02]  /*10d90*/  FSEL R116, R116, -INF , !P6 ;  /* 0xff80000074747808 */ /* 0x000fc40007000000 */
[----:B------:R-:W-:Y:S02]  /*10da0*/  FSEL R123, R123, -INF , !P2 ;  /* 0xff8000007b7b7808 */ /* 0x000fe40005000000 */
[----:B------:R-:W-:Y:S02]  /*10db0*/  FMNMX R12, R122, R13, !PT ;  /* 0x0000000d7a0c7209 */ /* 0x000fe40007800000 */
[----:B------:R-:W-:Y:S02]  /*10dc0*/  ISETP.GE.AND P6, PT, R14, UR39, PT ;  /* 0x000000270e007c0c */ /* 0x000fe4000bfc6270 */
[----:B------:R-:W-:Y:S02]  /*10dd0*/  IADD3 R14, R0, 0xd0, RZ ;  /* 0x000000d0000e7810 */ /* 0x000fe40007ffe0ff */
[----:B------:R-:W-:Y:S02]  /*10de0*/  FSEL R126, R126, -INF , !P5 ;  /* 0xff8000007e7e7808 */ /* 0x000fe40006800000 */
[----:B------:R-:W-:-:S02]  /*10df0*/  FMNMX R13, R123, R12, !PT ;  /* 0x0000000c7b0d7209 */ /* 0x000fc40007800000 */
[----:B------:R-:W-:Y:S02]  /*10e00*/  FSEL R117, R117, -INF , !P4 ;  /* 0xff80000075757808 */ /* 0x000fe40006000000 */
[----:B------:R-:W-:Y:S02]  /*10e10*/  ISETP.GE.AND P4, PT, R14, UR39, PT ;  /* 0x000000270e007c0c */ /* 0x000fe4000bf86270 */
[----:B------:R-:W-:Y:S02]  /*10e20*/  IADD3 R14, R0, 0xd1, RZ ;  /* 0x000000d1000e7810 */ /* 0x000fe40007ffe0ff */
[----:B------:R-:W-:Y:S02]  /*10e30*/  FSEL R127, R127, -INF , !P6 ;  /* 0xff8000007f7f7808 */ /* 0x000fe40007000000 */
[----:B------:R-:W-:Y:S02]  /*10e40*/  FMNMX R12, R126, R13, !PT ;  /* 0x0000000d7e0c7209 */ /* 0x000fe40007800000 */
[----:B------:R-:W-:-:S02]  /*10e50*/  FSEL R120, R120, -INF , !P3 ;  /* 0xff80000078787808 */ /* 0x000fc40005800000 */
[----:B------:R-:W-:Y:S02]  /*10e60*/  ISETP.GE.AND P3, PT, R14, UR39, PT ;  /* 0x000000270e007c0c */ /* 0x000fe4000bf66270 */
[----:B------:R-:W-:Y:S02]  /*10e70*/  IADD3 R14, R0, 0xd8, RZ ;  /* 0x000000d8000e7810 */ /* 0x000fe40007ffe0ff */
[----:B------:R-:W-:Y:S02]  /*10e80*/  FSEL R130, R130, -INF , !P4 ;  /* 0xff80000082827808 */ /* 0x000fe40006000000 */
[----:B------:R-:W-:Y:S02]  /*10e90*/  FMNMX R13, R127, R12, !PT ;  /* 0x0000000c7f0d7209 */ /* 0x000fe40007800000 */
[----:B------:R-:W-:Y:S02]  /*10ea0*/  FSEL R121, R121, -INF , !P2 ;  /* 0xff80000079797808 */ /* 0x000fe40005000000 */
[----:B------:R-:W-:-:S02]  /*10eb0*/  ISETP.GE.AND P2, PT, R14, UR39, PT ;  /* 0x000000270e007c0c */ /* 0x000fc4000bf46270 */
[----:B------:R-:W-:Y:S02]  /*10ec0*/  IADD3 R16, R0, 0xd9, RZ ;  /* 0x000000d900107810 */ /* 0x000fe40007ffe0ff */
[----:B------:R-:W-:Y:S02]  /*10ed0*/  FSEL R131, R131, -INF , !P3 ;  /* 0xff80000083837808 */ /* 0x000fe40005800000 */
[----:B------:R-:W-:Y:S02]  /*10ee0*/  FMNMX R12, R130, R13, !PT ;  /* 0x0000000d820c7209 */ /* 0x000fe40007800000 */
[----:B--2---:R-:W-:Y:S02]  /*10ef0*/  P2R R6, PR, RZ, 0x2 ;  /* 0x00000002ff067803 */ /* 0x004fe40000000000 */
[----:B------:R-:W-:Y:S02]  /*10f00*/  IADD3 R17, R0, 0xe0, RZ ;  /* 0x000000e000117810 */ /* 0x000fe40007ffe0ff */
[----:B------:R-:W-:-:S02]  /*10f10*/  ISETP.GE.AND P1, PT, R16, UR39, PT ;  /* 0x0000002710007c0c */ /* 0x000fc4000bf26270 */
[----:B------:R-:W-:Y:S02]  /*10f20*/  FSEL R134, R134, -INF , !P2 ;  /* 0xff80000086867808 */ /* 0x000fe40005000000 */
[----:B------:R-:W-:Y:S02]  /*10f30*/  FMNMX R13, R131, R12, !PT ;  /* 0x0000000c830d7209 */ /* 0x000fe40007800000 */
[----:B------:R-:W-:Y:S02]  /*10f40*/  IADD3 R14, R0, 0xe1, RZ ;  /* 0x000000e1000e7810 */ /* 0x000fe40007ffe0ff */
[----:B------:R-:W-:Y:S02]  /*10f50*/  FSEL R124, R124, -INF , !P5 ;  /* 0xff8000007c7c7808 */ /* 0x000fe40006800000 */
[----:B------:R-:W-:Y:S02]  /*10f60*/  P2R R9, PR, RZ, 0x1 ;  /* 0x00000001ff097803 */ /* 0x000fe40000000000 */
[----:B------:R-:W-:-:S02]  /*10f70*/  ISETP.GE.AND P5, PT, R17, UR39, PT ;  /* 0x0000002711007c0c */ /* 0x000fc4000bfa6270 */
[----:B------:R-:W-:Y:S02]  /*10f80*/  FSEL R135, R135, -INF , !P1 ;  /* 0xff80000087877808 */ /* 0x000fe40004800000 */
[----:B------:R-:W-:Y:S02]  /*10f90*/  FMNMX R12, R134, R13, !PT ;  /* 0x0000000d860c7209 */ /* 0x000fe40007800000 */
[----:B------:R-:W-:Y:S02]  /*10fa0*/  ISETP.GE.AND P0, PT, R14, UR39, PT ;  /* 0x000000270e007c0c */ /* 0x000fe4000bf06270 */
[----:B------:R-:W-:Y:S02]  /*10fb0*/  IADD3 R14, R0, 0xe8, RZ ;  /* 0x000000e8000e7810 */ /* 0x000fe40007ffe0ff */
[----:B------:R-:W-:Y:S02]  /*10fc0*/  FSEL R138, R138, -INF , !P5 ;  /* 0xff8000008a8a7808 */ /* 0x000fe40006800000 */
[----:B------:R-:W-:-:S02]  /*10fd0*/  FMNMX R13, R135, R12, !PT ;  /* 0x0000000c870d7209 */ /* 0x000fc40007800000 */
        /* <DEDUP_REMOVED lines=9> */
[----:B------:R-:W-:Y:S02]  /*11070*/  FSEL R129, R129, -INF , !P3 ;  /* 0xff80000081817808 */ /* 0x000fe40005800000 */
[----:B------:R-:W-:Y:S02]  /*11080*/  IADD3 R15, R0, 0xf1, RZ ;  /* 0x000000f1000f7810 */ /* 0x000fe40007ffe0ff */
[----:B------:R-:W-:-:S02]  /*11090*/  FSEL R143, R143, -INF , !P2 ;  /* 0xff8000008f8f7808 */ /* 0x000fc40005000000 */
[----:B------:R-:W-:Y:S02]  /*110a0*/  FMNMX R12, R142, R13, !PT ;  /* 0x0000000d8e0c7209 */ /* 0x000fe40007800000 */
[----:B------:R-:W-:Y:S02]  /*110b0*/  ISETP.GE.AND P3, PT, R14, UR39, PT ;  /* 0x000000270e007c0c */ /* 0x000fe4000bf66270 */
[----:B------:R-:W-:Y:S02]  /*110c0*/  FSEL R128, R128, -INF , !P4 ;  /* 0xff80000080807808 */ /* 0x000fe40006000000 */
[----:B------:R-:W-:Y:S02]  /*110d0*/  FSEL R146, R146, -INF , !P3 ;  /* 0xff80000092927808 */ /* 0x000fe40005800000 */
[----:B------:R-:W-:Y:S02]  /*110e0*/  FMNMX R13, R143, R12, !PT ;  /* 0x0000000c8f0d7209 */ /* 0x000fe40007800000 */
[----:B------:R-:W-:-:S02]  /*110f0*/  ISETP.GE.AND P4, PT, R15, UR39, PT ;  /* 0x000000270f007c0c */ /* 0x000fc4000bf86270 */
[----:B------:R-:W-:Y:S02]  /*11100*/  IADD3 R22, R0, 0xf9, RZ ;  /* 0x000000f900167810 */ /* 0x000fe40007ffe0ff */
[----:B------:R-:W-:Y:S02]  /*11110*/  FSEL R147, R147, -INF , !P4 ;  /* 0xff80000093937808 */ /* 0x000fe40006000000 */
[----:B------:R-:W-:Y:S02]  /*11120*/  FMNMX R12, R146, R13, !PT ;  /* 0x0000000d920c7209 */ /* 0x000fe40007800000 */
[----:B------:R-:W-:Y:S02]  /*11130*/  ISETP.GE.AND P5, PT, R21, UR39, PT ;  /* 0x0000002715007c0c */ /* 0x000fe4000bfa6270 */
[----:B------:R-:W-:Y:S02]  /*11140*/  FSEL R125, R125, -INF , !P6 ;  /* 0xff8000007d7d7808 */ /* 0x000fe40007000000 */
[----:B------:R-:W-:-:S02]  /*11150*/  FSEL R150, R150, -INF , !P5 ;  /* 0xff80000096967808 */ /* 0x000fc40006800000 */
[----:B------:R-:W-:Y:S02]  /*11160*/  FMNMX R13, R147, R12, !PT ;  /* 0x0000000c930d7209 */ /* 0x000fe40007800000 */
[----:B------:R-:W-:Y:S02]  /*11170*/  ISETP.GE.AND P6, PT, R22, UR39, PT ;  /* 0x0000002716007c0c */ /* 0x000fe4000bfc6270 */
[----:B------:R-:W-:Y:S02]  /*11180*/  FMNMX R12, R150, R13, !PT ;  /* 0x0000000d960c7209 */ /* 0x000fe40007800000 */
[----:B------:R-:W-:Y:S02]  /*11190*/  FSEL R151, R151, -INF , !P6 ;  /* 0xff80000097977808 */ /* 0x000fe40007000000 */
[----:B------:R-:W-:Y:S02]  /*111a0*/  P2R R18, PR, RZ, 0x4 ;  /* 0x00000004ff127803 */ /* 0x000fe40000000000 */
[----:B------:R-:W-:-:S02]  /*111b0*/  FMNMX R14, R151, R12, !PT ;  /* 0x0000000c970e7209 */ /* 0x000fc40007800000 */
[----:B------:R-:W-:Y:S02]  /*111c0*/  P2R R20, PR, RZ, 0x1 ;  /* 0x00000001ff147803 */ /* 0x000fe40000000000 */
[----:B------:R-:W-:Y:S01]  /*111d0*/  ISETP.GE.AND P0, PT, R17, UR39, PT ;  /* 0x0000002711007c0c */ /* 0x000fe2000bf06270 */
[----:B------:R-:W1:Y:S01]  /*111e0*/  SHFL.BFLY PT, R13, R14, 0x1, 0x1f ;  /* 0x0c201f000e0d7f89 */ /* 0x000e6200000e0000 */
[----:B------:R-:W-:Y:S02]  /*111f0*/  FSEL R144, R144, -INF , !P3 ;  /* 0xff80000090907808 */ /* 0x000fe40005800000 */
[----:B------:R-:W-:Y:S02]  /*11200*/  FSEL R136, R136, -INF , !P0 ;  /* 0xff80000088887808 */ /* 0x000fe40004000000 */
[----:B------:R-:W-:Y:S02]  /*11210*/  ISETP.NE.AND P0, PT, R20, RZ, PT ;  /* 0x000000ff1400720c */ /* 0x000fe40003f05270 */
[----:B------:R-:W-:-:S02]  /*11220*/  FSEL R145, R145, -INF , !P4 ;  /* 0xff80000091917808 */ /* 0x000fc40006000000 */
[----:B------:R-:W-:Y:S02]  /*11230*/  FSEL R137, R137, -INF , !P0 ;  /* 0xff80000089897808 */ /* 0x000fe40004000000 */
[----:B------:R-:W-:Y:S02]  /*11240*/  ISETP.NE.AND P0, PT, R9, RZ, PT ;  /* 0x000000ff0900720c */ /* 0x000fe40003f05270 */
[----:B------:R-:W-:Y:S02]  /*11250*/  P2R R19, PR, RZ, 0x2 ;  /* 0x00000002ff137803 */ /* 0x000fe40000000000 */
[----:B------:R-:W-:Y:S02]  /*11260*/  ISETP.GE.AND P1, PT, R16, UR39, PT ;  /* 0x0000002710007c0c */ /* 0x000fe4000bf26270 */
[----:B------:R-:W-:Y:S02]  /*11270*/  FSEL R148, R148, -INF , !P5 ;  /* 0xff80000094947808 */ /* 0x000fe40006800000 */
[----:B------:R-:W-:-:S02]  /*11280*/  FSEL R149, R149, -INF , !P6 ;  /* 0xff80000095957808 */ /* 0x000fc40007000000 */
[----:B------:R-:W-:Y:S02]  /*11290*/  FSEL R133, R133, -INF , !P1 ;  /* 0xff80000085857808 */ /* 0x000fe40004800000 */
[----:B------:R-:W-:Y:S02]  /*112a0*/  ISETP.NE.AND P1, PT, R19, RZ, PT ;  /* 0x000000ff1300720c */ /* 0x000fe40003f25270 */
[----:B-1----:R-:W-:Y:S02]  /*112b0*/  FMNMX R15, R14, R13, !PT ;  /* 0x0000000d0e0f7209 */ /* 0x002fe40007800000 */
[----:B------:R-:W-:Y:S02]  /*112c0*/  FSEL R140, R140, -INF , !P1 ;  /* 0xff8000008c8c7808 */ /* 0x000fe40004800000 */
[----:B------:R-:W-:Y:S01]  /*112d0*/  ISETP.NE.AND P1, PT, R6, RZ, PT ;  /* 0x000000ff0600720c */ /* 0x000fe20003f25270 */
[----:B------:R-:W1:Y:S01]  /*112e0*/  SHFL.BFLY PT, R12, R15, 0x2, 0x1f ;  /* 0x0c401f000f0c7f89 */ /* 0x000e6200000e0000 */
[----:B------:R-:W-:-:S04]  /*112f0*/  FMNMX R6, R24, R7, !PT ;  /* 0x0000000718067209 */ /* 0x000fc80007800000 */
[----:B------:R-:W-:-:S04]  /*11300*/  FMNMX R19, R25, R6, !PT ;  /* 0x0000000619137209 */ /* 0x000fc80007800000 */
[----:B------:R-:W-:-:S04]  /*11310*/  FMNMX R6, R28, R19, !PT ;  /* 0x000000131c067209 */ /* 0x000fc80007800000 */
[----:B------:R-:W-:-:S04]  /*11320*/  FMNMX R21, R29, R6, !PT ;  /* 0x000000061d157209 */ /* 0x000fc80007800000 */
[----:B------:R-:W-:-:S04]  /*11330*/  FMNMX R6, R32, R21, !PT ;  /* 0x0000001520067209 */ /* 0x000fc80007800000 */
[----:B------:R-:W-:Y:S02]  /*11340*/  FMNMX R21, R33, R6, !PT ;  /* 0x0000000621157209 */ /* 0x000fe40007800000 */
[----:B-1----:R-:W-:Y:S02]  /*11350*/  FMNMX R109, R15, R12, !PT ;  /* 0x0000000c0f6d7209 */ /* 0x002fe40007800000 */
[----:B------:R-:W-:Y:S02]  /*11360*/  FMNMX R6, R36, R21, !PT ;  /* 0x0000001524067209 */ /* 0x000fe40007800000 */
[----:B------:R-:W-:Y:S02]  /*11370*/  FSETP.NEU.AND P2, PT, R109, -INF , PT ;  /* 0xff8000006d00780b */ /* 0x000fe40003f4d000 */
[----:B------:R-:W-:Y:S02]  /*11380*/  FMNMX R23, R37, R6, !PT ;  /* 0x0000000625177209 */ /* 0x000fe40007800000 */
[----:B------:R-:W-:-:S02]  /*11390*/  FSEL R13, R109, RZ, P2 ;  /* 0x000000ff6d0d7208 */ /* 0x000fc40001000000 */
[----:B------:R-:W-:Y:S02]  /*113a0*/  ISETP.NE.AND P2, PT, R18, RZ, PT ;  /* 0x000000ff1200720c */ /* 0x000fe40003f45270 */
[----:B------:R-:W-:Y:S01]  /*113b0*/  FMNMX R6, R40, R23, !PT ;  /* 0x0000001728067209 */ /* 0x000fe20007800000 */
[----:B------:R-:W-:Y:S01]  /*113c0*/  FMUL R12, R13, UR38 ;  /* 0x000000260d0c7c20 */ /* 0x000fe20008400000 */
[----:B------:R-:W-:-:S03]  /*113d0*/  FSEL R141, R141, -INF , !P2 ;  /* 0xff8000008d8d7808 */ /* 0x000fc60005000000 */
        /* <DEDUP_REMOVED lines=17> */
[--C-:B------:R-:W-:Y:S01]  /*114f0*/  FFMA R30, R50, UR38, -R12.reuse ;  /* 0x00000026321e7c23 */ /* 0x100fe2000800080c */
[----:B------:R-:W-:Y:S01]  /*11500*/  @!P2 FMUL R9, R9, 0.5 ;  /* 0x3f0000000909a820 */ /* 0x000fe20000400000 */
[--C-:B------:R-:W-:Y:S01]  /*11510*/  FFMA R55, R55, UR38, -R12.reuse ;  /* 0x0000002637377c23 */ /* 0x100fe2000800080c */
[----:B------:R-:W-:Y:S01]  /*11520*/  @!P3 FMUL R14, R14, 0.5 ;  /* 0x3f0000000e0eb820 */ /* 0x000fe20000400000 */
[--C-:B------:R-:W-:Y:S01]  /*11530*/  FFMA R51, R51, UR38, -R12.reuse ;  /* 0x0000002633337c23 */ /* 0x100fe2000800080c */
[----:B------:R-:W-:Y:S01]  /*11540*/  @!P4 FMUL R11, R11, 0.5 ;  /* 0x3f0000000b0bc820 */ /* 0x000fe20000400000 */
[--C-:B------:R-:W-:Y:S01]  /*11550*/  FFMA R34, R54, UR38, -R12.reuse ;  /* 0x0000002636227c23 */ /* 0x100fe2000800080c */
[----:B------:R-:W1:Y:S01]  /*11560*/  MUFU.EX2 R9, R9 ;  /* 0x0000000900097308 */ /* 0x000e620000000800 */
[----:B------:R-:W-:Y:S01]  /*11570*/  @!P5 FMUL R16, R16, 0.5 ;  /* 0x3f0000001010d820 */ /* 0x000fe20000400000 */
[----:B------:R-:W-:Y:S01]  /*11580*/  @!P6 FMUL R15, R15, 0.5 ;  /* 0x3f0000000f0fe820 */ /* 0x000fe20000400000 */
[----:B------:R-:W-:Y:S01]  /*11590*/  FMNMX R27, R41, R6, !PT ;  /* 0x00000006291b7209 */ /* 0x000fe20007800000 */
[--C-:B------:R-:W-:Y:S01]  /*115a0*/  FFMA R38, R58, UR38, -R12.reuse ;  /* 0x000000263a267c23 */ /* 0x100fe2000800080c */
[--C-:B------:R-:W-:Y:S01]  /*115b0*/  FFMA R59, R59, UR38, -R12.reuse ;  /* 0x000000263b3b7c23 */ /* 0x100fe2000800080c */
[--C-:B------:R-:W-:Y:S01]  /*115c0*/  FFMA R46, R66, UR38, -R12.reuse ;  /* 0x00000026422e7c23 */ /* 0x100fe2000800080c */
[----:B------:R-:W-:Y:S01]  /*115d0*/  FMNMX R6, R44, R27, !PT ;  /* 0x0000001b2c067209 */ /* 0x000fe20007800000 */
[----:B------:R-:W2:Y:S01]  /*115e0*/  MUFU.EX2 R14, R14 ;  /* 0x0000000e000e7308 */ /* 0x000ea20000000800 */
[--C-:B------:R-:W-:Y:S01]  /*115f0*/  FFMA R42, R62, UR38, -R12.reuse ;  /* 0x000000263e2a7c23 */ /* 0x100fe2000800080c */
[--C-:B------:R-:W-:Y:S01]  /*11600*/  FFMA R63, R63, UR38, -R12.reuse ;  /* 0x000000263f3f7c23 */ /* 0x100fe2000800080c */
[----:B------:R-:W-:Y:S01]  /*11610*/  FMNMX R27, R45, R6, !PT ;  /* 0x000000062d1b7209 */ /* 0x000fe20007800000 */
[--C-:B------:R-:W-:Y:S01]  /*11620*/  FFMA R67, R67, UR38, -R12.reuse ;  /* 0x0000002643437c23 */ /* 0x100fe2000800080c */
[--C-:B------:R-:W-:Y:S01]  /*11630*/  FFMA R50, R70, UR38, -R12.reuse ;  /* 0x0000002646327c23 */ /* 0x100fe2000800080c */
[--C-:B------:R-:W-:Y:S01]  /*11640*/  FFMA R75, R75, UR38, -R12.reuse ;  /* 0x000000264b4b7c23 */ /* 0x100fe2000800080c */
[----:B------:R-:W-:Y:S01]  /*11650*/  FMNMX R6, R48, R27, !PT ;  /* 0x0000001b30067209 */ /* 0x000fe20007800000 */
        /* <DEDUP_REMOVED lines=53> */
[----:B------:R-:W-:-:S02]  /*119b0*/  FFMA R135, R150, UR38, -R12 ;  /* 0x0000002696877c23 */ /* 0x000fc4000800080c */
[----:B------:R-:W-:Y:S01]  /*119c0*/  @!P2 FMUL R26, R26, 0.5 ;  /* 0x3f0000001a1aa820 */ /* 0x000fe20000400000 */
[----:B------:R1:W4:Y:S01]  /*119d0*/  MUFU.EX2 R19, R43 ;  /* 0x0000002b00137308 */ /* 0x0003220000000800 */
[----:B--2---:R-:W-:Y:S01]  /*119e0*/  @!P4 FMUL R17, R17, R17 ;  /* 0x000000111111c220 */ /* 0x004fe20000400000 */
[----:B------:R-:W-:Y:S02]  /*119f0*/  FSETP.GEU.AND P4, PT, R30, -126, PT ;  /* 0xc2fc00001e00780b */ /* 0x000fe40003f8e000 */
[----:B------:R-:W-:-:S03]  /*11a00*/  FMNMX R6, R64, R39, !PT ;  /* 0x0000002740067209 */ /* 0x000fc60007800000 */
[----:B------:R-:W-:Y:S01]  /*11a10*/  @!P3 FMUL R47, R47, 0.5 ;  /* 0x3f0000002f2fb820 */ /* 0x000fe20000400000 */
[----:B------:R-:W2:Y:S01]  /*11a20*/  MUFU.EX2 R26, R26 ;  /* 0x0000001a001a7308 */ /* 0x000ea20000000800 */
[----:B---3--:R-:W-:Y:S01]  /*11a30*/  @!P5 FMUL R22, R22, R22 ;  /* 0x000000161616d220 */ /* 0x008fe20000400000 */
[----:B------:R-:W-:Y:S02]  /*11a40*/  FSETP.GEU.AND P5, PT, R51, -126, PT ;  /* 0xc2fc00003300780b */ /* 0x000fe40003fae000 */
[----:B-1----:R-:W-:-:S03]  /*11a50*/  FMNMX R43, R65, R6, !PT ;  /* 0x00000006412b7209 */ /* 0x002fc60007800000 */
[----:B------:R-:W-:Y:S01]  /*11a60*/  @!P4 FMUL R30, R30, 0.5 ;  /* 0x3f0000001e1ec820 */ /* 0x000fe20000400000 */
[----:B------:R-:W1:Y:S01]  /*11a70*/  MUFU.EX2 R21, R47 ;  /* 0x0000002f00157308 */ /* 0x000e620000000800 */
[----:B----4-:R-:W-:Y:S01]  /*11a80*/  @!P6 FMUL R19, R19, R19 ;  /* 0x000000131313e220 */ /* 0x010fe20000400000 */
        /* <DEDUP_REMOVED lines=68> */
[----:B------:R2:W4:Y:S01]  /*11ed0*/  MUFU.EX2 R47, R75 ;  /* 0x0000004b002f7308 */ /* 0x0005220000000800 */
[----:B-1----:R-:W-:Y:S01]  /*11ee0*/  @!P5 FMUL R43, R43, R43 ;  /* 0x0000002b2b2bd220 */ /* 0x002fe20000400000 */
[----:B------:R-:W-:Y:S02]  /*11ef0*/  FSETP.GEU.AND P5, PT, R82, -126, PT ;  /* 0xc2fc00005200780b */ /* 0x000fe40003fae000 */
[----:B------:R-:W-:-:S03]  /*11f00*/  FMNMX R6, R96, R59, !PT ;  /* 0x0000003b60067209 */ /* 0x000fc60007800000 */
[----:B------:R-:W-:Y:S01]  /*11f10*/  @!P4 FMUL R58, R58, 0.5 ;  /* 0x3f0000003a3ac820 */ /* 0x000fe20000400000 */
[----:B------:R1:W5:Y:S01]  /*11f20*/  MUFU.EX2 R51, R78 ;  /* 0x0000004e00337308 */ /* 0x0003620000000800 */
[----:B---3--:R-:W-:Y:S01]  /*11f30*/  @!P6 FMUL R54, R54, R54 ;  /* 0x000000363636e220 */ /* 0x008fe20000400000 */
[----:B------:R-:W-:Y:S01]  /*11f40*/  FSETP.GEU.AND P6, PT, R62, -126, PT ;  /* 0xc2fc00003e00780b */ /* 0x000fe20003fce000 */
[--C-:B--2---:R-:W-:Y:S01]  /*11f50*/  FFMA R75, R99, UR38, -R12.reuse ;  /* 0x00000026634b7c23 */ /* 0x104fe2000800080c */
[----:B------:R-:W-:Y:S01]  /*11f60*/  FMNMX R63, R97, R6, !PT ;  /* 0x00000006613f7209 */ /* 0x000fe20007800000 */
[--C-:B------:R-:W-:Y:S01]  /*11f70*/  FFMA R99, R114, UR38, -R12.reuse ;  /* 0x0000002672637c23 */ /* 0x100fe2000800080c */
[--C-:B------:R-:W-:Y:S01]  /*11f80*/  FFMA R114, R123, UR38, -R12.reuse ;  /* 0x000000267b727c23 */ /* 0x100fe2000800080c */
[----:B------:R-:W-:Y:S01]  /*11f90*/  @!P5 FMUL R82, R82, 0.5 ;  /* 0x3f0000005252d820 */ /* 0x000fe20000400000 */
[----:B------:R-:W2:Y:S01]  /*11fa0*/  MUFU.EX2 R58, R58 ;  /* 0x0000003a003a7308 */ /* 0x000ea20000000800 */
[----:B----4-:R-:W-:Y:S01]  /*11fb0*/  @!P2 FMUL R47, R47, R47 ;  /* 0x0000002f2f2fa220 */ /* 0x010fe20000400000 */
[----:B------:R-:W-:Y:S01]  /*11fc0*/  FSETP.GEU.AND P2, PT, R66, -126, PT ;  /* 0xc2fc00004200780b */ /* 0x000fe20003f4e000 */
[--C-:B-1----:R-:W-:Y:S01]  /*11fd0*/  FFMA R78, R94, UR38, -R12.reuse ;  /* 0x000000265e4e7c23 */ /* 0x102fe2000800080c */
[----:B------:R-:W-:Y:S01]  /*11fe0*/  FMNMX R6, R100, R63, !PT ;  /* 0x0000003f64067209 */ /* 0x000fe20007800000 */
[--C-:B------:R-:W-:Y:S01]  /*11ff0*/  FFMA R94, R103, UR38, -R12.reuse ;  /* 0x00000026675e7c23 */ /* 0x100fe2000800080c */
[--C-:B------:R-:W-:Y:S01]  /*12000*/  FFMA R103, R118, UR38, -R12.reuse ;  /* 0x0000002676677c23 */ /* 0x100fe2000800080c */
[----:B------:R-:W-:Y:S01]  /*12010*/  @!P6 FMUL R62, R62, 0.5 ;  /* 0x3f0000003e3ee820 */ /* 0x000fe20000400000 */
[----:B------:R-:W1:Y:S01]  /*12020*/  MUFU.EX2 R55, R82 ;  /* 0x0000005200377308 */ /* 0x000e620000000800 */
[----:B-----5:R-:W-:Y:S01]  /*12030*/  @!P3 FMUL R51, R51, R51 ;  /* 0x000000333333b220 */ /* 0x020fe20000400000 */
[----:B------:R-:W-:Y:S01]  /*12040*/  FSETP.GEU.AND P3, PT, R87, -126, PT ;  /* 0xc2fc00005700780b */ /* 0x000fe20003f6e000 */
[--C-:B------:R-:W-:Y:S01]  /*12050*/  FFMA R118, R127, UR38, -R12.reuse ;  /* 0x000000267f767c23 */ /* 0x100fe2000800080c */
[----:B------:R-:W-:Y:S01]  /*12060*/  FMNMX R67, R101, R6, !PT ;  /* 0x0000000665437209 */ /* 0x000fe20007800000 */
[--C-:B------:R-:W-:Y:S01]  /*12070*/  FFMA R123, R138, UR38, -R12.reuse ;  /* 0x000000268a7b7c23 */ /* 0x100fe2000800080c */
[--C-:B------:R-:W-:Y:S01]  /*12080*/  FFMA R138, R146, UR38, -R12.reuse ;  /* 0x00000026928a7c23 */ /* 0x100fe2000800080c */
[----:B------:R-:W-:Y:S01]  /*12090*/  @!P2 FMUL R66, R66, 0.5 ;  /* 0x3f0000004242a820 */ /* 0x000fe20000400000 */
[----:B------:R-:W3:Y:S01]  /*120a0*/  MUFU.EX2 R62, R62 ;  /* 0x0000003e003e7308 */ /* 0x000ee20000000800 */
[----:B--2---:R-:W-:Y:S01]  /*120b0*/  @!P4 FMUL R58, R58, R58 ;  /* 0x0000003a3a3ac220 */ /* 0x004fe20000400000 */
[----:B------:R-:W-:Y:S01]  /*120c0*/  FSETP.GEU.AND P4, PT, R74, -126, PT ;  /* 0xc2fc00004a00780b */ /* 0x000fe20003f8e000 */
[----:B------:R-:W-:Y:S01]  /*120d0*/  FFMA R127, R143, UR38, -R12 ;  /* 0x000000268f7f7c23 */ /* 0x000fe2000800080c */
        /* <DEDUP_REMOVED lines=22> */
[----:B------:R-:W1:Y:S01]  /*12240*/  MUFU.EX2 R78, R78 ;  /* 0x0000004e004e7308 */ /* 0x000e620000000800 */
[----:B---3--:R-:W-:Y:S01]  /*12250*/  @!P4 FMUL R74, R74, R74 ;  /* 0x0000004a4a4ac220 */ /* 0x008fe20000400000 */
[--C-:B--2---:R-:W-:Y:S01]  /*12260*/  FFMA R91, R106, UR38, -R12.reuse ;  /* 0x000000266a5b7c23 */ /* 0x104fe2000800080c */
[----:B------:R-:W-:Y:S01]  /*12270*/  FSETP.GEU.AND P4, PT, R75, -126, PT ;  /* 0xc2fc00004b00780b */ /* 0x000fe20003f8e000 */
[--C-:B------:R-:W-:Y:S01]  /*12280*/  FFMA R106, R115, UR38, -R12.reuse ;  /* 0x00000026736a7c23 */ /* 0x100fe2000800080c */
[----:B------:R-:W-:Y:S01]  /*12290*/  FMNMX R71, R113, R6, !PT ;  /* 0x0000000671477209 */ /* 0x000fe20007800000 */
[--C-:B------:R-:W-:Y:S01]  /*122a0*/  FFMA R115, R130, UR38, -R12.reuse ;  /* 0x0000002682737c23 */ /* 0x100fe2000800080c */
[----:B------:R-:W-:Y:S01]  /*122b0*/  @!P3 FMUL R90, R90, 0.5 ;  /* 0x3f0000005a5ab820 */ /* 0x000fe20000400000 */
[----:B------:R2:W3:Y:S01]  /*122c0*/  MUFU.EX2 R67, R95 ;  /* 0x0000005f00437308 */ /* 0x0004e20000000800 */
[----:B----4-:R-:W-:Y:S01]  /*122d0*/  @!P5 FMUL R63, R63, R63 ;  /* 0x0000003f3f3fd220 */ /* 0x010fe20000400000 */
[----:B------:R-:W-:Y:S01]  /*122e0*/  FSETP.GEU.AND P5, PT, R79, -126, PT ;  /* 0xc2fc00004f00780b */ /* 0x000fe20003fae000 */
[----:B------:R-:W-:Y:S01]  /*122f0*/  FFMA R130, R139, UR38, -R12 ;  /* 0x000000268b827c23 */ /* 0x000fe2000800080c */
[----:B------:R-:W-:Y:S01]  /*12300*/  FMNMX R6, R116, R71, !PT ;  /* 0x0000004774067209 */ /* 0x000fe20007800000 */
[----:B------:R-:W-:-:S03]  /*12310*/  FADD R216, R9, R74 ;  /* 0x0000004a09d87221 */ /* 0x000fc60000000000 */
[----:B------:R-:W4:Y:S01]  /*12320*/  MUFU.EX2 R90, R90 ;  /* 0x0000005a005a7308 */ /* 0x000f220000000800 */
[----:B-1----:R-:W-:Y:S01]  /*12330*/  @!P6 FMUL R78, R78, R78 ;  /* 0x0000004e4e4ee220 */ /* 0x002fe20000400000 */
[----:B------:R-:W-:Y:S01]  /*12340*/  @!P4 FMUL R75, R75, 0.5 ;  /* 0x3f0000004b4bc820 */ /* 0x000fe20000400000 */
[----:B------:R-:W-:Y:S01]  /*12350*/  FSETP.GEU.AND P6, PT, R94, -126, PT ;  /* 0xc2fc00005e00780b */ /* 0x000fe20003fce000 */
[--C-:B--2---:R-:W-:Y:S01]  /*12360*/  FFMA R95, R110, UR38, -R12.reuse ;  /* 0x000000266e5f7c23 */ /* 0x104fe2000800080c */
[----:B------:R-:W-:Y:S01]  /*12370*/  FMNMX R71, R117, R6, !PT ;  /* 0x0000000675477209 */ /* 0x000fe20007800000 */
[--C-:B------:R-:W-:Y:S01]  /*12380*/  FFMA R110, R119, UR38, -R12.reuse ;  /* 0x00000026776e7c23 */ /* 0x100fe2000800080c */
[----:B------:R-:W-:Y:S01]  /*12390*/  @!P5 FMUL R79, R79, 0.5 ;  /* 0x3f0000004f4fd820 */ /* 0x000fe20000400000 */
[----:B------:R-:W1:Y:S01]  /*123a0*/  MUFU.EX2 R75, R75 ;  /* 0x0000004b004b7308 */ /* 0x000e620000000800 */
[----:B---3--:R-:W-:Y:S01]  /*123b0*/  @!P2 FMUL R67, R67, R67 ;  /* 0x000000434343a220 */ /* 0x008fe20000400000 */
[----:B------:R-:W-:Y:S01]  /*123c0*/  FSETP.GEU.AND P2, PT, R91, -126, PT ;  /* 0xc2fc00005b00780b */ /* 0x000fe20003f4e000 */
[--C-:B------:R-:W-:Y:S01]  /*123d0*/  FFMA R119, R134, UR38, -R12.reuse ;  /* 0x0000002686777c23 */ /* 0x100fe2000800080c */
[----:B------:R-:W-:Y:S01]  /*123e0*/  FMNMX R6, R120, R71, !PT ;  /* 0x0000004778067209 */ /* 0x000fe20007800000 */
[--C-:B------:R-:W-:Y:S01]  /*123f0*/  FFMA R134, R142, UR38, -R12.reuse ;  /* 0x000000268e867c23 */ /* 0x100fe2000800080c */
[----:B------:R-:W-:-:S02]  /*12400*/  FFMA R12, R151, UR38, -R12 ;  /* 0x00000026970c7c23 */ /* 0x000fc4000800080c */
[----:B------:R-:W2:Y:S01]  /*12410*/  MUFU.EX2 R79, R79 ;  /* 0x0000004f004f7308 */ /* 0x000ea20000000800 */
[----:B----4-:R-:W-:Y:S01]  /*12420*/  @!P3 FMUL R90, R90, R90 ;  /* 0x0000005a5a5ab220 */ /* 0x010fe20000400000 */
[----:B------:R-:W-:Y:S01]  /*12430*/  FSETP.GEU.AND P3, PT, R98, -126, PT ;  /* 0xc2fc00006200780b */ /* 0x000fe20003f6e000 */
[----:B------:R-:W-:Y:S01]  /*12440*/  @!P6 FMUL R94, R94, 0.5 ;  /* 0x3f0000005e5ee820 */ /* 0x000fe20000400000 */
[----:B------:R-:W-:-:S03]  /*12450*/  FMNMX R71, R121, R6, !PT ;  /* 0x0000000679477209 */ /* 0x000fc60007800000 */
[----:B------:R-:W-:Y:S01]  /*12460*/  @!P2 FMUL R91, R91, 0.5 ;  /* 0x3f0000005b5ba820 */ /* 0x000fe20000400000 */
[----:B------:R-:W-:Y:S01]  /*12470*/  FMNMX R6, R124, R71, !PT ;  /* 0x000000477c067209 */ /* 0x000fe20007800000 */
[----:B------:R-:W3:Y:S01]  /*12480*/  MUFU.EX2 R94, R94 ;  /* 0x0000005e005e7308 */ /* 0x000ee20000000800 */
[----:B-1----:R-:W-:Y:S01]  /*12490*/  @!P4 FMUL R75, R75, R75 ;  /* 0x0000004b4b4bc220 */ /* 0x002fe20000400000 */
[----:B------:R-:W-:Y:S02]  /*124a0*/  FSETP.GEU.AND P4, PT, R95, -126, PT ;  /* 0xc2fc00005f00780b */ /* 0x000fe40003f8e000 */
[----:B------:R-:W-:Y:S02]  /*124b0*/  FMNMX R71, R125, R6, !PT ;  /* 0x000000067d477209 */ /* 0x000fe40007800000 */
[----:B------:R-:W-:Y:S02]  /*124c0*/  @!P3 FMUL R98, R98, 0.5 ;  /* 0x3f0000006262b820 */ /* 0x000fe40000400000 */
[----:B------:R-:W1:Y:S01]  /*124d0*/  MUFU.EX2 R91, R91 ;  /* 0x0000005b005b7308 */ /* 0x000e620000000800 */
[----:B--2---:R-:W-:Y:S01]  /*124e0*/  @!P5 FMUL R79, R79, R79 ;  /* 0x0000004f4f4fd220 */ /* 0x004fe20000400000 */
[----:B------:R-:W-:-:S02]  /*124f0*/  FSETP.GEU.AND P5, PT, R102, -126, PT ;  /* 0xc2fc00006600780b */ /* 0x000fc40003fae000 */
[----:B------:R-:W-:-:S03]  /*12500*/  FMNMX R6, R128, R71, !PT ;  /* 0x0000004780067209 */ /* 0x000fc60007800000 */
[----:B------:R-:W-:Y:S01]  /*12510*/  @!P4 FMUL R95, R95, 0.5 ;  /* 0x3f0000005f5fc820 */ /* 0x000fe20000400000 */
[----:B------:R-:W2:Y:S01]  /*12520*/  MUFU.EX2 R98, R98 ;  /* 0x0000006200627308 */ /* 0x000ea20000000800 */
[----:B---3--:R-:W-:Y:S01]  /*12530*/  @!P6 FMUL R94, R94, R94 ;  /* 0x0000005e5e5ee220 */ /* 0x008fe20000400000 */
[----:B------:R-:W-:Y:S02]  /*12540*/  FSETP.GEU.AND P6, PT, R99, -126, PT ;  /* 0xc2fc00006300780b */ /* 0x000fe40003fce000 */
[----:B------:R-:W-:-:S03]  /*12550*/  FMNMX R71, R129, R6, !PT ;  /* 0x0000000681477209 */ /* 0x000fc60007800000 */
[----:B------:R-:W-:Y:S01]  /*12560*/  @!P5 FMUL R102, R102, 0.5 ;  /* 0x3f0000006666d820 */ /* 0x000fe20000400000 */
[----:B------:R-:W3:Y:S01]  /*12570*/  MUFU.EX2 R95, R95 ;  /* 0x0000005f005f7308 */ /* 0x000ee20000000800 */
[----:B-1----:R-:W-:Y:S01]  /*12580*/  @!P2 FMUL R91, R91, R91 ;  /* 0x0000005b5b5ba220 */ /* 0x002fe20000400000 */
[----:B------:R-:W-:Y:S02]  /*12590*/  FSETP.GEU.AND P2, PT, R106, -126, PT ;  /* 0xc2fc00006a00780b */ /* 0x000fe40003f4e000 */
[----:B------:R-:W-:Y:S01]  /*125a0*/  FMNMX R6, R132, R71, !PT ;  /* 0x0000004784067209 */ /* 0x000fe20007800000 */
[----:B------:R-:W-:Y:S02]  /*125b0*/  FADD R215, R22, R91 ;  /* 0x0000005b16d77221 */ /* 0x000fe40000000000 */
[----:B------:R-:W-:Y:S01]  /*125c0*/  @!P6 FMUL R99, R99, 0.5 ;  /* 0x3f0000006363e820 */ /* 0x000fe20000400000 */
[----:B------:R-:W1:Y:S01]  /*125d0*/  MUFU.EX2 R102, R102 ;  /* 0x0000006600667308 */ /* 0x000e620000000800 */
[----:B--2---:R-:W-:Y:S01]  /*125e0*/  @!P3 FMUL R98, R98, R98 ;  /* 0x000000626262b220 */ /* 0x004fe20000400000 */
[----:B------:R-:W-:-:S02]  /*125f0*/  FSETP.GEU.AND P3, PT, R103, -126, PT ;  /* 0xc2fc00006700780b */ /* 0x000fc40003f6e000 */
[----:B------:R-:W-:Y:S01]  /*12600*/  FMNMX R71, R133, R6, !PT ;  /* 0x0000000685477209 */ /* 0x000fe20007800000 */
[----:B------:R-:W-:Y:S02]  /*12610*/  FADD R213, R19, R98 ;  /* 0x0000006213d57221 */ /* 0x000fe40000000000 */
        /* <DEDUP_REMOVED lines=28> */
[----:B------:R-:W-:-:S03]  /*127e0*/  FMNMX R6, R149, R6, !PT ;  /* 0x0000000695067209 */ /* 0x000fc60007800000 */
[----:B------:R-:W3:Y:S01]  /*127f0*/  MUFU.EX2 R114, R114 ;  /* 0x0000007200727308 */ /* 0x000ee20000000800 */
[----:B--2---:R-:W-:Y:S01]  /*12800*/  @!P4 FMUL R110, R110, R110 ;  /* 0x0000006e6e6ec220 */ /* 0x004fe20000400000 */
[----:B------:R-:W-:Y:S01]  /*12810*/  FSETP.GEU.AND P4, PT, R115, -126, PT ;  /* 0xc2fc00007300780b */ /* 0x000fe20003f8e000 */
[----:B------:R-:W2:Y:S01]  /*12820*/  SHFL.BFLY PT, R71, R6, 0x1, 0x1f ;  /* 0x0c201f0006477f89 */ /* 0x000ea200000e0000 */
[----:B------:R-:W-:-:S04]  /*12830*/  @!P3 FMUL R118, R118, 0.5 ;  /* 0x3f0000007676b820 */ /* 0x000fc80000400000 */
[----:B------:R-:W4:Y:S01]  /*12840*/  MUFU.EX2 R111, R111 ;  /* 0x0000006f006f7308 */ /* 0x000f220000000800 */
[----:B-1----:R-:W-:Y:S01]  /*12850*/  @!P5 FMUL R107, R107, R107 ;  /* 0x0000006b6b6bd220 */ /* 0x002fe20000400000 */
[----:B------:R-:W-:-:S05]  /*12860*/  FSETP.GEU.AND P5, PT, R122, -126, PT ;  /* 0xc2fc00007a00780b */ /* 0x000fca0003fae000 */
[----:B------:R-:W-:Y:S01]  /*12870*/  @!P4 FMUL R115, R115, 0.5 ;  /* 0x3f0000007373c820 */ /* 0x000fe20000400000 */
[----:B------:R-:W1:Y:S01]  /*12880*/  MUFU.EX2 R118, R118 ;  /* 0x0000007600767308 */ /* 0x000e620000000800 */
[----:B---3--:R-:W-:Y:S01]  /*12890*/  @!P6 FMUL R114, R114, R114 ;  /* 0x000000727272e220 */ /* 0x008fe20000400000 */
[----:B------:R-:W-:-:S05]  /*128a0*/  FSETP.GEU.AND P6, PT, R119, -126, PT ;  /* 0xc2fc00007700780b */ /* 0x000fca0003fce000 */
[----:B------:R-:W-:Y:S01]  /*128b0*/  @!P5 FMUL R122, R122, 0.5 ;  /* 0x3f0000007a7ad820 */ /* 0x000fe20000400000 */
[----:B------:R-:W3:Y:S01]  /*128c0*/  MUFU.EX2 R115, R115 ;  /* 0x0000007300737308 */ /* 0x000ee20000000800 */
[----:B----4-:R-:W-:Y:S01]  /*128d0*/  @!P2 FMUL R111, R111, R111 ;  /* 0x0000006f6f6fa220 */ /* 0x010fe20000400000 */
[----:B------:R-:W-:Y:S02]  /*128e0*/  FSETP.GEU.AND P2, PT, R126, -126, PT ;  /* 0xc2fc00007e00780b */ /* 0x000fe40003f4e000 */
[----:B--2---:R-:W-:-:S03]  /*128f0*/  FMNMX R6, R6, R71, !PT ;  /* 0x0000004706067209 */ /* 0x004fc60007800000 */
[----:B------:R-:W-:Y:S01]  /*12900*/  @!P6 FMUL R119, R119, 0.5 ;  /* 0x3f0000007777e820 */ /* 0x000fe20000400000 */
[----:B------:R-:W2:Y:S01]  /*12910*/  MUFU.EX2 R122, R122 ;  /* 0x0000007a007a7308 */ /* 0x000ea20000000800 */
[----:B-1----:R-:W-:Y:S01]  /*12920*/  @!P3 FMUL R118, R118, R118 ;  /* 0x000000767676b220 */ /* 0x002fe20000400000 */
[----:B------:R-:W-:Y:S01]  /*12930*/  FSETP.GEU.AND P3, PT, R123, -126, PT ;  /* 0xc2fc00007b00780b */ /* 0x000fe20003f6e000 */
[----:B------:R-:W1:Y:S04]  /*12940*/  SHFL.BFLY PT, R71, R6, 0x2, 0x1f ;  /* 0x0c401f0006477f89 */ /* 0x000e6800000e0000 */
        /* <DEDUP_REMOVED lines=11> */
[----:B------:R-:W-:Y:S02]  /*12a00*/  FSETP.GEU.AND P6, PT, R127, -126, PT ;  /* 0xc2fc00007f00780b */ /* 0x000fe40003fce000 */
[----:B-1----:R-:W-:-:S03]  /*12a10*/  FMNMX R6, R6, R71, !PT ;  /* 0x0000004706067209 */ /* 0x002fc60007800000 */
[----:B------:R-:W-:Y:S01]  /*12a20*/  @!P5 FMUL R134, R134, 0.5 ;  /* 0x3f0000008686d820 */ /* 0x000fe20000400000 */
[----:B------:R-:W1:Y:S01]  /*12a30*/  MUFU.EX2 R130, R130 ;  /* 0x0000008200827308 */ /* 0x000e620000000800 */
[----:B---3--:R-:W-:Y:S01]  /*12a40*/  @!P2 FMUL R126, R126, R126 ;  /* 0x0000007e7e7ea220 */ /* 0x008fe20000400000 */
[----:B------:R-:W-:-:S05]  /*12a50*/  FSETP.GEU.AND P2, PT, R138, -126, PT ;  /* 0xc2fc00008a00780b */ /* 0x000fca0003f4e000 */
[----:B------:R-:W-:Y:S01]  /*12a60*/  @!P6 FMUL R127, R127, 0.5 ;  /* 0x3f0000007f7fe820 */ /* 0x000fe20000400000 */
[----:B------:R-:W3:Y:S01]  /*12a70*/  MUFU.EX2 R134, R134 ;  /* 0x0000008600867308 */ /* 0x000ee20000000800 */
[----:B--2---:R-:W-:Y:S01]  /*12a80*/  @!P3 FMUL R123, R123, R123 ;  /* 0x0000007b7b7bb220 */ /* 0x004fe20000400000 */
[----:B------:R-:W-:-:S04]  /*12a90*/  FSETP.NEU.AND P3, PT, R6, -INF , PT ;  /* 0xff8000000600780b */ /* 0x000fc80003f6d000 */
[----:B------:R-:W-:Y:S01]  /*12aa0*/  FSEL R70, R6, RZ, P3 ;  /* 0x000000ff06467208 */ /* 0x000fe20001800000 */
[----:B------:R-:W-:Y:S01]  /*12ab0*/  @!P2 FMUL R138, R138, 0.5 ;  /* 0x3f0000008a8aa820 */ /* 0x000fe20000400000 */
[----:B------:R-:W2:Y:S01]  /*12ac0*/  MUFU.EX2 R127, R127 ;  /* 0x0000007f007f7308 */ /* 0x000ea20000000800 */
[----:B-1----:R-:W-:Y:S01]  /*12ad0*/  @!P4 FMUL R130, R130, R130 ;  /* 0x000000828282c220 */ /* 0x002fe20000400000 */
[----:B------:R-:W-:Y:S01]  /*12ae0*/  FSETP.GEU.AND P4, PT, R131, -126, PT ;  /* 0xc2fc00008300780b */ /* 0x000fe20003f8e000 */
[C---:B------:R-:W-:Y:S01]  /*12af0*/  FMUL R71, R70.reuse, UR38 ;  /* 0x0000002646477c20 */ /* 0x040fe20008400000 */
[----:B------:R-:W-:Y:S01]  /*12b00*/  FSETP.GEU.AND P3, PT, R135, -126, PT ;  /* 0xc2fc00008700780b */ /* 0x000fe20003f6e000 */
[----:B------:R-:W-:Y:S02]  /*12b10*/  FADD R70, -R70, R7 ;  /* 0x0000000746467221 */ /* 0x000fe40000000100 */
[--C-:B------:R-:W-:Y:S01]  /*12b20*/  FFMA R25, R25, UR38, -R71.reuse ;  /* 0x0000002619197c23 */ /* 0x100fe20008000847 */
[----:B------:R-:W1:Y:S01]  /*12b30*/  MUFU.EX2 R138, R138 ;  /* 0x0000008a008a7308 */ /* 0x000e620000000800 */
[----:B---3--:R-:W-:Y:S01]  /*12b40*/  @!P5 FMUL R134, R134, R134 ;  /* 0x000000868686d220 */ /* 0x008fe20000400000 */
[----:B------:R-:W-:Y:S01]  /*12b50*/  FSETP.GEU.AND P5, PT, R12, -126, PT ;  /* 0xc2fc00000c00780b */ /* 0x000fe20003fae000 */
[--C-:B------:R-:W-:Y:S01]  /*12b60*/  FFMA R24, R24, UR38, -R71.reuse ;  /* 0x0000002618187c23 */ /* 0x100fe20008000847 */
[--C-:B------:R-:W-:Y:S01]  /*12b70*/  FFMA R28, R28, UR38, -R71.reuse ;  /* 0x000000261c1c7c23 */ /* 0x100fe20008000847 */
[--C-:B------:R-:W-:Y:S01]  /*12b80*/  FFMA R32, R32, UR38, -R71.reuse ;  /* 0x0000002620207c23 */ /* 0x100fe20008000847 */
[--C-:B------:R-:W-:Y:S01]  /*12b90*/  FFMA R36, R36, UR38, -R71.reuse ;  /* 0x0000002624247c23 */ /* 0x100fe20008000847 */
[----:B------:R-:W-:Y:S01]  /*12ba0*/  @!P4 FMUL R131, R131, 0.5 ;  /* 0x3f0000008383c820 */ /* 0x000fe20000400000 */
        /* <DEDUP_REMOVED lines=9> */
[----:B-1----:R-:W-:Y:S01]  /*12c40*/  @!P2 FMUL R138, R138, R138 ;  /* 0x0000008a8a8aa220 */ /* 0x002fe20000400000 */
[----:B------:R-:W-:Y:S01]  /*12c50*/  FSETP.GEU.AND P2, PT, R25, -126, PT ;  /* 0xc2fc00001900780b */ /* 0x000fe20003f4e000 */
[--C-:B------:R-:W-:Y:S01]  /*12c60*/  FFMA R29, R29, UR38, -R71.reuse ;  /* 0x000000261d1d7c23 */ /* 0x100fe20008000847 */
[--C-:B------:R-:W-:Y:S01]  /*12c70*/  FFMA R44, R44, UR38, -R71.reuse ;  /* 0x000000262c2c7c23 */ /* 0x100fe20008000847 */
[----:B------:R-:W1:Y:S01]  /*12c80*/  MUFU.EX2 R12, R12 ;  /* 0x0000000c000c7308 */ /* 0x000e620000000800 */
        /* <DEDUP_REMOVED lines=8> */
[----:B--2---:R-:W-:Y:S01]  /*12d10*/  @!P4 FMUL R131, R131, R131 ;  /* 0x000000838383c220 */ /* 0x004fe20000400000 */
[----:B------:R-:W-:Y:S01]  /*12d20*/  @!P2 FMUL R25, R25, 0.5 ;  /* 0x3f0000001919a820 */ /* 0x000fe20000400000 */
[----:B------:R-:W-:Y:S01]  /*12d30*/  FSETP.GEU.AND P4, PT, R28, -126, PT ;  /* 0xc2fc00001c00780b */ /* 0x000fe20003f8e000 */
[--C-:B------:R-:W-:Y:S01]  /*12d40*/  FFMA R65, R65, UR38, -R71.reuse ;  /* 0x0000002641417c23 */ /* 0x100fe20008000847 */
[--C-:B------:R-:W-:Y:S01]  /*12d50*/  FFMA R61, R61, UR38, -R71.reuse ;  /* 0x000000263d3d7c23 */ /* 0x100fe20008000847 */
[--C-:B------:R-:W-:Y:S01]  /*12d60*/  FFMA R49, R49, UR38, -R71.reuse ;  /* 0x0000002631317c23 */ /* 0x100fe20008000847 */
[--C-:B------:R-:W-:Y:S01]  /*12d70*/  FFMA R73, R73, UR38, -R71.reuse ;  /* 0x0000002649497c23 */ /* 0x100fe20008000847 */
[----:B------:R-:W2:Y:S01]  /*12d80*/  MUFU.EX2 R25, R25 ;  /* 0x0000001900197308 */ /* 0x000ea20000000800 */
[----:B-1----:R-:W-:Y:S01]  /*12d90*/  @!P5 FMUL R12, R12, R12 ;  /* 0x0000000c0c0cd220 */ /* 0x002fe20000400000 */
[----:B------:R-:W-:Y:S01]  /*12da0*/  FSETP.GEU.AND P5, PT, R32, -126, PT ;  /* 0xc2fc00002000780b */ /* 0x000fe20003fae000 */
[--C-:B------:R-:W-:Y:S01]  /*12db0*/  FFMA R212, R77, UR38, -R71.reuse ;  /* 0x000000264dd47c23 */ /* 0x100fe20008000847 */
[--C-:B------:R-:W-:Y:S01]  /*12dc0*/  FFMA R81, R81, UR38, -R71.reuse ;  /* 0x0000002651517c23 */ /* 0x100fe20008000847 */
[--C-:B------:R-:W-:Y:S01]  /*12dd0*/  FFMA R69, R69, UR38, -R71.reuse ;  /* 0x0000002645457c23 */ /* 0x100fe20008000847 */
[--C-:B------:R-:W-:Y:S01]  /*12de0*/  FFMA R10, R10, UR38, -R71.reuse ;  /* 0x000000260a0a7c23 */ /* 0x100fe20008000847 */
[--C-:B------:R-:W-:Y:S01]  /*12df0*/  FFMA R121, R121, UR38, -R71.reuse ;  /* 0x0000002679797c23 */ /* 0x100fe20008000847 */
[----:B------:R-:W-:Y:S01]  /*12e00*/  @!P4 FMUL R28, R28, 0.5 ;  /* 0x3f0000001c1cc820 */ /* 0x000fe20000400000 */
[----:B---3--:R-:W-:Y:S01]  /*12e10*/  @!P6 FMUL R24, R24, R24 ;  /* 0x000000181818e220 */ /* 0x008fe20000400000 */
[----:B------:R-:W-:Y:S01]  /*12e20*/  FSETP.GEU.AND P6, PT, R83, -126, PT ;  /* 0xc2fc00005300780b */ /* 0x000fe20003fce000 */
[----:B------:R-:W1:Y:S01]  /*12e30*/  MUFU.EX2 R135, R135 ;  /* 0x0000008700877308 */ /* 0x000e620000000800 */
[--C-:B------:R-:W-:Y:S01]  /*12e40*/  FFMA R120, R120, UR38, -R71.reuse ;  /* 0x0000002678787c23 */ /* 0x100fe20008000847 */
[--C-:B------:R-:W-:Y:S01]  /*12e50*/  FFMA R124, R124, UR38, -R71.reuse ;  /* 0x000000267c7c7c23 */ /* 0x100fe20008000847 */
[--C-:B------:R-:W-:Y:S01]  /*12e60*/  FFMA R128, R128, UR38, -R71.reuse ;  /* 0x0000002680807c23 */ /* 0x100fe20008000847 */
[----:B------:R-:W-:Y:S01]  /*12e70*/  @!P5 FMUL R32, R32, 0.5 ;  /* 0x3f0000002020d820 */ /* 0x000fe20000400000 */
[--C-:B------:R-:W-:Y:S01]  /*12e80*/  FFMA R85, R85, UR38, -R71.reuse ;  /* 0x0000002655557c23 */ /* 0x100fe20008000847 */
[----:B--2---:R-:W-:Y:S01]  /*12e90*/  @!P2 FMUL R25, R25, R25 ;  /* 0x000000191919a220 */ /* 0x004fe20000400000 */
[----:B------:R-:W-:Y:S01]  /*12ea0*/  FSETP.GEU.AND P2, PT, R36, -126, PT ;  /* 0xc2fc00002400780b */ /* 0x000fe20003f4e000 */
[----:B------:R-:W2:Y:S01]  /*12eb0*/  MUFU.EX2 R28, R28 ;  /* 0x0000001c001c7308 */ /* 0x000ea20000000800 */
[----:B------:R-:W-:Y:S01]  /*12ec0*/  FFMA R7, R141, UR38, -R71 ;  /* 0x000000268d077c23 */ /* 0x000fe20008000847 */
[----:B------:R-:W-:Y:S01]  /*12ed0*/  FADD R141, R26, R95 ;  /* 0x0000005f1a8d7221 */ /* 0x000fe20000000000 */
[----:B------:R-:W-:Y:S01]  /*12ee0*/  FFMA R101, R101, UR38, -R71 ;  /* 0x0000002665657c23 */ /* 0x000fe20008000847 */
[----:B------:R-:W-:Y:S01]  /*12ef0*/  @!P6 FMUL R83, R83, 0.5 ;  /* 0x3f0000005353e820 */ /* 0x000fe20000400000 */
[----:B------:R-:W-:Y:S01]  /*12f00*/  FMUL R70, R70, UR38 ;  /* 0x0000002646467c20 */ /* 0x000fe20008400000 */
[----:B------:R-:W-:-:S02]  /*12f10*/  F2FP.F16.F32.PACK_AB R95, R102, R95 ;  /* 0x0000005f665f723e */ /* 0x000fc400000000ff */
[----:B------:R-:W3:Y:S01]  /*12f20*/  MUFU.EX2 R32, R32 ;  /* 0x0000002000207308 */ /* 0x000ee20000000800 */
[----:B-1----:R-:W-:Y:S01]  /*12f30*/  @!P3 FMUL R135, R135, R135 ;  /* 0x000000878787b220 */ /* 0x002fe20000400000 */
[----:B------:R-:W-:Y:S02]  /*12f40*/  FSETP.GEU.AND P3, PT, R29, -126, PT ;  /* 0xc2fc00001d00780b */ /* 0x000fe40003f6e000 */
[----:B------:R-:W-:-:S04]  /*12f50*/  @!P2 FMUL R36, R36, 0.5 ;  /* 0x3f0000002424a820 */ /* 0x000fc80000400000 */
[----:B------:R1:W4:Y:S01]  /*12f60*/  MUFU.EX2 R151, R36 ;  /* 0x0000002400977308 */ /* 0x0003220000000800 */
[----:B--2---:R-:W-:Y:S01]  /*12f70*/  @!P4 FMUL R28, R28, R28 ;  /* 0x0000001c1c1cc220 */ /* 0x004fe20000400000 */
[----:B------:R-:W-:-:S05]  /*12f80*/  FSETP.GEU.AND P4, PT, R37, -126, PT ;  /* 0xc2fc00002500780b */ /* 0x000fca0003f8e000 */
[----:B------:R-:W-:Y:S01]  /*12f90*/  @!P3 FMUL R29, R29, 0.5 ;  /* 0x3f0000001d1db820 */ /* 0x000fe20000400000 */
[----:B------:R-:W2:Y:S01]  /*12fa0*/  MUFU.EX2 R83, R83 ;  /* 0x0000005300537308 */ /* 0x000ea20000000800 */
[----:B---3--:R-:W-:Y:S01]  /*12fb0*/  @!P5 FMUL R32, R32, R32 ;  /* 0x000000202020d220 */ /* 0x008fe20000400000 */
[----:B------:R-:W-:Y:S01]  /*12fc0*/  FSETP.GEU.AND P5, PT, R41, -126, PT ;  /* 0xc2fc00002900780b */ /* 0x000fe20003fae000 */
[--C-:B-1----:R-:W-:Y:S01]  /*12fd0*/  FFMA R36, R116, UR38, -R71.reuse ;  /* 0x0000002674247c23 */ /* 0x102fe20008000847 */
[----:B------:R-:W-:Y:S01]  /*12fe0*/  FFMA R116, R129, UR38, -R71 ;  /* 0x0000002681747c23 */ /* 0x000fe20008000847 */
[----:B------:R-:W-:Y:S02]  /*12ff0*/  FADD R129, R15, R90 ;  /* 0x0000005a0f817221 */ /* 0x000fe40000000000 */
[----:B------:R-:W-:Y:S01]  /*13000*/  @!P4 FMUL R37, R37, 0.5 ;  /* 0x3f0000002525c820 */ /* 0x000fe20000400000 */
[----:B------:R1:W3:Y:S01]  /*13010*/  MUFU.EX2 R33, R29 ;  /* 0x0000001d00217308 */ /* 0x0002e20000000800 */
[----:B----4-:R-:W-:Y:S01]  /*13020*/  @!P2 FMUL R151, R151, R151 ;  /* 0x000000979797a220 */ /* 0x010fe20000400000 */
[----:B------:R-:W-:-:S05]  /*13030*/  FSETP.GEU.AND P2, PT, R45, -126, PT ;  /* 0xc2fc00002d00780b */ /* 0x000fca0003f4e000 */
[----:B------:R-:W-:Y:S01]  /*13040*/  @!P5 FMUL R41, R41, 0.5 ;  /* 0x3f0000002929d820 */ /* 0x000fe20000400000 */
[----:B------:R4:W5:Y:S01]  /*13050*/  MUFU.EX2 R82, R37 ;  /* 0x0000002500527308 */ /* 0x0009620000000800 */
[----:B--2---:R-:W-:Y:S01]  /*13060*/  @!P6 FMUL R83, R83, R83 ;  /* 0x000000535353e220 */ /* 0x004fe20000400000 */
[----:B------:R-:W-:Y:S01]  /*13070*/  FSETP.GEU.AND P6, PT, R44, -126, PT ;  /* 0xc2fc00002c00780b */ /* 0x000fe20003fce000 */
[--C-:B-1----:R-:W-:Y:S01]  /*13080*/  FFMA R29, R108, UR38, -R71.reuse ;  /* 0x000000266c1d7c23 */ /* 0x102fe20008000847 */
[--C-:B------:R-:W-:Y:S01]  /*13090*/  FFMA R108, R137, UR38, -R71.reuse ;  /* 0x00000026896c7c23 */ /* 0x100fe20008000847 */
[----:B------:R-:W-:Y:S02]  /*130a0*/  FADD R137, R21, R102 ;  /* 0x0000006615897221 */ /* 0x000fe40000000000 */
[----:B------:R-:W-:Y:S01]  /*130b0*/  @!P2 FMUL R45, R45, 0.5 ;  /* 0x3f0000002d2da820 */ /* 0x000fe20000400000 */
[----:B------:R1:W2:Y:S01]  /*130c0*/  MUFU.EX2 R214, R41 ;  /* 0x0000002900d67308 */ /* 0x0002a20000000800 */
[----:B---3--:R-:W-:Y:S01]  /*130d0*/  @!P3 FMUL R33, R33, R33 ;  /* 0x000000212121b220 */ /* 0x008fe20000400000 */
[----:B------:R-:W-:Y:S01]  /*130e0*/  FSETP.GEU.AND P3, PT, R40, -126, PT ;  /* 0xc2fc00002800780b */ /* 0x000fe20003f6e000 */
[--C-:B----4-:R-:W-:Y:S01]  /*130f0*/  FFMA R37, R88, UR38, -R71.reuse ;  /* 0x0000002658257c23 */ /* 0x110fe20008000847 */
[----:B------:R-:W-:Y:S01]  /*13100*/  FFMA R88, R140, UR38, -R71 ;  /* 0x000000268c587c23 */ /* 0x000fe20008000847 */
[----:B------:R-:W-:-:S02]  /*13110*/  FADD R140, R14, R63 ;  /* 0x0000003f0e8c7221 */ /* 0x000fc40000000000 */
[----:B------:R-:W-:Y:S01]  /*13120*/  @!P6 FMUL R44, R44, 0.5 ;  /* 0x3f0000002c2ce820 */ /* 0x000fe20000400000 */
[----:B------:R3:W4:Y:S01]  /*13130*/  MUFU.EX2 R209, R45 ;  /* 0x0000002d00d17308 */ /* 0x0007220000000800 */
[----:B-----5:R-:W-:Y:S01]  /*13140*/  @!P4 FMUL R82, R82, R82 ;  /* 0x000000525252c220 */ /* 0x020fe20000400000 */
[----:B------:R-:W-:Y:S01]  /*13150*/  FSETP.GEU.AND P4, PT, R48, -126, PT ;  /* 0xc2fc00003000780b */ /* 0x000fe20003f8e000 */
[--C-:B-1----:R-:W-:Y:S01]  /*13160*/  FFMA R41, R60, UR38, -R71.reuse ;  /* 0x000000263c297c23 */ /* 0x102fe20008000847 */
[----:B------:R-:W-:Y:S01]  /*13170*/  FFMA R60, R84, UR38, -R71 ;  /* 0x00000026543c7c23 */ /* 0x000fe20008000847 */
[----:B------:R-:W-:Y:S01]  /*13180*/  FADD R84, R58, R127 ;  /* 0x0000007f3a547221 */ /* 0x000fe20000000000 */
[----:B------:R-:W-:Y:S01]  /*13190*/  F2FP.F16.F32.PACK_AB R127, R127, R134 ;  /* 0x000000867f7f723e */ /* 0x000fe200000000ff */
[----:B------:R-:W-:Y:S01]  /*131a0*/  @!P3 FMUL R40, R40, 0.5 ;  /* 0x3f0000002828b820 */ /* 0x000fe20000400000 */
[----:B------:R1:W5:Y:S01]  /*131b0*/  MUFU.EX2 R86, R44 ;  /* 0x0000002c00567308 */ /* 0x0003620000000800 */
[----:B--2---:R-:W-:Y:S01]  /*131c0*/  @!P5 FMUL R214, R214, R214 ;  /* 0x000000d6d6d6d220 */ /* 0x004fe20000400000 */
[----:B------:R-:W-:Y:S01]  /*131d0*/  FSETP.GEU.AND P5, PT, R52, -126, PT ;  /* 0xc2fc00003400780b */ /* 0x000fe20003fae000 */
[--C-:B---3--:R-:W-:Y:S01]  /*131e0*/  FFMA R45, R92, UR38, -R71.reuse ;  /* 0x000000265c2d7c23 */ /* 0x108fe20008000847 */
[----:B------:R-:W-:Y:S01]  /*131f0*/  FFMA R92, R104, UR38, -R71 ;  /* 0x00000026685c7c23 */ /* 0x000fe20008000847 */
[----:B------:R-:W-:Y:S01]  /*13200*/  FADD R104, R16, R67 ;  /* 0x0000004310687221 */ /* 0x000fe20000000000 */
[----:B------:R-:W-:Y:S01]  /*13210*/  FADD R137, R137, R84 ;  /* 0x0000005489897221 */ /* 0x000fe20000000000 */
[----:B------:R-:W-:Y:S01]  /*13220*/  @!P4 FMUL R48, R48, 0.5 ;  /* 0x3f0000003030c820 */ /* 0x000fe20000400000 */
[----:B------:R2:W3:Y:S01]  /*13230*/  MUFU.EX2 R87, R40 ;  /* 0x0000002800577308 */ /* 0x0004e20000000800 */
[----:B----4-:R-:W-:Y:S01]  /*13240*/  @!P2 FMUL R209, R209, R209 ;  /* 0x000000d1d1d1a220 */ /* 0x010fe20000400000 */
[----:B------:R-:W-:Y:S01]  /*13250*/  FSETP.GEU.AND P2, PT, R56, -126, PT ;  /* 0xc2fc00003800780b */ /* 0x000fe20003f4e000 */
[--C-:B-1----:R-:W-:Y:S01]  /*13260*/  FFMA R44, R100, UR38, -R71.reuse ;  /* 0x00000026642c7c23 */ /* 0x102fe20008000847 */
[--C-:B------:R-:W-:Y:S01]  /*13270*/  FFMA R100, R112, UR38, -R71.reuse ;  /* 0x0000002670647c23 */ /* 0x100fe20008000847 */
[--C-:B------:R-:W-:Y:S01]  /*13280*/  FFMA R112, R132, UR38, -R71.reuse ;  /* 0x0000002684707c23 */ /* 0x100fe20008000847 */
[----:B------:R-:W-:Y:S01]  /*13290*/  FADD R132, R11, R78 ;  /* 0x0000004e0b847221 */ /* 0x000fe20000000000 */
[----:B------:R-:W-:Y:S01]  /*132a0*/  @!P5 FMUL R52, R52, 0.5 ;  /* 0x3f0000003434d820 */ /* 0x000fe20000400000 */
[----:B------:R1:W4:Y:S01]  /*132b0*/  MUFU.EX2 R147, R48 ;  /* 0x0000003000937308 */ /* 0x0003220000000800 */
[----:B-----5:R-:W-:Y:S01]  /*132c0*/  @!P6 FMUL R86, R86, R86 ;  /* 0x000000565656e220 */ /* 0x020fe20000400000 */
[----:B------:R-:W-:Y:S01]  /*132d0*/  FSETP.GEU.AND P6, PT, R53, -126, PT ;  /* 0xc2fc00003500780b */ /* 0x000fe20003fce000 */
[--C-:B--2---:R-:W-:Y:S01]  /*132e0*/  FFMA R40, R64, UR38, -R71.reuse ;  /* 0x0000002640287c23 */ /* 0x104fe20008000847 */
[--C-:B------:R-:W-:Y:S01]  /*132f0*/  FFMA R64, R89, UR38, -R71.reuse ;  /* 0x0000002659407c23 */ /* 0x100fe20008000847 */
[----:B------:R-:W-:Y:S01]  /*13300*/  FFMA R89, R144, UR38, -R71 ;  /* 0x0000002690597c23 */ /* 0x000fe20008000847 */
[----:B------:R-:W-:Y:S01]  /*13310*/  FADD R84, R50, R119 ;  /* 0x0000007732547221 */ /* 0x000fe20000000000 */
[----:B------:R-:W-:Y:S01]  /*13320*/  @!P2 FMUL R56, R56, 0.5 ;  /* 0x3f0000003838a820 */ /* 0x000fe20000400000 */
[----:B------:R-:W2:Y:S01]  /*13330*/  MUFU.EX2 R143, R52 ;  /* 0x00000034008f7308 */ /* 0x000ea20000000800 */
[----:B---3--:R-:W-:Y:S01]  /*13340*/  @!P3 FMUL R87, R87, R87 ;  /* 0x000000575757b220 */ /* 0x008fe20000400000 */
[----:B------:R-:W-:Y:S01]  /*13350*/  FSETP.GEU.AND P3, PT, R49, -126, PT ;  /* 0xc2fc00003100780b */ /* 0x000fe20003f6e000 */
[--C-:B-1----:R-:W-:Y:S01]  /*13360*/  FFMA R48, R72, UR38, -R71.reuse ;  /* 0x0000002648307c23 */ /* 0x102fe20008000847 */
[----:B------:R-:W-:Y:S01]  /*13370*/  FFMA R72, R93, UR38, -R71 ;  /* 0x000000265d487c23 */ /* 0x000fe20008000847 */
[----:B------:R-:W-:-:S02]  /*13380*/  F2FP.F16.F32.PACK_AB R67, R67, R78 ;  /* 0x0000004e4343723e */ /* 0x000fc400000000ff */
[----:B------:R-:W-:Y:S01]  /*13390*/  @!P6 FMUL R53, R53, 0.5 ;  /* 0x3f0000003535e820 */ /* 0x000fe20000400000 */
[----:B------:R1:W3:Y:S01]  /*133a0*/  MUFU.EX2 R139, R56 ;  /* 0x00000038008b7308 */ /* 0x0002e20000000800 */
[----:B----4-:R-:W-:Y:S01]  /*133b0*/  @!P4 FMUL R147, R147, R147 ;  /* 0x000000939393c220 */ /* 0x010fe20000400000 */
[----:B------:R-:W-:Y:S02]  /*133c0*/  FSETP.GEU.AND P4, PT, R57, -126, PT ;  /* 0xc2fc00003900780b */ /* 0x000fe40003f8e000 */
[----:B------:R-:W-:-:S03]  /*133d0*/  F2FP.F16.F32.PACK_AB R119, R126, R119 ;  /* 0x000000777e77723e */ /* 0x000fc600000000ff */
[----:B------:R-:W-:Y:S01]  /*133e0*/  @!P3 FMUL R49, R49, 0.5 ;  /* 0x3f0000003131b820 */ /* 0x000fe20000400000 */
[----:B------:R4:W5:Y:S01]  /*133f0*/  MUFU.EX2 R146, R53 ;  /* 0x0000003500927308 */ /* 0x0009620000000800 */
[----:B--2---:R-:W-:Y:S01]  /*13400*/  @!P5 FMUL R143, R143, R143 ;  /* 0x0000008f8f8fd220 */ /* 0x004fe20000400000 */
[----:B------:R-:W-:Y:S01]  /*13410*/  FSETP.GEU.AND P5, PT, R61, -126, PT ;  /* 0xc2fc00003d00780b */ /* 0x000fe20003fae000 */
[----:B-1----:R-:W-:Y:S01]  /*13420*/  FFMA R56, R80, UR38, -R71 ;  /* 0x0000002650387c23 */ /* 0x002fe20008000847 */
[----:B------:R-:W-:-:S03]  /*13430*/  FADD R80, R54, R123 ;  /* 0x0000007b36507221 */ /* 0x000fc60000000000 */
[----:B------:R-:W-:Y:S01]  /*13440*/  @!P4 FMUL R57, R57, 0.5 ;  /* 0x3f0000003939c820 */ /* 0x000fe20000400000 */
[----:B------:R1:W2:Y:S01]  /*13450*/  MUFU.EX2 R142, R49 ;  /* 0x00000031008e7308 */ /* 0x0002a20000000800 */
[----:B---3--:R-:W-:Y:S01]  /*13460*/  @!P2 FMUL R139, R139, R139 ;  /* 0x0000008b8b8ba220 */ /* 0x008fe20000400000 */
[----:B------:R-:W-:Y:S01]  /*13470*/  FSETP.GEU.AND P2, PT, R65, -126, PT ;  /* 0xc2fc00004100780b */ /* 0x000fe20003f4e000 */
[--C-:B----4-:R-:W-:Y:S01]  /*13480*/  FFMA R53, R96, UR38, -R71.reuse ;  /* 0x0000002660357c23 */ /* 0x110fe20008000847 */
[----:B------:R-:W-:Y:S01]  /*13490*/  FADD R215, R215, R80 ;  /* 0x00000050d7d77221 */ /* 0x000fe20000000000 */
[----:B------:R-:W-:Y:S01]  /*134a0*/  FADD R80, R47, R130 ;  /* 0x000000822f507221 */ /* 0x000fe20000000000 */
[--C-:B------:R-:W-:Y:S01]  /*134b0*/  FFMA R96, R145, UR38, -R71.reuse ;  /* 0x0000002691607c23 */ /* 0x100fe20008000847 */
[----:B------:R-:W-:Y:S01]  /*134c0*/  @!P5 FMUL R61, R61, 0.5 ;  /* 0x3f0000003d3dd820 */ /* 0x000fe20000400000 */
[----:B------:R3:W4:Y:S01]  /*134d0*/  MUFU.EX2 R150, R57 ;  /* 0x0000003900967308 */ /* 0x0007220000000800 */
[----:B-----5:R-:W-:Y:S01]  /*134e0*/  @!P6 FMUL R146, R146, R146 ;  /* 0x000000929292e220 */ /* 0x020fe20000400000 */
[----:B------:R-:W-:Y:S01]  /*134f0*/  FSETP.GEU.AND P6, PT, R40, -126, PT ;  /* 0xc2fc00002800780b */ /* 0x000fe20003fce000 */
[--C-:B-1----:R-:W-:Y:S01]  /*13500*/  FFMA R49, R68, UR38, -R71.reuse ;  /* 0x0000002644317c23 */ /* 0x102fe20008000847 */
[----:B------:R-:W-:Y:S01]  /*13510*/  FADD R68, -R13, R8 ;  /* 0x000000080d447221 */ /* 0x000fe20000000100 */
[----:B------:R-:W-:Y:S01]  /*13520*/  FADD R213, R213, R80 ;  /* 0x00000050d5d57221 */ /* 0x000fe20000000000 */
[----:B------:R-:W-:Y:S01]  /*13530*/  FADD R80, R51, R134 ;  /* 0x0000008633507221 */ /* 0x000fe20000000000 */
[----:B------:R-:W-:Y:S01]  /*13540*/  @!P2 FMUL R65, R65, 0.5 ;  /* 0x3f0000004141a820 */ /* 0x000fe20000400000 */
[----:B------:R1:W5:Y:S01]  /*13550*/  MUFU.EX2 R208, R61 ;  /* 0x0000003d00d07308 */ /* 0x0003620000000800 */
[--C-:B---3--:R-:W-:Y:S01]  /*13560*/  FFMA R57, R76, UR38, -R71.reuse ;  /* 0x000000264c397c23 */ /* 0x108fe20008000847 */
[----:B--2---:R-:W-:Y:S01]  /*13570*/  @!P3 FMUL R142, R142, R142 ;  /* 0x0000008e8e8eb220 */ /* 0x004fe20000400000 */
[----:B------:R-:W-:Y:S01]  /*13580*/  FSETP.GEU.AND P3, PT, R41, -126, PT ;  /* 0xc2fc00002900780b */ /* 0x000fe20003f6e000 */
[--C-:B------:R-:W-:Y:S01]  /*13590*/  FFMA R76, R97, UR38, -R71.reuse ;  /* 0x00000026614c7c23 */ /* 0x100fe20008000847 */
[--C-:B------:R-:W-:Y:S01]  /*135a0*/  FFMA R97, R148, UR38, -R71.reuse ;  /* 0x0000002694617c23 */ /* 0x100fe20008000847 */
[----:B------:R-:W-:Y:S01]  /*135b0*/  FADD R141, R141, R80 ;  /* 0x000000508d8d7221 */ /* 0x000fe20000000000 */
[----:B------:R-:W-:Y:S01]  /*135c0*/  @!P6 FMUL R40, R40, 0.5 ;  /* 0x3f0000002828e820 */ /* 0x000fe20000400000 */
[----:B------:R-:W2:Y:S01]  /*135d0*/  MUFU.EX2 R65, R65 ;  /* 0x0000004100417308 */ /* 0x000ea20000000800 */
[----:B----4-:R-:W-:Y:S01]  /*135e0*/  @!P4 FMUL R150, R150, R150 ;  /* 0x000000969696c220 */ /* 0x010fe20000400000 */
[----:B------:R-:W-:Y:S01]  /*135f0*/  FSETP.GEU.AND P4, PT, R49, -126, PT ;  /* 0xc2fc00003100780b */ /* 0x000fe20003f8e000 */
[--C-:B-1----:R-:W-:Y:S01]  /*13600*/  FFMA R61, R105, UR38, -R71.reuse ;  /* 0x00000026693d7c23 */ /* 0x102fe20008000847 */
[----:B------:R-:W-:Y:S01]  /*13610*/  FFMA R105, R136, UR38, -R71 ;  /* 0x0000002688697c23 */ /* 0x000fe20008000847 */
[----:B------:R-:W-:Y:S01]  /*13620*/  FADD R80, R46, R115 ;  /* 0x000000732e507221 */ /* 0x000fe20000000000 */
[----:B------:R-:W-:-:S02]  /*13630*/  F2FP.F16.F32.PACK_AB R51, R58, R51 ;  /* 0x000000333a33723e */ /* 0x000fc400000000ff */
[----:B------:R-:W1:Y:S01]  /*13640*/  MUFU.EX2 R40, R40 ;  /* 0x0000002800287308 */ /* 0x000e620000000800 */
[----:B-----5:R-:W-:Y:S01]  /*13650*/  @!P5 FMUL R208, R208, R208 ;  /* 0x000000d0d0d0d220 */ /* 0x020fe20000400000 */
[----:B------:R-:W-:Y:S01]  /*13660*/  FSETP.GEU.AND P5, PT, R48, -126, PT ;  /* 0xc2fc00003000780b */ /* 0x000fe20003fae000 */
[----:B------:R-:W-:Y:S01]  /*13670*/  @!P3 FMUL R41, R41, 0.5 ;  /* 0x3f0000002929b820 */ /* 0x000fe20000400000 */
[----:B------:R-:W-:Y:S01]  /*13680*/  FADD R129, R129, R80 ;  /* 0x0000005081817221 */ /* 0x000fe20000000000 */
[----:B------:R-:W-:Y:S02]  /*13690*/  FADD R80, R18, R75 ;  /* 0x0000004b12507221 */ /* 0x000fe40000000000 */
[----:B------:R-:W-:Y:S01]  /*136a0*/  @!P4 FMUL R49, R49, 0.5 ;  /* 0x3f0000003131c820 */ /* 0x000fe20000400000 */
[----:B--2---:R-:W-:Y:S01]  /*136b0*/  @!P2 FMUL R65, R65, R65 ;  /* 0x000000414141a220 */ /* 0x004fe20000400000 */
[----:B------:R-:W-:Y:S01]  /*136c0*/  FSETP.GEU.AND P2, PT, R57, -126, PT ;  /* 0xc2fc00003900780b */ /* 0x000fe20003f4e000 */
[----:B------:R-:W2:Y:S05]  /*136d0*/  MUFU.EX2 R41, R41 ;  /* 0x0000002900297308 */ /* 0x000eaa0000000800 */
[----:B------:R-:W-:Y:S01]  /*136e0*/  @!P5 FMUL R48, R48, 0.5 ;  /* 0x3f0000003030d820 */ /* 0x000fe20000400000 */
[----:B-1----:R-:W-:Y:S01]  /*136f0*/  @!P6 FMUL R40, R40, R40 ;  /* 0x000000282828e220 */ /* 0x002fe20000400000 */
[----:B------:R-:W-:Y:S01]  /*13700*/  FSETP.GEU.AND P6, PT, R73, -126, PT ;  /* 0xc2fc00004900780b */ /* 0x000fe20003fce000 */
[----:B------:R-:W1:Y:S04]  /*13710*/  MUFU.EX2 R49, R49 ;  /* 0x0000003100317308 */ /* 0x000e680000000800 */
[----:B------:R-:W-:-:S04]  /*13720*/  @!P2 FMUL R57, R57, 0.5 ;  /* 0x3f0000003939a820 */ /* 0x000fc80000400000 */
[----:B------:R-:W3:Y:S01]  /*13730*/  MUFU.EX2 R48, R48 ;  /* 0x0000003000307308 */ /* 0x000ee20000000800 */
[----:B--2---:R-:W-:Y:S01]  /*13740*/  @!P3 FMUL R41, R41, R41 ;  /* 0x000000292929b220 */ /* 0x004fe20000400000 */
[----:B------:R-:W-:Y:S02]  /*13750*/  FSETP.GEU.AND P3, PT, R69, -126, PT ;  /* 0xc2fc00004500780b */ /* 0x000fe40003f6e000 */
[----:B------:R-:W-:-:S04]  /*13760*/  @!P6 FMUL R73, R73, 0.5 ;  /* 0x3f0000004949e820 */ /* 0x000fc80000400000 */
[----:B------:R-:W2:Y:S01]  /*13770*/  MUFU.EX2 R57, R57 ;  /* 0x0000003900397308 */ /* 0x000ea20000000800 */
[----:B-1----:R-:W-:Y:S01]  /*13780*/  @!P4 FMUL R49, R49, R49 ;  /* 0x000000313131c220 */ /* 0x002fe20000400000 */
[----:B------:R-:W-:-:S05]  /*13790*/  FSETP.GEU.AND P4, PT, R212, -126, PT ;  /* 0xc2fc0000d400780b */ /* 0x000fca0003f8e000 */
[----:B------:R-:W-:Y:S01]  /*137a0*/  @!P3 FMUL R69, R69, 0.5 ;  /* 0x3f0000004545b820 */ /* 0x000fe20000400000 */
[----:B------:R1:W4:Y:S01]  /*137b0*/  MUFU.EX2 R77, R73 ;  /* 0x00000049004d7308 */ /* 0x0003220000000800 */
[----:B---3--:R-:W-:Y:S01]  /*137c0*/  @!P5 FMUL R48, R48, R48 ;  /* 0x000000303030d220 */ /* 0x008fe20000400000 */
[----:B------:R-:W-:-:S05]  /*137d0*/  FSETP.GEU.AND P5, PT, R81, -126, PT ;  /* 0xc2fc00005100780b */ /* 0x000fca0003fae000 */
[----:B------:R-:W-:Y:S01]  /*137e0*/  @!P4 FMUL R212, R212, 0.5 ;  /* 0x3f000000d4d4c820 */ /* 0x000fe20000400000 */
[----:B------:R3:W5:Y:S01]  /*137f0*/  MUFU.EX2 R210, R69 ;  /* 0x0000004500d27308 */ /* 0x0007620000000800 */
[----:B--2---:R-:W-:Y:S01]  /*13800*/  @!P2 FMUL R57, R57, R57 ;  /* 0x000000393939a220 */ /* 0x004fe20000400000 */
[----:B------:R-:W-:Y:S01]  /*13810*/  FSETP.GEU.AND P2, PT, R37, -126, PT ;  /* 0xc2fc00002500780b */ /* 0x000fe20003f4e000 */
[--C-:B-1----:R-:W-:Y:S01]  /*13820*/  FFMA R73, R113, UR38, -R71.reuse ;  /* 0x0000002671497c23 */ /* 0x102fe20008000847 */
[----:B------:R-:W-:Y:S01]  /*13830*/  FFMA R113, R133, UR38, -R71 ;  /* 0x0000002685717c23 */ /* 0x000fe20008000847 */
[----:B------:R-:W-:Y:S02]  /*13840*/  FADD R133, R66, R135 ;  /* 0x0000008742857221 */ /* 0x000fe40000000000 */
[----:B------:R-:W-:Y:S01]  /*13850*/  @!P5 FMUL R81, R81, 0.5 ;  /* 0x3f0000005151d820 */ /* 0x000fe20000400000 */
[----:B------:R-:W1:Y:S01]  /*13860*/  MUFU.EX2 R212, R212 ;  /* 0x000000d400d47308 */ /* 0x000e620000000800 */
[----:B----4-:R-:W-:Y:S01]  /*13870*/  @!P6 FMUL R77, R77, R77 ;  /* 0x0000004d4d4de220 */ /* 0x010fe20000400000 */
[----:B------:R-:W-:Y:S01]  /*13880*/  FSETP.GEU.AND P6, PT, R60, -126, PT ;  /* 0xc2fc00003c00780b */ /* 0x000fe20003fce000 */
[--C-:B---3--:R-:W-:Y:S01]  /*13890*/  FFMA R69, R125, UR38, -R71.reuse ;  /* 0x000000267d457c23 */ /* 0x108fe20008000847 */
[--C-:B------:R-:W-:Y:S01]  /*138a0*/  FFMA R125, R117, UR38, -R71.reuse ;  /* 0x00000026757d7c23 */ /* 0x100fe20008000847 */
[----:B------:R-:W-:Y:S01]  /*138b0*/  FFMA R71, R149, UR38, -R71 ;  /* 0x0000002695477c23 */ /* 0x000fe20008000847 */
[----:B------:R-:W-:Y:S01]  /*138c0*/  FADD R149, R59, R12 ;  /* 0x0000000c3b957221 */ /* 0x000fe20000000000 */
[----:B------:R-:W-:Y:S01]  /*138d0*/  @!P2 FMUL R37, R37, 0.5 ;  /* 0x3f0000002525a820 */ /* 0x000fe20000400000 */
[----:B------:R2:W3:Y:S01]  /*138e0*/  MUFU.EX2 R211, R81 ;  /* 0x0000005100d37308 */ /* 0x0004e20000000800 */
[----:B-----5:R-:W-:Y:S01]  /*138f0*/  @!P3 FMUL R210, R210, R210 ;  /* 0x000000d2d2d2b220 */ /* 0x020fe20000400000 */
[----:B------:R-:W-:-:S02]  /*13900*/  FSETP.GEU.AND P3, PT, R56, -126, PT ;  /* 0xc2fc00003800780b */ /* 0x000fc40003f6e000 */
[----:B------:R-:W-:-:S03]  /*13910*/  F2FP.F16.F32.PACK_AB R59, R59, R66 ;  /* 0x000000423b3b723e */ /* 0x000fc600000000ff */
[----:B------:R-:W-:Y:S01]  /*13920*/  @!P6 FMUL R60, R60, 0.5 ;  /* 0x3f0000003c3ce820 */ /* 0x000fe20000400000 */
[----:B------:R-:W4:Y:S01]  /*13930*/  MUFU.EX2 R37, R37 ;  /* 0x0000002500257308 */ /* 0x000f220000000800 */
[----:B-1----:R-:W-:Y:S01]  /*13940*/  @!P4 FMUL R212, R212, R212 ;  /* 0x000000d4d4d4c220 */ /* 0x002fe20000400000 */
[----:B------:R-:W-:Y:S01]  /*13950*/  FSETP.GEU.AND P4, PT, R64, -126, PT ;  /* 0xc2fc00004000780b */ /* 0x000fe20003f8e000 */
[----:B--2---:R-:W-:-:S04]  /*13960*/  FADD R81, R38, R107 ;  /* 0x0000006b26517221 */ /* 0x004fc80000000000 */
[----:B------:R-:W-:Y:S01]  /*13970*/  @!P3 FMUL R56, R56, 0.5 ;  /* 0x3f0000003838b820 */ /* 0x000fe20000400000 */
[----:B------:R-:W1:Y:S01]  /*13980*/  MUFU.EX2 R60, R60 ;  /* 0x0000003c003c7308 */ /* 0x000e620000000800 */
[----:B---3--:R-:W-:Y:S01]  /*13990*/  @!P5 FMUL R211, R211, R211 ;  /* 0x000000d3d3d3d220 */ /* 0x008fe20000400000 */
[----:B------:R-:W-:Y:S01]  /*139a0*/  FSETP.GEU.AND P5, PT, R72, -126, PT ;  /* 0xc2fc00004800780b */ /* 0x000fe20003fae000 */
[----:B------:R-:W-:Y:S01]  /*139b0*/  FADD R216, R216, R81 ;  /* 0x00000051d8d87221 */ /* 0x000fe20000000000 */
[----:B------:R-:W-:-:S03]  /*139c0*/  FADD R81, R23, R106 ;  /* 0x0000006a17517221 */ /* 0x000fc60000000000 */
[----:B------:R-:W-:Y:S01]  /*139d0*/  @!P4 FMUL R64, R64, 0.5 ;  /* 0x3f0000004040c820 */ /* 0x000fe20000400000 */
[----:B------:R-:W2:Y:S01]  /*139e0*/  MUFU.EX2 R56, R56 ;  /* 0x0000003800387308 */ /* 0x000ea20000000800 */
[----:B----4-:R-:W-:Y:S01]  /*139f0*/  @!P2 FMUL R37, R37, R37 ;  /* 0x000000252525a220 */ /* 0x010fe20000400000 */
[----:B------:R-:W-:Y:S01]  /*13a00*/  FSETP.GEU.AND P2, PT, R76, -126, PT ;  /* 0xc2fc00004c00780b */ /* 0x000fe20003f4e000 */
[----:B------:R-:W-:-:S04]  /*13a10*/  FADD R215, R216, R215 ;  /* 0x000000d7d8d77221 */ /* 0x000fc80000000000 */
        /* <DEDUP_REMOVED lines=15> */
[----:B------:R-:W-:-:S03]  /*13b10*/  FSETP.GEU.AND P5, PT, R61, -126, PT ;  /* 0xc2fc00003d00780b */ /* 0x000fc60003fae000 */
[----:B------:R-:W-:Y:S02]  /*13b20*/  FADD R148, R33, R72 ;  /* 0x0000004821947221 */ /* 0x000fe40000000000 */
        /* <DEDUP_REMOVED lines=8> */
[----:B------:R-:W-:-:S04]  /*13bb0*/  FSETP.GEU.AND P6, PT, R29, -126, PT ;  /* 0xc2fc00001d00780b */ /* 0x000fc80003fce000 */
[----:B------:R-:W-:Y:S01]  /*13bc0*/  F2FP.F16.F32.PACK_AB R76, R76, R53 ;  /* 0x000000354c4c723e */ /* 0x000fe200000000ff */
[----:B------:R-:W-:Y:S01]  /*13bd0*/  @!P2 FMUL R10, R10, 0.5 ;  /* 0x3f0000000a0aa820 */ /* 0x000fe20000400000 */
[----:B------:R-:W3:Y:S01]  /*13be0*/  MUFU.EX2 R61, R61 ;  /* 0x0000003d003d7308 */ /* 0x000ee20000000800 */
[----:B-1----:R-:W-:Y:S01]  /*13bf0*/  @!P3 FMUL R45, R45, R45 ;  /* 0x0000002d2d2db220 */ /* 0x002fe20000400000 */
[----:B------:R-:W-:-:S04]  /*13c00*/  FSETP.GEU.AND P3, PT, R92, -126, PT ;  /* 0xc2fc00005c00780b */ /* 0x000fc80003f6e000 */
[----:B------:R-:W-:Y:S01]  /*13c10*/  F2FP.F16.F32.PACK_AB R66, R72, R45 ;  /* 0x0000002d4842723e */ /* 0x000fe200000000ff */
        /* <DEDUP_REMOVED lines=27> */
[----:B------:R-:W-:-:S05]  /*13dd0*/  FSETP.GEU.AND P5, PT, R69, -126, PT ;  /* 0xc2fc00004500780b */ /* 0x000fca0003fae000 */
[----:B------:R-:W-:Y:S01]  /*13de0*/  @!P4 FMUL R124, R124, 0.5 ;  /* 0x3f0000007c7cc820 */ /* 0x000fe20000400000 */
[----:B------:R-:W2:Y:S01]  /*13df0*/  MUFU.EX2 R73, R73 ;  /* 0x0000004900497308 */ /* 0x000ea20000000800 */
[----:B---3--:R-:W-:Y:S01]  /*13e00*/  @!P2 FMUL R13, R13, R13 ;  /* 0x0000000d0d0da220 */ /* 0x008fe20000400000 */
[----:B------:R-:W-:Y:S01]  /*13e10*/  FSETP.GEU.AND P2, PT, R116, -126, PT ;  /* 0xc2fc00007400780b */ /* 0x000fe20003f4e000 */
[----:B-1----:R-:W-:Y:S02]  /*13e20*/  FADD R120, R30, R99 ;  /* 0x000000631e787221 */ /* 0x002fe40000000000 */
[----:B------:R-:W-:Y:S02]  /*13e30*/  FADD R144, R150, R13 ;  /* 0x0000000d96907221 */ /* 0x000fe40000000000 */
[----:B------:R-:W-:Y:S01]  /*13e40*/  @!P5 FMUL R69, R69, 0.5 ;  /* 0x3f0000004545d820 */ /* 0x000fe20000400000 */
[----:B------:R1:W3:Y:S01]  /*13e50*/  MUFU.EX2 R8, R124 ;  /* 0x0000007c00087308 */ /* 0x0002e20000000800 */
[----:B----4-:R-:W-:Y:S01]  /*13e60*/  @!P6 FMUL R10, R10, R10 ;  /* 0x0000000a0a0ae220 */ /* 0x010fe20000400000 */
[----:B------:R-:W-:-:S03]  /*13e70*/  FSETP.GEU.AND P6, PT, R128, -126, PT ;  /* 0xc2fc00008000780b */ /* 0x000fc60003fce000 */
[----:B------:R-:W-:Y:S02]  /*13e80*/  FADD R136, R139, R10 ;  /* 0x0000000a8b887221 */ /* 0x000fe40000000000 */
[----:B------:R-:W-:Y:S01]  /*13e90*/  @!P2 FMUL R116, R116, 0.5 ;  /* 0x3f0000007474a820 */ /* 0x000fe20000400000 */
[----:B------:R4:W5:Y:S01]  /*13ea0*/  MUFU.EX2 R117, R69 ;  /* 0x0000004500757308 */ /* 0x0009620000000800 */
[----:B--2---:R-:W-:Y:S01]  /*13eb0*/  @!P3 FMUL R73, R73, R73 ;  /* 0x000000494949b220 */ /* 0x004fe20000400000 */
[----:B------:R-:W-:Y:S01]  /*13ec0*/  FSETP.GEU.AND P3, PT, R85, -126, PT ;  /* 0xc2fc00005500780b */ /* 0x000fe20003f6e000 */
[----:B-1----:R-:W-:-:S04]  /*13ed0*/  FADD R124, R62, R131 ;  /* 0x000000833e7c7221 */ /* 0x002fc80000000000 */
[----:B------:R-:W-:Y:S01]  /*13ee0*/  @!P6 FMUL R128, R128, 0.5 ;  /* 0x3f0000008080e820 */ /* 0x000fe20000400000 */
[----:B------:R-:W1:Y:S01]  /*13ef0*/  MUFU.EX2 R116, R116 ;  /* 0x0000007400747308 */ /* 0x000e620000000800 */
[----:B---3--:R-:W-:Y:S01]  /*13f00*/  @!P4 FMUL R8, R8, R8 ;  /* 0x000000080808c220 */ /* 0x008fe20000400000 */
[----:B------:R-:W-:Y:S01]  /*13f10*/  FSETP.GEU.AND P4, PT, R112, -126, PT ;  /* 0xc2fc00007000780b */ /* 0x000fe20003f8e000 */
[----:B----4-:R-:W-:Y:S01]  /*13f20*/  FADD R69, R31, R114 ;  /* 0x000000721f457221 */ /* 0x010fe20000000000 */
[----:B------:R-:W-:Y:S01]  /*13f30*/  FADD R81, R81, R124 ;  /* 0x0000007c51517221 */ /* 0x000fe20000000000 */
[----:B------:R-:W-:Y:S01]  /*13f40*/  FADD R124, R43, R126 ;  /* 0x0000007e2b7c7221 */ /* 0x000fe20000000000 */
[----:B------:R-:W-:Y:S01]  /*13f50*/  FADD R218, R41, R8 ;  /* 0x0000000829da7221 */ /* 0x000fe20000000000 */
[----:B------:R-:W-:Y:S01]  /*13f60*/  FADD R140, R140, R69 ;  /* 0x000000458c8c7221 */ /* 0x000fe20000000000 */
[----:B------:R2:W3:Y:S01]  /*13f70*/  MUFU.EX2 R121, R128 ;  /* 0x0000008000797308 */ /* 0x0004e20000000800 */
[----:B-----5:R-:W-:Y:S01]  /*13f80*/  @!P5 FMUL R117, R117, R117 ;  /* 0x000000757575d220 */ /* 0x020fe20000400000 */
[----:B------:R-:W-:Y:S01]  /*13f90*/  FSETP.GEU.AND P5, PT, R105, -126, PT ;  /* 0xc2fc00006900780b */ /* 0x000fe20003fae000 */
[----:B------:R-:W-:Y:S01]  /*13fa0*/  FADD R69, R42, R111 ;  /* 0x0000006f2a457221 */ /* 0x000fe20000000000 */
[----:B------:R-:W-:Y:S01]  /*13fb0*/  @!P3 FMUL R85, R85, 0.5 ;  /* 0x3f0000005555b820 */ /* 0x000fe20000400000 */
[----:B------:R-:W-:Y:S01]  /*13fc0*/  FADD R217, R208, R117 ;  /* 0x00000075d0d97221 */ /* 0x000fe20000000000 */
[----:B------:R-:W-:Y:S01]  /*13fd0*/  FADD R140, R140, R213 ;  /* 0x000000d58c8c7221 */ /* 0x000fe20000000000 */
[----:B------:R-:W-:Y:S01]  /*13fe0*/  @!P4 FMUL R112, R112, 0.5 ;  /* 0x3f0000007070c820 */ /* 0x000fe20000400000 */
[----:B------:R-:W-:Y:S01]  /*13ff0*/  FADD R132, R132, R69 ;  /* 0x0000004584847221 */ /* 0x000fe20000000000 */
[----:B-1----:R-:W-:Y:S01]  /*14000*/  @!P2 FMUL R116, R116, R116 ;  /* 0x000000747474a220 */ /* 0x002fe20000400000 */
[----:B------:R-:W-:Y:S01]  /*14010*/  FSETP.GEU.AND P2, PT, R88, -126, PT ;  /* 0xc2fc00005800780b */ /* 0x000fe20003f4e000 */
[----:B------:R-:W-:Y:S01]  /*14020*/  FADD R69, R35, R118 ;  /* 0x0000007623457221 */ /* 0x000fe20000000000 */
[----:B------:R1:W-:Y:S01]  /*14030*/  MUFU.EX2 R93, R85 ;  /* 0x00000055005d7308 */ /* 0x0003e20000000800 */
[----:B--2---:R-:W-:Y:S01]  /*14040*/  FADD R128, R87, R92 ;  /* 0x0000005c57807221 */ /* 0x004fe20000000000 */
[----:B------:R-:W-:Y:S01]  /*14050*/  FADD R148, R148, R217 ;  /* 0x000000d994947221 */ /* 0x000fe20000000000 */
[----:B------:R-:W-:Y:S01]  /*14060*/  @!P5 FMUL R105, R105, 0.5 ;  /* 0x3f0000006969d820 */ /* 0x000fe20000400000 */
[----:B------:R-:W-:Y:S01]  /*14070*/  FADD R104, R104, R69 ;  /* 0x0000004568687221 */ /* 0x000fe20000000000 */
[----:B---3--:R-:W-:Y:S01]  /*14080*/  @!P6 FMUL R121, R121, R121 ;  /* 0x000000797979e220 */ /* 0x008fe20000400000 */
[----:B------:R-:W-:Y:S01]  /*14090*/  FSETP.GEU.AND P6, PT, R108, -126, PT ;  /* 0xc2fc00006c00780b */ /* 0x000fe20003fce000 */
[----:B------:R-:W-:Y:S01]  /*140a0*/  FADD R69, R55, R138 ;  /* 0x0000008a37457221 */ /* 0x000fe20000000000 */
[----:B------:R-:W2:Y:S01]  /*140b0*/  MUFU.EX2 R112, R112 ;  /* 0x0000007000707308 */ /* 0x000ea20000000800 */
[----:B-1----:R-:W-:Y:S01]  /*140c0*/  FADD R85, R39, R122 ;  /* 0x0000007a27557221 */ /* 0x002fe20000000000 */
[----:B------:R-:W-:Y:S01]  /*140d0*/  FADD R217, R209, R52 ;  /* 0x00000034d1d97221 */ /* 0x000fe20000000000 */
[----:B------:R-:W-:Y:S01]  /*140e0*/  @!P2 FMUL R88, R88, 0.5 ;  /* 0x3f0000005858a820 */ /* 0x000fe20000400000 */
[----:B------:R-:W-:Y:S01]  /*140f0*/  FADD R120, R120, R69 ;  /* 0x0000004578787221 */ /* 0x000fe20000000000 */
[----:B------:R-:W-:Y:S01]  /*14100*/  FADD R69, R20, R79 ;  /* 0x0000004f14457221 */ /* 0x000fe20000000000 */
[----:B------:R-:W-:Y:S01]  /*14110*/  FADD R80, R80, R85 ;  /* 0x0000005550507221 */ /* 0x000fe20000000000 */
[----:B------:R-:W-:Y:S01]  /*14120*/  FADD R85, R17, R94 ;  /* 0x0000005e11557221 */ /* 0x000fe20000000000 */
[----:B------:R-:W1:Y:S01]  /*14130*/  MUFU.EX2 R105, R105 ;  /* 0x0000006900697308 */ /* 0x000e620000000800 */
[----:B------:R-:W-:Y:S01]  /*14140*/  FADD R69, R69, R84 ;  /* 0x0000005445457221 */ /* 0x000fe20000000000 */
[----:B------:R-:W-:Y:S01]  /*14150*/  FADD R84, R34, R103 ;  /* 0x0000006722547221 */ /* 0x000fe20000000000 */
[----:B------:R-:W-:Y:S01]  /*14160*/  @!P6 FMUL R108, R108, 0.5 ;  /* 0x3f0000006c6ce820 */ /* 0x000fe20000400000 */
[----:B------:R-:W-:Y:S01]  /*14170*/  FADD R85, R85, R124 ;  /* 0x0000007c55557221 */ /* 0x000fe20000000000 */
[----:B------:R-:W-:Y:S01]  /*14180*/  FADD R124, R27, R110 ;  /* 0x0000006e1b7c7221 */ /* 0x000fe20000000000 */
[----:B------:R-:W-:Y:S01]  /*14190*/  FADD R84, R84, R133 ;  /* 0x0000008554547221 */ /* 0x000fe20000000000 */
[----:B------:R-:W-:Y:S01]  /*141a0*/  FADD R133, R24, R37 ;  /* 0x0000002518857221 */ /* 0x000fe20000000000 */
        /* <DEDUP_REMOVED lines=12> */
[----:B------:R-:W-:Y:S01]  /*14270*/  @!P3 FMUL R93, R93, R93 ;  /* 0x0000005d5d5db220 */ /* 0x000fe20000400000 */
        /* <DEDUP_REMOVED lines=34> */
[----:B------:R-:W-:Y:S01]  /*144a0*/  FSETP.GEU.AND P5, PT, R125, -126, PT ;  /* 0xc2fc00007d00780b */ /* 0x000fe20003fae000 */
[----:B------:R-:W-:Y:S01]  /*144b0*/  FADD R217, R217, R218 ;  /* 0x000000dad9d97221 */ /* 0x000fe20000000000 */
[----:B------:R-:W-:Y:S01]  /*144c0*/  FADD R218, R32, R53 ;  /* 0x0000003520da7221 */ /* 0x000fe20000000000 */
[----:B------:R-:W-:Y:S01]  /*144d0*/  FADD R220, R56, R89 ;  /* 0x0000005938dc7221 */ /* 0x000fe20000000000 */
[----:B------:R-:W-:Y:S01]  /*144e0*/  FADD R124, R85, R124 ;  /* 0x0000007c557c7221 */ /* 0x000fe20000000000 */
[----:B------:R-:W-:Y:S01]  /*144f0*/  FADD R141, R141, R222 ;  /* 0x000000de8d8d7221 */ /* 0x000fe20000000000 */
[----:B------:R-:W-:Y:S01]  /*14500*/  @!P4 FMUL R101, R101, 0.5 ;  /* 0x3f0000006565c820 */ /* 0x000fe20000400000 */
[----:B---3--:R-:W-:Y:S01]  /*14510*/  @!P2 FMUL R97, R97, R97 ;  /* 0x000000616161a220 */ /* 0x008fe20000400000 */
[----:B------:R-:W-:Y:S01]  /*14520*/  FSETP.GEU.AND P2, PT, R71, -126, PT ;  /* 0xc2fc00004700780b */ /* 0x000fe20003f4e000 */
[----:B------:R-:W-:Y:S01]  /*14530*/  FADD R218, R218, R221 ;  /* 0x000000dddada7221 */ /* 0x000fe20000000000 */
[----:B------:R-:W-:Y:S01]  /*14540*/  FADD R219, R219, R220 ;  /* 0x000000dcdbdb7221 */ /* 0x000fe20000000000 */
[----:B------:R-:W-:Y:S01]  /*14550*/  FADD R221, R65, R116 ;  /* 0x0000007441dd7221 */ /* 0x000fe20000000000 */
[----:B------:R-:W2:Y:S01]  /*14560*/  MUFU.EX2 R101, R101 ;  /* 0x0000006500657308 */ /* 0x000ea20000000800 */
[----:B------:R-:W-:Y:S01]  /*14570*/  @!P5 FMUL R125, R125, 0.5 ;  /* 0x3f0000007d7dd820 */ /* 0x000fe20000400000 */
[----:B------:R-:W-:Y:S01]  /*14580*/  FADD R120, R215, R120 ;  /* 0x00000078d7787221 */ /* 0x000fe20000000000 */
[----:B-1----:R-:W-:Y:S01]  /*14590*/  @!P6 FMUL R96, R96, R96 ;  /* 0x000000606060e220 */ /* 0x002fe20000400000 */
[----:B------:R-:W-:Y:S01]  /*145a0*/  FSETP.GEU.AND P6, PT, R113, -126, PT ;  /* 0xc2fc00007100780b */ /* 0x000fe20003fce000 */
[----:B------:R-:W-:Y:S01]  /*145b0*/  FADD R216, R216, R221 ;  /* 0x000000ddd8d87221 */ /* 0x000fe20000000000 */
[----:B------:R-:W-:Y:S01]  /*145c0*/  FADD R221, R60, R97 ;  /* 0x000000613cdd7221 */ /* 0x000fe20000000000 */
[----:B------:R-:W-:Y:S01]  /*145d0*/  FADD R220, R211, R96 ;  /* 0x00000060d3dc7221 */ /* 0x000fe20000000000 */
[----:B------:R-:W1:Y:S01]  /*145e0*/  MUFU.EX2 R125, R125 ;  /* 0x0000007d007d7308 */ /* 0x000e620000000800 */
[----:B------:R-:W-:Y:S01]  /*145f0*/  @!P2 FMUL R71, R71, 0.5 ;  /* 0x3f0000004747a820 */ /* 0x000fe20000400000 */
        /* <DEDUP_REMOVED lines=8> */
[----:B------:R-:W-:Y:S01]  /*14680*/  @!P6 FMUL R113, R113, 0.5 ;  /* 0x3f0000007171e820 */ /* 0x000fe20000400000 */
[----:B------:R-:W-:Y:S01]  /*14690*/  FMUL R221, R68, UR38 ;  /* 0x0000002644dd7c20 */ /* 0x000fe20008400000 */
[----:B--2---:R-:W-:Y:S01]  /*146a0*/  @!P4 FMUL R101, R101, R101 ;  /* 0x000000656565c220 */ /* 0x004fe20000400000 */
[----:B------:R-:W-:Y:S01]  /*146b0*/  FSETP.GEU.AND P4, PT, R70, -126, PT ;  /* 0xc2fc00004600780b */ /* 0x000fe20003f8e000 */
[----:B------:R-:W-:Y:S01]  /*146c0*/  FADD R136, R145, R136 ;  /* 0x0000008891887221 */ /* 0x000fe20000000000 */
[----:B------:R-:W-:Y:S01]  /*146d0*/  FADD R144, R149, R144 ;  /* 0x0000009095907221 */ /* 0x000fe20000000000 */
[----:B------:R-:W-:Y:S01]  /*146e0*/  FSETP.GEU.AND P3, PT, R221, -126, PT ;  /* 0xc2fc0000dd00780b */ /* 0x000fe20003f6e000 */
[----:B------:R-:W2:Y:S01]  /*146f0*/  MUFU.EX2 R113, R113 ;  /* 0x0000007100717308 */ /* 0x000ea20000000800 */
[----:B-1----:R-:W-:Y:S01]  /*14700*/  @!P5 FMUL R125, R125, R125 ;  /* 0x0000007d7d7dd220 */ /* 0x002fe20000400000 */
[----:B------:R-:W-:Y:S01]  /*14710*/  FADD R68, R82, R101 ;  /* 0x0000006552447221 */ /* 0x000fe20000000000 */
[----:B------:R-:W-:Y:S01]  /*14720*/  FADD R148, R148, R217 ;  /* 0x000000d994947221 */ /* 0x000fe20000000000 */
[----:B------:R-:W-:Y:S01]  /*14730*/  FADD R219, R218, R219 ;  /* 0x000000dbdadb7221 */ /* 0x000fe20000000000 */
[----:B---3--:R-:W-:Y:S01]  /*14740*/  FADD R71, R146, R125 ;  /* 0x0000007d92477221 */ /* 0x008fe20000000000 */
[----:B------:R-:W-:Y:S01]  /*14750*/  FADD R213, R216, R213 ;  /* 0x000000d5d8d57221 */ /* 0x000fe20000000000 */
[----:B------:R-:W-:Y:S01]  /*14760*/  FADD R141, R141, R220 ;  /* 0x000000dc8d8d7221 */ /* 0x000fe20000000000 */
[----:B----4-:R-:W-:Y:S01]  /*14770*/  @!P2 FMUL R104, R104, R104 ;  /* 0x000000686868a220 */ /* 0x010fe20000400000 */
[----:B------:R-:W-:Y:S01]  /*14780*/  @!P4 FMUL R70, R70, 0.5 ;  /* 0x3f0000004646c820 */ /* 0x000fe20000400000 */
[----:B------:R-:W-:Y:S01]  /*14790*/  FADD R69, R120, R69 ;  /* 0x0000004578457221 */ /* 0x000fe20000000000 */
[----:B------:R-:W-:Y:S01]  /*147a0*/  FADD R124, R129, R124 ;  /* 0x0000007c817c7221 */ /* 0x000fe20000000000 */
[----:B------:R-:W-:Y:S01]  /*147b0*/  FADD R80, R93, R104 ;  /* 0x000000685d507221 */ /* 0x000fe20000000000 */
[----:B------:R-:W-:Y:S01]  /*147c0*/  @!P3 FMUL R221, R221, 0.5 ;  /* 0x3f000000ddddb820 */ /* 0x000fe20000400000 */
[----:B------:R1:W3:Y:S01]  /*147d0*/  MUFU.EX2 R85, R70 ;  /* 0x0000004600557308 */ /* 0x0002e20000000800 */
[----:B------:R-:W-:Y:S01]  /*147e0*/  FADD R128, R128, R219 ;  /* 0x000000db80807221 */ /* 0x000fe20000000000 */
[----:B------:R-:W-:Y:S01]  /*147f0*/  FADD R71, R71, R80 ;  /* 0x0000005047477221 */ /* 0x000fe20000000000 */
[----:B--2---:R-:W-:Y:S01]  /*14800*/  @!P6 FMUL R113, R113, R113 ;  /* 0x000000717171e220 */ /* 0x004fe20000400000 */
[----:B------:R-:W-:Y:S01]  /*14810*/  FADD R136, R136, R213 ;  /* 0x000000d588887221 */ /* 0x000fe20000000000 */
[----:B------:R-:W-:Y:S01]  /*14820*/  FADD R141, R144, R141 ;  /* 0x0000008d908d7221 */ /* 0x000fe20000000000 */
[----:B------:R-:W-:Y:S01]  /*14830*/  FADD R69, R69, R124 ;  /* 0x0000007c45457221 */ /* 0x000fe20000000000 */
[----:B------:R-:W-:Y:S01]  /*14840*/  FADD R81, R210, R113 ;  /* 0x00000071d2517221 */ /* 0x000fe20000000000 */
[----:B------:R-:W2:Y:S01]  /*14850*/  MUFU.EX2 R80, R221 ;  /* 0x000000dd00507308 */ /* 0x000ea20000000800 */
[----:B------:R-:W-:Y:S01]  /*14860*/  FADD R128, R128, R141 ;  /* 0x0000008d80807221 */ /* 0x000fe20000000000 */
[----:B-1----:R-:W-:Y:S01]  /*14870*/  F2FP.F16.F32.PACK_AB R70, R33, R28 ;  /* 0x0000001c2146723e */ /* 0x002fe200000000ff */
[----:B------:R-:W-:Y:S01]  /*14880*/  FADD R68, R68, R81 ;  /* 0x0000005144447221 */ /* 0x000fe20000000000 */
[----:B------:R-:W-:-:S02]  /*14890*/  F2FP.F16.F32.PACK_AB R84, R214, R87 ;  /* 0x00000057d654723e */ /* 0x000fc400000000ff */
[----:B------:R-:W-:Y:S01]  /*148a0*/  F2FP.F16.F32.PACK_AB R27, R27, R34 ;  /* 0x000000221b1b723e */ /* 0x000fe200000000ff */
[----:B------:R-:W-:Y:S01]  /*148b0*/  FADD R71, R68, R71 ;  /* 0x0000004744477221 */ /* 0x000fe20000000000 */
[----:B------:R-:W-:Y:S01]  /*148c0*/  F2FP.F16.F32.PACK_AB R68, R25, R24 ;  /* 0x000000181944723e */ /* 0x000fe200000000ff */
[----:B---3--:R-:W-:Y:S01]  /*148d0*/  @!P4 FMUL R85, R85, R85 ;  /* 0x000000555555c220 */ /* 0x008fe20000400000 */
[----:B------:R-:W-:Y:S01]  /*148e0*/  F2FP.F16.F32.PACK_AB R25, R23, R30 ;  /* 0x0000001e1719723e */ /* 0x000fe200000000ff */
[----:B------:R-:W-:Y:S01]  /*148f0*/  FADD R71, R148, R71 ;  /* 0x0000004794477221 */ /* 0x000fe20000000000 */
[----:B------:R-:W-:Y:S01]  /*14900*/  F2FP.F16.F32.PACK_AB R33, R31, R38 ;  /* 0x000000261f21723e */ /* 0x000fe200000000ff */
[----:B------:R-:W-:Y:S01]  /*14910*/  FMUL R200, R200, R85 ;  /* 0x00000055c8c87220 */ /* 0x000fe20000400000 */
[----:B------:R-:W-:Y:S01]  /*14920*/  F2FP.F16.F32.PACK_AB R35, R35, R42 ;  /* 0x0000002a2323723e */ /* 0x000fe200000000ff */
[----:B------:R-:W-:Y:S01]  /*14930*/  FADD R71, R136, R71 ;  /* 0x0000004788477221 */ /* 0x000fe20000000000 */
[----:B------:R-:W-:Y:S01]  /*14940*/  F2FP.F16.F32.PACK_AB R43, R43, R50 ;  /* 0x000000322b2b723e */ /* 0x000fe200000000ff */
[----:B--2---:R-:W-:Y:S01]  /*14950*/  @!P3 FMUL R80, R80, R80 ;  /* 0x000000505050b220 */ /* 0x004fe20000400000 */
[----:B------:R-:W-:Y:S01]  /*14960*/  F2FP.F16.F32.PACK_AB R79, R94, R79 ;  /* 0x0000004f5e4f723e */ /* 0x000fe200000000ff */
[----:B------:R-:W-:Y:S01]  /*14970*/  FADD R128, R128, R71 ;  /* 0x0000004780807221 */ /* 0x000fe20000000000 */
[----:B------:R-:W-:Y:S01]  /*14980*/  FMUL R201, R201, R85 ;  /* 0x00000055c9c97220 */ /* 0x000fe20000400000 */
[----:B------:R-:W-:Y:S01]  /*14990*/  FFMA R3, R80, R3, R69 ;  /* 0x0000000350037223 */ /* 0x000fe20000000045 */
[----:B------:R-:W-:Y:S01]  /*149a0*/  F2FP.F16.F32.PACK_AB R69, R14, R9 ;  /* 0x000000090e45723e */ /* 0x000fe200000000ff */
[-C--:B------:R-:W-:Y:S01]  /*149b0*/  FMUL R202, R202, R80.reuse ;  /* 0x00000050caca7220 */ /* 0x080fe20000400000 */
[----:B------:R-:W-:Y:S01]  /*149c0*/  SHF.L.U32 R9, R2, 0x1f, RZ ;  /* 0x0000001f02097819 */ /* 0x000fe200000006ff */
[-C--:B------:R-:W-:Y:S01]  /*149d0*/  FMUL R203, R203, R80.reuse ;  /* 0x00000050cbcb7220 */ /* 0x080fe20000400000 */
[-C--:B------:R-:W-:Y:S01]  /*149e0*/  FMUL R206, R206, R80.reuse ;  /* 0x00000050cece7220 */ /* 0x080fe20000400000 */
[-C--:B------:R-:W-:Y:S01]  /*149f0*/  FMUL R207, R207, R80.reuse ;  /* 0x00000050cfcf7220 */ /* 0x080fe20000400000 */
[----:B------:R1:W2:Y:S01]  /*14a00*/  SYNCS.PHASECHK.TRANS64.TRYWAIT P2, [UR10+0x4d000], R9 ;  /* 0x04d00009ff0075a7 */ /* 0x0002a2000804014a */
        /* <DEDUP_REMOVED lines=24> */
[----:B------:R-:W-:Y:S01]  /*14b90*/  FFMA R4, R85, R4, R128 ;  /* 0x0000000455047223 */ /* 0x000fe20000000080 */
        /* <DEDUP_REMOVED lines=73> */
.L_x_39:
[----:B------:R-:W-:Y:S05]  /*15030*/  @P2 BRA `(.L_x_40) ;  /* 0x0000000000082947 */ /* 0x000fea0003800000 */
[----:B------:R-:W1:Y:S02]  /*15040*/  SYNCS.PHASECHK.TRANS64.TRYWAIT P2, [UR10+0x4d000], R9 ;  /* 0x04d00009ff0075a7 */ /* 0x000e64000804014a */
[----:B-1----:R-:W-:Y:S05]  /*15050*/  @!P2 BRA `(.L_x_41) ;  /* 0x000000640040a947 */ /* 0x002fea0003800000 */
.L_x_40:
        /* <DEDUP_REMOVED lines=563> */
.L_x_42:
[----:B------:R-:W-:-:S04]  /*17390*/  ULEA UR10, UR4, UR36, 0x3 ;  /* 0x00000024040a7291 */ /* 0x000fc8000f8e183f */
[----:B------:R-:W-:-:S04]  /*173a0*/  UIADD3 UR10, UR10, 0x4d028, URZ ;  /* 0x0004d0280a0a7890 */ /* 0x000fc8000fffe03f */
[----:B------:R-:W-:-:S09]  /*173b0*/  UPRMT UR10, URZ, 0x654, UR10 ;  /* 0x000006543f0a7896 */ /* 0x000fd2000800000a */
[----:B------:R-:W-:Y:S01]  /*173c0*/  SYNCS.ARRIVE.TRANS64.RED.A1T0 RZ, [UR10], RZ ;  /* 0x000000ffffff79a7 */ /* 0x000fe2000810040a */
[----:B------:R-:W-:Y:S05]  /*173d0*/  @P1 BRA `(.L_x_43) ;  /* 0x0000000000041947 */ /* 0x000fea0003800000 */
[----:B------:R-:W-:Y:S01]  /*173e0*/  BPT.TRAP 0x1 ;  /* 0x000000040000795c */ /* 0x000fe20000300000 */
.L_x_43:
[----:B------:R-:W-:-:S04]  /*173f0*/  UIADD3 UR4, UR4, 0x1, URZ ;  /* 0x0000000104047890 */ /* 0x000fc8000fffe03f */
[----:B------:R-:W-:-:S04]  /*17400*/  UISETP.NE.AND UP0, UPT, UR4, 0x5, UPT ;  /* 0x000000050400788c */ /* 0x000fc8000bf05270 */
[----:B------:R-:W-:Y:S01]  /*17410*/  USEL UR10, UR4, URZ, UP0 ;  /* 0x0000003f040a7287 */ /* 0x000fe20008000000 */
[----:B------:R-:W-:Y:S11]  /*17420*/  @!P0 BRA `(.L_x_44) ;  /* 0x0000000000048947 */ /* 0x000ff60003800000 */
[----:B------:R-:W-:Y:S01]  /*17430*/  BPT.TRAP 0x1 ;  /* 0x000000040000795c */ /* 0x000fe20000300000 */
.L_x_44:
[----:B------:R-:W-:-:S04]  /*17440*/  ULEA UR4, UR10, UR36, 0x3 ;  /* 0x000000240a047291 */ /* 0x000fc8000f8e183f */
[----:B------:R-:W-:-:S04]  /*17450*/  UIADD3 UR4, UR4, 0x4d028, URZ ;  /* 0x0004d02804047890 */ /* 0x000fc8000fffe03f */
[----:B------:R-:W-:-:S09]  /*17460*/  UPRMT UR4, URZ, 0x654, UR4 ;  /* 0x000006543f047896 */ /* 0x000fd20008000004 */
[----:B------:R-:W-:Y:S01]  /*17470*/  SYNCS.ARRIVE.TRANS64.RED.A1T0 RZ, [UR4], RZ ;  /* 0x000000ffffff79a7 */ /* 0x000fe20008100404 */
[----:B------:R-:W-:Y:S05]  /*17480*/  @P1 BRA `(.L_x_45) ;  /* 0x0000000000041947 */ /* 0x000fea0003800000 */
[----:B------:R-:W-:Y:S01]  /*17490*/  BPT.TRAP 0x1 ;  /* 0x000000040000795c */ /* 0x000fe20000300000 */
.L_x_45:
[----:B------:R-:W-:Y:S01]  /*174a0*/  UIADD3 UR7, UR7, 0x1, URZ ;  /* 0x0000000107077890 */ /* 0x000fe2000fffe03f */
[C---:B------:R-:W-:Y:S01]  /*174b0*/  ISETP.GT.AND P2, PT, R5.reuse, 0x1, PT ;  /* 0x000000010500780c */ /* 0x040fe20003f44270 */
[----:B------:R-:W-:Y:S01]  /*174c0*/  UIADD3 UR4, UR10, 0x1, URZ ;  /* 0x000000010a047890 */ /* 0x000fe2000fffe03f */
[----:B------:R-:W-:Y:S01]  /*174d0*/  IADD3 R5, R5, -0x1, RZ ;  /* 0xffffffff05057810 */ /* 0x000fe20007ffe0ff */
[----:B------:R-:W-:Y:S01]  /*174e0*/  UISETP.NE.AND UP1, UPT, UR7, 0x5, UPT ;  /* 0x000000050700788c */ /* 0x000fe2000bf25270 */
[----:B------:R-:W-:Y:S01]  /*174f0*/  IADD3 R0, R0, 0x100, RZ ;  /* 0x0000010000007810 */ /* 0x000fe20007ffe0ff */
[----:B------:R-:W-:Y:S01]  /*17500*/  UISETP.NE.AND UP0, UPT, UR4, 0x5, UPT ;  /* 0x000000050400788c */ /* 0x000fe2000bf05270 */
[----:B------:R-:W-:Y:S01]  /*17510*/  MOV R7, R6 ;  /* 0x0000000600077202 */ /* 0x000fe20000000f00 */
[----:B------:R-:W-:Y:S01]  /*17520*/  USEL UR10, URZ, 0x1, UP1 ;  /* 0x000000013f0a7887 */ /* 0x000fe20008800000 */
[----:B-1----:R-:W-:Y:S01]  /*17530*/  MOV R8, R109 ;  /* 0x0000006d00087202 */ /* 0x002fe20000000f00 */
[----:B------:R-:W-:-:S02]  /*17540*/  USEL UR4, UR4, URZ, UP0 ;  /* 0x0000003f04047287 */ /* 0x000fc40008000000 */
[----:B------:R-:W-:Y:S02]  /*17550*/  USEL UR7, UR7, URZ, UP1 ;  /* 0x0000003f07077287 */ /* 0x000fe40008800000 */
[----:B------:R-:W-:Y:S01]  /*17560*/  LOP3.LUT R2, R2, UR10, RZ, 0x3c, !PT ;  /* 0x0000000a02027c12 */ /* 0x000fe2000f8e3cff */
[----:B------:R-:W-:Y:S09]  /*17570*/  @P2 BRA `(.L_x_46) ;  /* 0xffffff8400542947 */ /* 0x000ff2000383ffff */
.L_x_35:
[----:B------:R-:W2:Y:S01]  /*17580*/  SHFL.BFLY PT, R5, R4, 0x1, 0x1f ;  /* 0x0c201f0004057f89 */ /* 0x000ea200000e0000 */
[----:B------:R-:W-:Y:S01]  /*17590*/  BSSY B0, `(.L_x_47) ;  /* 0x0000024000007945 */ /* 0x000fe20003800000 */
[----:B------:R-:W-:Y:S02]  /*175a0*/  MOV R9, 0x7f800000 ;  /* 0x7f80000000097802 */ /* 0x000fe40000000f00 */
[----:B------:R-:W3:Y:S01]  /*175b0*/  SHFL.BFLY PT, R0, R3, 0x1, 0x1f ;  /* 0x0c201f0003007f89 */ /* 0x000ee200000e0000 */
[----:B------:R-:W-:Y:S02]  /*175c0*/  MOV R8, 0x3f800000 ;  /* 0x3f80000000087802 */ /* 0x000fe40000000f00 */
[----:B-1----:R-:W-:Y:S01]  /*175d0*/  MOV R11, 0x7f800000 ;  /* 0x7f800000000b7802 */ /* 0x002fe20000000f00 */
[----:B--2---:R-:W-:Y:S01]  /*175e0*/  FADD R5, R5, R4 ;  /* 0x0000000405057221 */ /* 0x004fe20000000000 */
[----:B---3--:R-:W-:-:S04]  /*175f0*/  FADD R15, R0, R3 ;  /* 0x00000003000f7221 */ /* 0x008fc80000000000 */
[----:B------:R-:W1:Y:S01]  /*17600*/  SHFL.BFLY PT, R2, R5, 0x2, 0x1f ;  /* 0x0c401f0005027f89 */ /* 0x000e6200000e0000 */
[----:B------:R-:W-:-:S03]  /*17610*/  MOV R0, 0x3f800000 ;  /* 0x3f80000000007802 */ /* 0x000fc60000000f00 */
[----:B------:R-:W2:Y:S01]  /*17620*/  SHFL.BFLY PT, R16, R15, 0x2, 0x1f ;  /* 0x0c401f000f107f89 */ /* 0x000ea200000e0000 */
[C---:B-1----:R-:W-:Y:S01]  /*17630*/  FSETP.NE.AND P0, PT, R5.reuse, -R2, PT ;  /* 0x800000020500720b */ /* 0x042fe20003f05000 */
[----:B------:R-:W-:Y:S01]  /*17640*/  FADD R2, R5, R2 ;  /* 0x0000000205027221 */ /* 0x000fe20000000000 */
[----:B--2---:R-:W-:-:S11]  /*17650*/  FADD R7, R15, R16 ;  /* 0x000000100f077221 */ /* 0x004fd60000000000 */
[----:B------:R-:W-:Y:S05]  /*17660*/  @!P0 BRA `(.L_x_48) ;  /* 0x0000000000588947 */ /* 0x000fea0003800000 */
[----:B------:R-:W-:Y:S01]  /*17670*/  MOV R4, R2 ;  /* 0x0000000200047202 */ /* 0x000fe20000000f00 */
[----:B------:R-:W-:Y:S03]  /*17680*/  BSSY B1, `(.L_x_49) ;  /* 0x000000d000017945 */ /* 0x000fe60003800000 */
[----:B------:R-:W-:-:S04]  /*17690*/  IADD3 R0, R4, 0x1800000, RZ ;  /* 0x0180000004007810 */ /* 0x000fc80007ffe0ff */
[----:B------:R-:W-:-:S04]  /*176a0*/  LOP3.LUT R0, R0, 0x7f800000, RZ, 0xc0, !PT ;  /* 0x7f80000000007812 */ /* 0x000fc800078ec0ff */
[----:B------:R-:W-:-:S13]  /*176b0*/  ISETP.GT.U32.AND P0, PT, R0, 0x1ffffff, PT ;  /* 0x01ffffff0000780c */ /* 0x000fda0003f04070 */
[----:B------:R-:W-:Y:S05]  /*176c0*/  @P0 BRA `(.L_x_50) ;  /* 0x0000000000100947 */ /* 0x000fea0003800000 */
[----:B------:R-:W-:Y:S02]  /*176d0*/  MOV R2, R4 ;  /* 0x0000000400027202 */ /* 0x000fe40000000f00 */
[----:B------:R-:W-:-:S07]  /*176e0*/  MOV R14, 0x17700 ;  /* 0x00017700000e7802 */ /* 0x000fce0000000f00 */
[----:B------:R-:W-:Y:S05]  /*176f0*/  CALL.REL.NOINC `($__internal_0_$__cuda_sm20_rcp_rn_f32_slowpath) ;  /* 0x0000004000407944 */ /* 0x000fea0003c00000 */
[----:B------:R-:W-:Y:S05]  /*17700*/  BRA `(.L_x_51) ;  /* 0x0000000000107947 */ /* 0x000fea0003800000 */
.L_x_50:
[----:B------:R-:W1:Y:S02]  /*17710*/  MUFU.RCP R3, R4 ;  /* 0x0000000400037308 */ /* 0x000e640000001000 */
[----:B-1----:R-:W-:-:S04]  /*17720*/  FFMA R0, R4, R3, -1 ;  /* 0xbf80000004007423 */ /* 0x002fc80000000003 */
[----:B------:R-:W-:-:S04]  /*17730*/  FADD.FTZ R0, -R0, -RZ ;  /* 0x800000ff00007221 */ /* 0x000fc80000010100 */
[----:B------:R-:W-:-:S07]  /*17740*/  FFMA R0, R3, R0, R3 ;  /* 0x0000000003007223 */ /* 0x000fce0000000003 */
.L_x_51:
[----:B------:R-:W-:Y:S05]  /*17750*/  BSYNC B1 ;  /* 0x0000000000017941 */ /* 0x000fea0003800000 */
.L_x_49:
[----:B------:R-:W-:Y:S01]  /*17760*/  FSETP.GEU.AND P0, PT, |R4|, 1.175494350822287508e-38, PT ;  /* 0x008000000400780b */ /* 0x000fe20003f0e200 */
[----:B------:R-:W-:-:S12]  /*17770*/  ULDC UR4, c[0x0][0x600] ;  /* 0x0001800000047ab9 */ /* 0x000fd80000000800 */
[----:B------:R-:W-:-:S04]  /*17780*/  @!P0 FMUL R4, R4, 16777216 ;  /* 0x4b80000004048820 */ /* 0x000fc80000400000 */
[----:B------:R-:W1:Y:S02]  /*17790*/  MUFU.LG2 R2, R4 ;  /* 0x0000000400027308 */ /* 0x000e640000000c00 */
[----:B-1----:R-:W-:-:S04]  /*177a0*/  @!P0 FADD R2, R2, -24 ;  /* 0xc1c0000002028421 */ /* 0x002fc80000000000 */
[----:B------:R-:W-:-:S04]  /*177b0*/  FMUL R11, R2, 0.69314718246459960938 ;  /* 0x3f317218020b7820 */ /* 0x000fc80000400000 */
[----:B------:R-:W-:-:S07]  /*177c0*/  FFMA R11, R6, UR4, R11 ;  /* 0x00000004060b7c23 */ /* 0x000fce000800000b */
.L_x_48:
[----:B------:R-:W-:Y:S05]  /*177d0*/  BSYNC B0 ;  /* 0x0000000000007941 */ /* 0x000fea0003800000 */
.L_x_47:
[----:B------:R-:W-:Y:S01]  /*177e0*/  FSETP.NE.AND P0, PT, R15, -R16, PT ;  /* 0x800000100f00720b */ /* 0x000fe20003f05000 */
[----:B------:R-:W-:Y:S01]  /*177f0*/  ULDC UR4, c[0x0][0x608] ;  /* 0x0001820000047ab9 */ /* 0x000fe20000000800 */
[----:B------:R-:W-:Y:S01]  /*17800*/  BSSY B0, `(.L_x_52) ;  /* 0x0000035000007945 */ /* 0x000fe20003800000 */
[----:B------:R-:W-:-:S04]  /*17810*/  FMUL R0, R0, UR4 ;  /* 0x0000000400007c20 */ /* 0x000fc80008400000 */
        /* <DEDUP_REMOVED lines=28> */
[----:B------:R-:W-:Y:S06]  /*179e0*/  @!P0 BRA `(.L_x_53) ;  /* 0x0000000000588947 */ /* 0x000fec0003800000 */
[----:B------:R-:W-:Y:S01]  /*179f0*/  VIADD R0, R7, 0x1800000 ;  /* 0x0180000007007836 */ /* 0x000fe20000000000 */
[----:B------:R-:W-:Y:S04]  /*17a00*/  BSSY B1, `(.L_x_54) ;  /* 0x000000d000017945 */ /* 0x000fe80003800000 */
[----:B------:R-:W-:-:S04]  /*17a10*/  LOP3.LUT R0, R0, 0x7f800000, RZ, 0xc0, !PT ;  /* 0x7f80000000007812 */ /* 0x000fc800078ec0ff */
[----:B------:R-:W-:-:S13]  /*17a20*/  ISETP.GT.U32.AND P0, PT, R0, 0x1ffffff, PT ;  /* 0x01ffffff0000780c */ /* 0x000fda0003f04070 */
[----:B------:R-:W-:Y:S05]  /*17a30*/  @P0 BRA `(.L_x_55) ;  /* 0x0000000000140947 */ /* 0x000fea0003800000 */
[----:B------:R-:W-:Y:S02]  /*17a40*/  MOV R2, R7 ;  /* 0x0000000700027202 */ /* 0x000fe40000000f00 */
[----:B------:R-:W-:-:S07]  /*17a50*/  MOV R14, 0x17a70 ;  /* 0x00017a70000e7802 */ /* 0x000fce0000000f00 */
[----:B------:R-:W-:Y:S05]  /*17a60*/  CALL.REL.NOINC `($__internal_0_$__cuda_sm20_rcp_rn_f32_slowpath) ;  /* 0x0000003c00647944 */ /* 0x000fea0003c00000 */
[----:B------:R-:W-:Y:S01]  /*17a70*/  MOV R8, R0 ;  /* 0x0000000000087202 */ /* 0x000fe20000000f00 */
[----:B------:R-:W-:Y:S06]  /*17a80*/  BRA `(.L_x_56) ;  /* 0x0000000000107947 */ /* 0x000fec0003800000 */
.L_x_55:
[----:B------:R-:W1:Y:S02]  /*17a90*/  MUFU.RCP R8, R7 ;  /* 0x0000000700087308 */ /* 0x000e640000001000 */
[----:B-1----:R-:W-:-:S04]  /*17aa0*/  FFMA R0, R7, R8, -1 ;  /* 0xbf80000007007423 */ /* 0x002fc80000000008 */
[----:B------:R-:W-:-:S04]  /*17ab0*/  FADD.FTZ R3, -R0, -RZ ;  /* 0x800000ff00037221 */ /* 0x000fc80000010100 */
[----:B------:R-:W-:-:S07]  /*17ac0*/  FFMA R8, R8, R3, R8 ;  /* 0x0000000308087223 */ /* 0x000fce0000000008 */
.L_x_56:
[----:B------:R-:W-:Y:S05]  /*17ad0*/  BSYNC B1 ;  /* 0x0000000000017941 */ /* 0x000fea0003800000 */
.L_x_54:
[----:B------:R-:W-:Y:S01]  /*17ae0*/  FSETP.GEU.AND P0, PT, |R7|, 1.175494350822287508e-38, PT ;  /* 0x008000000700780b */ /* 0x000fe20003f0e200 */
[----:B------:R-:W-:-:S12]  /*17af0*/  ULDC UR4, c[0x0][0x600] ;  /* 0x0001800000047ab9 */ /* 0x000fd80000000800 */
[----:B------:R-:W-:-:S04]  /*17b00*/  @!P0 FMUL R7, R7, 16777216 ;  /* 0x4b80000007078820 */ /* 0x000fc80000400000 */
[----:B------:R-:W1:Y:S02]  /*17b10*/  MUFU.LG2 R0, R7 ;  /* 0x0000000700007308 */ /* 0x000e640000000c00 */
[----:B-1----:R-:W-:-:S04]  /*17b20*/  @!P0 FADD R0, R0, -24 ;  /* 0xc1c0000000008421 */ /* 0x002fc80000000000 */
[----:B------:R-:W-:-:S04]  /*17b30*/  FMUL R0, R0, 0.69314718246459960938 ;  /* 0x3f31721800007820 */ /* 0x000fc80000400000 */
[----:B------:R-:W-:-:S07]  /*17b40*/  FFMA R9, R109, UR4, R0 ;  /* 0x000000046d097c23 */ /* 0x000fce0008000000 */
.L_x_53:
[----:B------:R-:W-:Y:S05]  /*17b50*/  BSYNC B0 ;  /* 0x0000000000007941 */ /* 0x000fea0003800000 */
.L_x_52:
[----:B------:R-:W-:Y:S01]  /*17b60*/  UISETP.NE.AND UP0, UPT, UR37, 0x1, UPT ;  /* 0x000000012500788c */ /* 0x000fe2000bf05270 */
[----:B------:R-:W1:Y:S01]  /*17b70*/  S2R R2, SR_TID.X ;  /* 0x0000000000027919 */ /* 0x000e620000002100 */
[----:B------:R-:W-:Y:S02]  /*17b80*/  UIADD3 UR4, UR36, 0x4d090, URZ ;  /* 0x0004d09024047890 */ /* 0x000fe4000fffe03f */
[----:B------:R-:W-:Y:S02]  /*17b90*/  USEL UR5, URZ, 0x1, UP0 ;  /* 0x000000013f057887 */ /* 0x000fe40008000000 */
[----:B------:R-:W-:Y:S01]  /*17ba0*/  ULEA UR4, UR37, UR4, 0x3 ;  /* 0x0000000425047291 */ /* 0x000fe2000f8e183f */
[----:B------:R-:W-:-:S03]  /*17bb0*/  ULDC.64 UR8, c[0x0][0x208] ;  /* 0x0000820000087ab9 */ /* 0x000fc60000000a00 */
[----:B------:R-:W-:Y:S01]  /*17bc0*/  MOV R0, UR5 ;  /* 0x0000000500007c02 */ /* 0x000fe20008000f00 */
[----:B------:R-:W-:Y:S02]  /*17bd0*/  ULDC UR5, c[0x0][0x608] ;  /* 0x0001820000057ab9 */ /* 0x000fe40000000800 */
[----:B------:R-:W-:Y:S01]  /*17be0*/  FMUL R8, R8, UR5 ;  /* 0x0000000508087c20 */ /* 0x000fe20008400000 */
[----:B------:R-:W-:-:S03]  /*17bf0*/  SHF.L.U32 R0, R0, 0x1f, RZ ;  /* 0x0000001f00007819 */ /* 0x000fc600000006ff */
[-C--:B------:R-:W-:Y:S01]  /*17c00*/  FMUL R202, R202, R8.reuse ;  /* 0x00000008caca7220 */ /* 0x080fe20000400000 */
[----:B------:R-:W2:Y:S01]  /*17c10*/  SYNCS.PHASECHK.TRANS64.TRYWAIT P0, [UR4+0x8], R0 ;  /* 0x00000800ff0075a7 */ /* 0x000ea20008000144 */
        /* <DEDUP_REMOVED lines=14> */
[C---:B-1----:R-:W-:Y:S01]  /*17d00*/  LOP3.LUT P1, R18, R2.reuse, 0x3, RZ, 0xc0, !PT ;  /* 0x0000000302127812 */ /* 0x042fe2000782c0ff */
[----:B------:R-:W-:Y:S01]  /*17d10*/  FMUL R56, R183, R8 ;  /* 0x00000008b7387220 */ /* 0x000fe20000400000 */
[----:B------:R-:W-:Y:S01]  /*17d20*/  LOP3.LUT R16, R2, 0x7f, RZ, 0xc0, !PT ;  /* 0x0000007f02107812 */ /* 0x000fe200078ec0ff */
[----:B--2---:R-:W-:Y:S10]  /*17d30*/  @!P0 BRA `(.L_x_57) ;  /* 0x0000003800208947 */ /* 0x004ff40003800000 */
.L_x_117:
[----:B------:R-:W-:Y:S01]  /*17d40*/  USHF.L.U32 UR42, UR42, 0x6, URZ ;  /* 0x000000062a2a7899 */ /* 0x000fe2000800063f */
[----:B------:R-:W-:Y:S01]  /*17d50*/  BSSY B0, `(.L_x_58) ;  /* 0x0000018000007945 */ /* 0x000fe20003800000 */
[----:B------:R-:W-:-:S03]  /*17d60*/  SHF.R.U32.HI R17, RZ, 0x5, R16 ;  /* 0x00000005ff117819 */ /* 0x000fc60000011610 */
[----:B------:R-:W-:Y:S07]  /*17d70*/  @P1 BRA `(.L_x_59) ;  /* 0x0000000000541947 */ /* 0x000fee0003800000 */
[----:B------:R-:W2:Y:S01]  /*17d80*/  S2UR UR4, SR_CTAID.Y ;  /* 0x00000000000479c3 */ /* 0x000ea20000002600 */
[----:B-1----:R-:W-:Y:S01]  /*17d90*/  SHF.R.U32.HI R0, RZ, 0x2, R2 ;  /* 0x00000002ff007819 */ /* 0x002fe20000011602 */
[----:B------:R-:W-:Y:S01]  /*17da0*/  ULDC.64 UR6, c[0x0][0x688] ;  /* 0x0001a20000067ab9 */ /* 0x000fe20000000a00 */
[----:B------:R-:W-:Y:S02]  /*17db0*/  SHF.L.U32 R3, R17, 0x4, RZ ;  /* 0x0000000411037819 */ /* 0x000fe400000006ff */
[----:B------:R-:W-:-:S03]  /*17dc0*/  LOP3.LUT R0, R0, 0x7, RZ, 0xc0, !PT ;  /* 0x0000000700007812 */ /* 0x000fc600078ec0ff */
[----:B------:R-:W1:Y:S01]  /*17dd0*/  S2UR UR5, SR_CTAID.Z ;  /* 0x00000000000579c3 */ /* 0x000e620000002700 */
[----:B------:R-:W-:-:S04]  /*17de0*/  LOP3.LUT R0, R3, 0xfffffff0, R0, 0xe2, !PT ;  /* 0xfffffff003007812 */ /* 0x000fc800078ee200 */
[----:B------:R-:W-:-:S04]  /*17df0*/  IADD3 R3, R0, UR42, RZ ;  /* 0x0000002a00037c10 */ /* 0x000fc8000fffe0ff */
[----:B------:R-:W-:Y:S01]  /*17e00*/  IADD3 R2, R3, 0x8, RZ ;  /* 0x0000000803027810 */ /* 0x000fe20007ffe0ff */
[----:B--2---:R-:W-:-:S04]  /*17e10*/  UIMAD UR4, UR4, UR6, UR42 ;  /* 0x00000006040472a4 */ /* 0x004fc8000f8e022a */
[----:B-1----:R-:W-:-:S03]  /*17e20*/  UIMAD UR4, UR5, UR7, UR4 ;  /* 0x00000007050472a4 */ /* 0x002fc6000f8e0204 */
[----:B------:R-:W-:Y:S02]  /*17e30*/  ULDC UR5, c[0x0][0x288] ;  /* 0x0000a20000057ab9 */ /* 0x000fe40000000800 */
[----:B------:R-:W-:Y:S02]  /*17e40*/  ISETP.GE.U32.AND P0, PT, R3, UR5, PT ;  /* 0x0000000503007c0c */ /* 0x000fe4000bf06070 */
[----:B------:R-:W-:Y:S02]  /*17e50*/  IADD3 R0, P2, R0, UR4, RZ ;  /* 0x0000000400007c10 */ /* 0x000fe4000ff5e0ff */
[----:B------:R-:W-:Y:S01]  /*17e60*/  ISETP.GE.U32.AND P1, PT, R2, UR5, PT ;  /* 0x0000000502007c0c */ /* 0x000fe2000bf26070 */
[----:B------:R-:W-:Y:S01]  /*17e70*/  ULDC.64 UR4, c[0x0][0x680] ;  /* 0x0001a00000047ab9 */ /* 0x000fe20000000a00 */
[----:B------:R-:W-:Y:S02]  /*17e80*/  IADD3.X R3, RZ, RZ, RZ, P2, !PT ;  /* 0x000000ffff037210 */ /* 0x000fe400017fe4ff */
[----:B------:R-:W-:-:S04]  /*17e90*/  LEA R2, P2, R0, UR4, 0x2 ;  /* 0x0000000400027c11 */ /* 0x000fc8000f8410ff */
[----:B------:R-:W-:-:S05]  /*17ea0*/  LEA.HI.X R3, R0, UR5, R3, 0x2, P2 ;  /* 0x0000000500037c11 */ /* 0x000fca00090f1403 */
[----:B------:R2:W-:Y:S04]  /*17eb0*/  @!P0 STG.E desc[UR8][R2.64], R11 ;  /* 0x0000000b02008986 */ /* 0x0005e8000c101908 */
[----:B------:R2:W-:Y:S02]  /*17ec0*/  @!P1 STG.E desc[UR8][R2.64+0x20], R9 ;  /* 0x0000200902009986 */ /* 0x0005e4000c101908 */
.L_x_59:
[----:B------:R-:W-:Y:S05]  /*17ed0*/  BSYNC B0 ;  /* 0x0000000000007941 */ /* 0x000fea0003800000 */
.L_x_58:
[----:B------:R-:W-:Y:S01]  /*17ee0*/  ULDC.64 UR4, c[0x0][0x730] ;  /* 0x0001cc0000047ab9 */ /* 0x000fe20000000a00 */
[-C--:B------:R-:W-:Y:S01]  /*17ef0*/  FMUL R170, R170, R8.reuse ;  /* 0x00000008aaaa7220 */ /* 0x080fe20000400000 */
[----:B------:R-:W-:Y:S01]  /*17f00*/  ISETP.NE.U32.AND P0, PT, RZ, UR4, PT ;  /* 0x00000004ff007c0c */ /* 0x000fe2000bf05070 */
[-C--:B------:R-:W-:Y:S01]  /*17f10*/  FMUL R58, R171, R8.reuse ;  /* 0x00000008ab3a7220 */ /* 0x080fe20000400000 */
[-C--:B------:R-:W-:Y:S01]  /*17f20*/  FMUL R174, R174, R8.reuse ;  /* 0x00000008aeae7220 */ /* 0x080fe20000400000 */
[-C--:B------:R-:W-:Y:S01]  /*17f30*/  FMUL R60, R175, R8.reuse ;  /* 0x00000008af3c7220 */ /* 0x080fe20000400000 */
[----:B------:R-:W-:Y:S01]  /*17f40*/  ISETP.NE.AND.EX P0, PT, RZ, UR5, PT, P0 ;  /* 0x00000005ff007c0c */ /* 0x000fe2000bf05300 */
[-C--:B------:R-:W-:Y:S01]  /*17f50*/  FMUL R162, R162, R8.reuse ;  /* 0x00000008a2a27220 */ /* 0x080fe20000400000 */
[-C--:B------:R-:W-:Y:S01]  /*17f60*/  FMUL R62, R163, R8.reuse ;  /* 0x00000008a33e7220 */ /* 0x080fe20000400000 */
[-C--:B------:R-:W-:Y:S01]  /*17f70*/  FMUL R166, R166, R8.reuse ;  /* 0x00000008a6a67220 */ /* 0x080fe20000400000 */
[-C--:B------:R-:W-:Y:S01]  /*17f80*/  FMUL R64, R167, R8.reuse ;  /* 0x00000008a7407220 */ /* 0x080fe20000400000 */
[-C--:B------:R-:W-:Y:S01]  /*17f90*/  FMUL R154, R154, R8.reuse ;  /* 0x000000089a9a7220 */ /* 0x080fe20000400000 */
[-C--:B------:R-:W-:Y:S01]  /*17fa0*/  FMUL R66, R155, R8.reuse ;  /* 0x000000089b427220 */ /* 0x080fe20000400000 */
[-C--:B------:R-:W-:Y:S01]  /*17fb0*/  FMUL R158, R158, R8.reuse ;  /* 0x000000089e9e7220 */ /* 0x080fe20000400000 */
[----:B------:R-:W-:-:S05]  /*17fc0*/  FMUL R68, R159, R8 ;  /* 0x000000089f447220 */ /* 0x000fca0000400000 */
[----:B------:R-:W-:Y:S05]  /*17fd0*/  @P0 BRA `(.L_x_60) ;  /* 0x0000000000200947 */ /* 0x000fea0003800000 */
[----:B------:R-:W-:Y:S02]  /*17fe0*/  ULDC.64 UR4, c[0x0][0x728] ;  /* 0x0001ca0000047ab9 */ /* 0x000fe40000000a00 */
[----:B------:R-:W-:-:S04]  /*17ff0*/  ISETP.NE.U32.AND P0, PT, RZ, UR4, PT ;  /* 0x00000004ff007c0c */ /* 0x000fc8000bf05070 */
[----:B------:R-:W-:-:S13]  /*18000*/  ISETP.NE.AND.EX P0, PT, RZ, UR5, PT, P0 ;  /* 0x00000005ff007c0c */ /* 0x000fda000bf05300 */
[----:B------:R-:W-:Y:S05]  /*18010*/  @!P0 BRA `(.L_x_61) ;  /* 0x00000000000c8947 */ /* 0x000fea0003800000 */
[----:B-12---:R-:W1:Y:S02]  /*18020*/  LDC.64 R2, c[0x0][0x728] ;  /* 0x0001ca00ff027b82 */ /* 0x006e640000000a00 */
[----:B-1----:R4:W5:Y:S01]  /*18030*/  LDG.E R2, desc[UR8][R2.64] ;  /* 0x0000000802027981 */ /* 0x002962000c1e1900 */
[----:B------:R-:W-:Y:S05]  /*18040*/  BRA `(.L_x_60) ;  /* 0x0000000000047947 */ /* 0x000fea0003800000 */
.L_x_61:
[----:B--2---:R-:W3:Y:S02]  /*18050*/  LDC R2, c[0x0][0x720] ;  /* 0x0001c800ff027b82 */ /* 0x004ee40000000800 */
.L_x_60:
[----:B-1----:R-:W-:Y:S02]  /*18060*/  MOV R0, RZ ;  /* 0x000000ff00007202 */ /* 0x002fe40000000f00 */
[----:B---3-5:R-:W-:Y:S02]  /*18070*/  MOV R49, R2 ;  /* 0x0000000200317202 */ /* 0x028fe40000000f00 */
[----:B------:R-:W-:-:S13]  /*18080*/  LOP3.LUT P0, RZ, R0, 0x9f, RZ, 0xc0, !PT ;  /* 0x0000009f00ff7812 */ /* 0x000fda000780c0ff */
[----:B------:R-:W-:Y:S05]  /*18090*/  @!P0 BRA `(.L_x_62) ;  /* 0x0000000000408947 */ /* 0x000fea0003800000 */
[----:B------:R-:W-:Y:S01]  /*180a0*/  MOV R0, 0x0 ;  /* 0x0000000000007802 */ /* 0x000fe20000000f00 */
[----:B------:R-:W-:Y:S01]  /*180b0*/  ULDC.64 UR4, c[0x4][0x70] ;  /* 0x01001c0000047ab9 */ /* 0x000fe20000000a00 */
[----:B------:R-:W-:Y:S01]  /*180c0*/  ULDC.64 UR6, c[0x4][0x8] ;  /* 0x0100020000067ab9 */ /* 0x000fe20000000a00 */
[----:B------:R-:W-:Y:S01]  /*180d0*/  MOV R4, UR4 ;  /* 0x0000000400047c02 */ /* 0x000fe20008000f00 */
[----:B--2-4-:R1:W2:Y:S01]  /*180e0*/  LDC.64 R2, c[0x4][R0] ;  /* 0x0100000000027b82 */ /* 0x0142a20000000a00 */
[----:B------:R-:W-:Y:S01]  /*180f0*/  MOV R5, UR5 ;  /* 0x0000000500057c02 */ /* 0x000fe20008000f00 */
[----:B------:R-:W-:Y:S01]  /*18100*/  ULDC.64 UR4, c[0x4][0x78] ;  /* 0x01001e0000047ab9 */ /* 0x000fe20000000a00 */
[----:B------:R-:W-:Y:S01]  /*18110*/  IMAD.U32 R10, RZ, RZ, UR6 ;  /* 0x00000006ff0a7e24 */ /* 0x000fe2000f8e00ff */
[----:B------:R-:W-:Y:S02]  /*18120*/  MOV R6, UR4 ;  /* 0x0000000400067c02 */ /* 0x000fe40008000f00 */
[----:B------:R-:W-:-:S02]  /*18130*/  MOV R7, UR5 ;  /* 0x0000000500077c02 */ /* 0x000fc40008000f00 */
[----:B------:R-:W-:Y:S02]  /*18140*/  MOV R11, UR7 ;  /* 0x00000007000b7c02 */ /* 0x000fe40008000f00 */
[----:B------:R-:W-:Y:S02]  /*18150*/  MOV R8, 0x70 ;  /* 0x0000007000087802 */ /* 0x000fe40000000f00 */
[----:B------:R-:W-:Y:S02]  /*18160*/  MOV R12, 0x1 ;  /* 0x00000001000c7802 */ /* 0x000fe40000000f00 */
[----:B-1----:R-:W-:-:S07]  /*18170*/  MOV R13, RZ ;  /* 0x000000ff000d7202 */ /* 0x002fce0000000f00 */
[----:B------:R-:W-:-:S07]  /*18180*/  LEPC R20, `(.L_x_62) ;  /* 0x000000001014794e */ /* 0x000fce0000000000 */
[----:B--2---:R-:W-:Y:S05]  /*18190*/  CALL.ABS.NOINC R2 ;  /* 0x0000000002007343 */ /* 0x004fea0003c00000 */
.L_x_62:
[----:B------:R-:W-:Y:S02]  /*181a0*/  MOV R19, UR36 ;  /* 0x0000002400137c02 */ /* 0x000fe40008000f00 */
[----:B------:R-:W-:-:S05]  /*181b0*/  MOV R0, UR37 ;  /* 0x0000002500007c02 */ /* 0x000fca0008000f00 */
[----:B------:R-:W-:-:S05]  /*181c0*/  IMAD R19, R0, 0x1100, R19 ;  /* 0x0000110000137824 */ /* 0x000fca00078e0213 */
[----:B------:R-:W-:-:S04]  /*181d0*/  IADD3 R22, R19, -0x1100, RZ ;  /* 0xffffef0013167810 */ /* 0x000fc80007ffe0ff */
        /* <DEDUP_REMOVED lines=9> */
[----:B------:R-:W-:Y:S01]  /*18270*/  MOV R6, UR6 ;  /* 0x0000000600067c02 */ /* 0x000fe20008000f00 */
[----:B------:R-:W-:Y:S01]  /*18280*/  IMAD.U32 R11, RZ, RZ, UR5 ;  /* 0x00000005ff0b7e24 */ /* 0x000fe2000f8e00ff */
[----:B------:R-:W-:Y:S02]  /*18290*/  MOV R7, UR7 ;  /* 0x0000000700077c02 */ /* 0x000fe40008000f00 */
[----:B------:R-:W-:-:S02]  /*182a0*/  MOV R10, UR4 ;  /* 0x00000004000a7c02 */ /* 0x000fc40008000f00 */
[----:B------:R-:W-:Y:S02]  /*182b0*/  MOV R8, 0x70 ;  /* 0x0000007000087802 */ /* 0x000fe40000000f00 */
[----:B------:R-:W-:Y:S02]  /*182c0*/  MOV R12, 0x1 ;  /* 0x00000001000c7802 */ /* 0x000fe40000000f00 */
[----:B-1----:R-:W-:-:S07]  /*182d0*/  MOV R13, RZ ;  /* 0x000000ff000d7202 */ /* 0x002fce0000000f00 */
[----:B------:R-:W-:-:S07]  /*182e0*/  LEPC R20, `(.L_x_63) ;  /* 0x000000001014794e */ /* 0x000fce0000000000 */
[----:B--2---:R-:W-:Y:S05]  /*182f0*/  CALL.ABS.NOINC R2 ;  /* 0x0000000002007343 */ /* 0x004fea0003c00000 */
.L_x_63:
[----:B------:R-:W1:Y:S01]  /*18300*/  S2R R4, SR_TID.X ;  /* 0x0000000000047919 */ /* 0x000e620000002100 */
[----:B------:R-:W-:Y:S01]  /*18310*/  ULDC.64 UR4, c[0x0][0x730] ;  /* 0x0001cc0000047ab9 */ /* 0x000fe20000000a00 */
[----:B------:R-:W-:Y:S02]  /*18320*/  IADD3 R16, R16, 0x1f, RZ ;  /* 0x0000001f10107810 */ /* 0x000fe40007ffe0ff */
[----:B------:R-:W-:Y:S02]  /*18330*/  ISETP.NE.U32.AND P0, PT, RZ, UR4, PT ;  /* 0x00000004ff007c0c */ /* 0x000fe4000bf05070 */
[----:B------:R-:W-:Y:S02]  /*18340*/  LEA R17, R17, R18, 0x4 ;  /* 0x0000001211117211 */ /* 0x000fe400078e20ff */
[----:B------:R-:W-:-:S13]  /*18350*/  ISETP.NE.AND.EX P0, PT, RZ, UR5, PT, P0 ;  /* 0x00000005ff007c0c */ /* 0x000fda000bf05300 */
[----:B------:R-:W3:Y:S01]  /*18360*/  @P0 LDC R49, c[0x0][0x720] ;  /* 0x0001c800ff310b82 */ /* 0x000ee20000000800 */
[----:B------:R-:W-:Y:S02]  /*18370*/  ISETP.GT.U32.AND P0, PT, R16, 0x3e, PT ;  /* 0x0000003e1000780c */ /* 0x000fe40003f04070 */
[----:B-1----:R-:W-:Y:S02]  /*18380*/  SHF.L.U32 R0, R4, 0x4, RZ ;  /* 0x0000000404007819 */ /* 0x002fe400000006ff */
[----:B--2---:R-:W-:Y:S02]  /*18390*/  SHF.R.U32.HI R2, RZ, 0x1, R4 ;  /* 0x00000001ff027819 */ /* 0x004fe40000011604 */
[C---:B----4-:R-:W-:Y:S02]  /*183a0*/  LOP3.LUT R3, R0.reuse, 0x40, RZ, 0xc0, !PT ;  /* 0x0000004000037812 */ /* 0x050fe400078ec0ff */
[----:B------:R-:W-:Y:S02]  /*183b0*/  LOP3.LUT R0, R0, 0x80, RZ, 0xc0, !PT ;  /* 0x0000008000007812 */ /* 0x000fe400078ec0ff */
[----:B------:R-:W-:-:S02]  /*183c0*/  LOP3.LUT R3, R3, 0x8, R2, 0xf8, !PT ;  /* 0x0000000803037812 */ /* 0x000fc400078ef802 */
[----:B------:R-:W-:Y:S02]  /*183d0*/  SHF.L.U32 R2, R4, 0x1, RZ ;  /* 0x0000000104027819 */ /* 0x000fe400000006ff */
[----:B------:R-:W-:Y:S01]  /*183e0*/  LEA R0, R17, R0, 0x4 ;  /* 0x0000000011007211 */ /* 0x000fe200078e20ff */
[-C--:B---3--:R-:W-:Y:S01]  /*183f0*/  FMUL R6, R204, R49.reuse ;  /* 0x00000031cc067220 */ /* 0x088fe20000400000 */
[----:B------:R-:W-:Y:S01]  /*18400*/  LOP3.LUT R3, R3, 0x8, R2, 0x78, !PT ;  /* 0x0000000803037812 */ /* 0x000fe200078e7802 */
[-C--:B------:R-:W-:Y:S01]  /*18410*/  FMUL R7, R26, R49.reuse ;  /* 0x000000311a077220 */ /* 0x080fe20000400000 */
[-C--:B------:R-:W-:Y:S01]  /*18420*/  FMUL R4, R200, R49.reuse ;  /* 0x00000031c8047220 */ /* 0x080fe20000400000 */
[----:B------:R-:W-:Y:S01]  /*18430*/  FMUL R5, R202, R49 ;  /* 0x00000031ca057220 */ /* 0x000fe20000400000 */
[----:B------:R-:W-:Y:S01]  /*18440*/  IADD3 R8, R0, R3, RZ ;  /* 0x0000000300087210 */ /* 0x000fe20007ffe0ff */
        /* <DEDUP_REMOVED lines=51> */
[----:B------:R-:W-:Y:S01]  /*18780*/  F2FP.F16.F32.PACK_AB R6, R7, R6 ;  /* 0x000000060706723e */ /* 0x000fe200000000ff */
[----:B------:R-:W-:Y:S01]  /*18790*/  FMUL R49, R158, R49 ;  /* 0x000000319e317220 */ /* 0x000fe20000400000 */
[----:B------:R-:W-:-:S02]  /*187a0*/  F2FP.F16.F32.PACK_AB R4, R3, R4 ;  /* 0x000000040304723e */ /* 0x000fc400000000ff */
[----:B------:R-:W-:Y:S02]  /*187b0*/  F2FP.F16.F32.PACK_AB R5, R0, R5 ;  /* 0x000000050005723e */ /* 0x000fe400000000ff */
[----:B------:R-:W-:Y:S01]  /*187c0*/  F2FP.F16.F32.PACK_AB R7, R9, R2 ;  /* 0x000000020907723e */ /* 0x000fe200000000ff */
[----:B------:R-:W-:Y:S06]  /*187d0*/  @P0 BRA `(.L_x_64) ;  /* 0x0000000000040947 */ /* 0x000fec0003800000 */
[----:B------:R-:W-:-:S04]  /*187e0*/  DEPBAR.LE SB0, 0x1 ;  /* 0x000080400000791a */ /* 0x000fc80000000000 */
.L_x_64:
[----:B------:R-:W-:Y:S05]  /*187f0*/  WARPSYNC.ALL ;  /* 0x0000000000007948 */ /* 0x000fea0003800000 */
[----:B------:R-:W-:Y:S01]  /*18800*/  BAR.SYNC.DEFER_BLOCKING 0x1, 0x80 ;  /* 0x0042000000007b1d */ /* 0x000fe20000010000 */
[C---:B------:R-:W-:Y:S02]  /*18810*/  LEA R22, R8.reuse, R22, 0x1 ;  /* 0x0000001608167211 */ /* 0x040fe400078e08ff */
[----:B------:R-:W-:Y:S02]  /*18820*/  LEA R8, R8, R19, 0x1 ;  /* 0x0000001308087211 */ /* 0x000fe400078e08ff */
[----:B------:R-:W-:Y:S01]  /*18830*/  F2FP.F16.F32.PACK_AB R52, R10, R11 ;  /* 0x0000000b0a34723e */ /* 0x000fe200000000ff */
[----:B------:R-:W-:Y:S01]  /*18840*/  BSSY B0, `(.L_x_65) ;  /* 0x0000018000007945 */ /* 0x000fe20003800000 */
[----:B------:R-:W-:-:S02]  /*18850*/  F2FP.F16.F32.PACK_AB R53, R12, R13 ;  /* 0x0000000d0c35723e */ /* 0x000fc400000000ff */
[----:B------:R-:W-:Y:S02]  /*18860*/  F2FP.F16.F32.PACK_AB R54, R14, R15 ;  /* 0x0000000f0e36723e */ /* 0x000fe400000000ff */
[----:B------:R-:W-:Y:S01]  /*18870*/  F2FP.F16.F32.PACK_AB R55, R16, R17 ;  /* 0x000000111037723e */ /* 0x000fe200000000ff */
[----:B------:R1:W-:Y:S01]  /*18880*/  STSM.16.M88.4 [R8+-0x1100], R4 ;  /* 0xffef000408007844 */ /* 0x0003e20000000200 */
[----:B------:R-:W-:Y:S01]  /*18890*/  @!PT LDS RZ, [RZ] ;  /* 0x00000000fffff984 */ /* 0x000fe20000000800 */
[----:B------:R-:W-:Y:S01]  /*188a0*/  @!PT LDS RZ, [RZ] ;  /* 0x00000000fffff984 */ /* 0x000fe20000000800 */
[----:B------:R-:W-:Y:S01]  /*188b0*/  @!PT LDS RZ, [RZ] ;  /* 0x00000000fffff984 */ /* 0x000fe20000000800 */
[----:B------:R-:W-:Y:S01]  /*188c0*/  @!PT LDS RZ, [RZ] ;  /* 0x00000000fffff984 */ /* 0x000fe20000000800 */
[----:B------:R2:W-:Y:S06]  /*188d0*/  MEMBAR.ALL.CTA ;  /* 0x0000000000007992 */ /* 0x0005ec0000008000 */
[----:B--2---:R-:W2:Y:S02]  /*188e0*/  FENCE.VIEW.ASYNC.S ;  /* 0x00000000000073c6 */ /* 0x004ea40000000000 */
[----:B--2---:R-:W-:Y:S06]  /*188f0*/  BAR.SYNC.DEFER_BLOCKING 0x1, 0x80 ;  /* 0x0042000000007b1d */ /* 0x004fec0000010000 */
[----:B------:R-:W-:Y:S05]  /*18900*/  @P0 BRA `(.L_x_66) ;  /* 0x00000000002c0947 */ /* 0x000fea0003800000 */
[----:B------:R-:W-:Y:S01]  /*18910*/  S2UR UR44, SR_CTAID.Z ;  /* 0x00000000002c79c3 */ /* 0x000fe20000002700 */
[----:B------:R-:W-:Y:S01]  /*18920*/  R2UR UR40, R19 ;  /* 0x00000000132872ca */ /* 0x000fe200000e0000 */
[----:B------:R-:W-:Y:S01]  /*18930*/  ULDC.64 UR4, c[0x0][0x198] ;  /* 0x0000660000047ab9 */ /* 0x000fe20000000a00 */
[----:B------:R-:W-:Y:S01]  /*18940*/  UMOV UR41, URZ ;  /* 0x0000003f00297c82 */ /* 0x000fe20008000000 */
[----:B------:R-:W-:-:S04]  /*18950*/  UIADD3 UR4, UP0, UR4, 0x670, URZ ;  /* 0x0000067004047890 */ /* 0x000fc8000ff1e03f */
[----:B------:R-:W2:Y:S01]  /*18960*/  S2UR UR43, SR_CTAID.Y ;  /* 0x00000000002b79c3 */ /* 0x000ea20000002600 */
[----:B------:R-:W-:-:S05]  /*18970*/  UIADD3.X UR5, URZ, UR5, URZ, UP0, !UPT ;  /* 0x000000053f057290 */ /* 0x000fca00087fe43f */
[----:B------:R-:W-:-:S09]  /*18980*/  UIADD3 UR40, UR40, -0x1100, URZ ;  /* 0xffffef0028287890 */ /* 0x000fd2000fffe03f */
[----:B--2---:R2:W-:Y:S01]  /*18990*/  UTMASTG.4D [UR40], [UR4] ;  /* 0x00000028040073b5 */ /* 0x0045e20008018000 */
[----:B------:R0:W-:Y:S01]  /*189a0*/  UTMACMDFLUSH ;  /* 0x00000000000079b7 */ /* 0x0001e20000000000 */
[----:B--2---:R-:W-:-:S04]  /*189b0*/  DEPBAR.LE SB0, 0x1 ;  /* 0x000080400000791a */ /* 0x004fc80000000000 */
.L_x_66:
[----:B------:R-:W-:Y:S05]  /*189c0*/  BSYNC B0 ;  /* 0x0000000000007941 */ /* 0x000fea0003800000 */
.L_x_65:
[----:B------:R-:W-:Y:S01]  /*189d0*/  BAR.SYNC.DEFER_BLOCKING 0x1, 0x80 ;  /* 0x0042000000007b1d */ /* 0x000fe20000010000 */
[----:B-1----:R-:W-:Y:S02]  /*189e0*/  F2FP.F16.F32.PACK_AB R4, R18, R21 ;  /* 0x000000151204723e */ /* 0x002fe400000000ff */
[----:B------:R-:W-:Y:S02]  /*189f0*/  F2FP.F16.F32.PACK_AB R5, R20, R23 ;  /* 0x000000171405723e */ /* 0x000fe400000000ff */
[----:B------:R-:W-:Y:S01]  /*18a00*/  F2FP.F16.F32.PACK_AB R6, R24, R25 ;  /* 0x000000191806723e */ /* 0x000fe200000000ff */
[----:B------:R-:W-:Y:S01]  /*18a10*/  BSSY B0, `(.L_x_67) ;  /* 0x0000016000007945 */ /* 0x000fe20003800000 */
[----:B------:R-:W-:Y:S01]  /*18a20*/  F2FP.F16.F32.PACK_AB R7, R26, R27 ;  /* 0x0000001b1a07723e */ /* 0x000fe200000000ff */
[----:B------:R1:W-:Y:S01]  /*18a30*/  STSM.16.M88.4 [R22+0x800], R52 ;  /* 0x0008003416007844 */ /* 0x0003e20000000200 */
        /* <DEDUP_REMOVED lines=11> */
[----:B------:R-:W-:Y:S01]  /*18af0*/  UMOV UR41, 0x10 ;  /* 0x0000001000297882 */ /* 0x000fe20000000000 */
[----:B------:R-:W-:-:S04]  /*18b00*/  UIADD3 UR4, UP0, UR4, 0x670, URZ ;  /* 0x0000067004047890 */ /* 0x000fc8000ff1e03f */
[----:B------:R-:W2:Y:S01]  /*18b10*/  S2UR UR43, SR_CTAID.Y ;  /* 0x00000000002b79c3 */ /* 0x000ea20000002600 */
[----:B------:R-:W-:-:S05]  /*18b20*/  UIADD3.X UR5, URZ, UR5, URZ, UP0, !UPT ;  /* 0x000000053f057290 */ /* 0x000fca00087fe43f */
[----:B------:R-:W-:-:S09]  /*18b30*/  UIADD3 UR40, UR40, -0x900, URZ ;  /* 0xfffff70028287890 */ /* 0x000fd2000fffe03f */
[----:B--2---:R2:W-:Y:S01]  /*18b40*/  UTMASTG.4D [UR40], [UR4] ;  /* 0x00000028040073b5 */ /* 0x0045e20008018000 */
[----:B------:R0:W-:Y:S01]  /*18b50*/  UTMACMDFLUSH ;  /* 0x00000000000079b7 */ /* 0x0001e20000000000 */
[----:B--2---:R-:W-:-:S04]  /*18b60*/  DEPBAR.LE SB0, 0x1 ;  /* 0x000080400000791a */ /* 0x004fc80000000000 */
.L_x_68:
[----:B------:R-:W-:Y:S05]  /*18b70*/  BSYNC B0 ;  /* 0x0000000000007941 */ /* 0x000fea0003800000 */
.L_x_67:
[----:B------:R-:W-:Y:S01]  /*18b80*/  BAR.SYNC.DEFER_BLOCKING 0x1, 0x80 ;  /* 0x0042000000007b1d */ /* 0x000fe20000010000 */
[----:B------:R-:W-:Y:S02]  /*18b90*/  F2FP.F16.F32.PACK_AB R28, R28, R29 ;  /* 0x0000001d1c1c723e */ /* 0x000fe400000000ff */
[----:B------:R-:W-:Y:S02]  /*18ba0*/  F2FP.F16.F32.PACK_AB R29, R30, R31 ;  /* 0x0000001f1e1d723e */ /* 0x000fe400000000ff */
[----:B------:R-:W-:Y:S01]  /*18bb0*/  F2FP.F16.F32.PACK_AB R30, R32, R33 ;  /* 0x00000021201e723e */ /* 0x000fe200000000ff */
[----:B------:R-:W-:Y:S01]  /*18bc0*/  BSSY B0, `(.L_x_69) ;  /* 0x0000017000007945 */ /* 0x000fe20003800000 */
[----:B------:R-:W-:Y:S01]  /*18bd0*/  F2FP.F16.F32.PACK_AB R31, R34, R35 ;  /* 0x00000023221f723e */ /* 0x000fe200000000ff */
[----:B------:R2:W-:Y:S01]  /*18be0*/  STSM.16.M88.4 [R22], R4 ;  /* 0x0000000416007844 */ /* 0x0005e20000000200 */
[----:B------:R-:W-:Y:S01]  /*18bf0*/  @!PT LDS RZ, [RZ] ;  /* 0x00000000fffff984 */ /* 0x000fe20000000800 */
[----:B------:R-:W-:Y:S01]  /*18c00*/  @!PT LDS RZ, [RZ] ;  /* 0x00000000fffff984 */ /* 0x000fe20000000800 */
[----:B------:R-:W-:Y:S01]  /*18c10*/  @!PT LDS RZ, [RZ] ;  /* 0x00000000fffff984 */ /* 0x000fe20000000800 */
[----:B------:R-:W-:Y:S01]  /*18c20*/  @!PT LDS RZ, [RZ] ;  /* 0x00000000fffff984 */ /* 0x000fe20000000800 */
[----:B------:R3:W-:Y:S06]  /*18c30*/  MEMBAR.ALL.CTA ;  /* 0x0000000000007992 */ /* 0x0007ec0000008000 */
[----:B---3--:R-:W3:Y:S02]  /*18c40*/  FENCE.VIEW.ASYNC.S ;  /* 0x00000000000073c6 */ /* 0x008ee40000000000 */
[----:B---3--:R-:W-:Y:S06]  /*18c50*/  BAR.SYNC.DEFER_BLOCKING 0x1, 0x80 ;  /* 0x0042000000007b1d */ /* 0x008fec0000010000 */
[----:B------:R-:W-:Y:S05]  /*18c60*/  @P0 BRA `(.L_x_70) ;  /* 0x0000000000300947 */ /* 0x000fea0003800000 */
[----:B------:R-:W-:Y:S01]  /*18c70*/  S2UR UR12, SR_CTAID.Z ;  /* 0x00000000000c79c3 */ /* 0x000fe20000002700 */
[----:B------:R-:W-:Y:S01]  /*18c80*/  R2UR UR8, R19 ;  /* 0x00000000130872ca */ /* 0x000fe200000e0000 */
[----:B------:R-:W-:Y:S01]  /*18c90*/  ULDC.64 UR4, c[0x0][0x198] ;  /* 0x0000660000047ab9 */ /* 0x000fe20000000a00 */
[----:B------:R-:W-:Y:S01]  /*18ca0*/  UMOV UR9, 0x20 ;  /* 0x0000002000097882 */ /* 0x000fe20000000000 */
[----:B------:R-:W-:Y:S01]  /*18cb0*/  UIADD3 UR4, UP0, UR4, 0x670, URZ ;  /* 0x0000067004047890 */ /* 0x000fe2000ff1e03f */
[----:B------:R-:W-:-:S03]  /*18cc0*/  UMOV UR10, UR42 ;  /* 0x0000002a000a7c82 */ /* 0x000fc60008000000 */
[----:B------:R-:W3:Y:S01]  /*18cd0*/  S2UR UR11, SR_CTAID.Y ;  /* 0x00000000000b79c3 */ /* 0x000ee20000002600 */
[----:B------:R-:W-:-:S05]  /*18ce0*/  UIADD3.X UR5, URZ, UR5, URZ, UP0, !UPT ;  /* 0x000000053f057290 */ /* 0x000fca00087fe43f */
[----:B------:R-:W-:-:S09]  /*18cf0*/  UIADD3 UR8, UR8, -0x1100, URZ ;  /* 0xffffef0008087890 */ /* 0x000fd2000fffe03f */
[----:B---3--:R3:W-:Y:S01]  /*18d00*/  UTMASTG.4D [UR8], [UR4] ;  /* 0x00000008040073b5 */ /* 0x0087e20008018000 */
[----:B------:R0:W-:Y:S01]  /*18d10*/  UTMACMDFLUSH ;  /* 0x00000000000079b7 */ /* 0x0001e20000000000 */
[----:B---3--:R-:W-:-:S04]  /*18d20*/  DEPBAR.LE SB0, 0x1 ;  /* 0x000080400000791a */ /* 0x008fc80000000000 */
.L_x_70:
[----:B------:R-:W-:Y:S05]  /*18d30*/  BSYNC B0 ;  /* 0x0000000000007941 */ /* 0x000fea0003800000 */
.L_x_69:
[----:B------:R-:W-:Y:S01]  /*18d40*/  BAR.SYNC.DEFER_BLOCKING 0x1, 0x80 ;  /* 0x0042000000007b1d */ /* 0x000fe20000010000 */
[----:B------:R-:W-:Y:S02]  /*18d50*/  F2FP.F16.F32.PACK_AB R36, R36, R37 ;  /* 0x000000252424723e */ /* 0x000fe400000000ff */
        /* <DEDUP_REMOVED lines=10> */
[----:B----4-:R-:W4:Y:S02]  /*18e00*/  FENCE.VIEW.ASYNC.S ;  /* 0x00000000000073c6 */ /* 0x010f240000000000 */
[----:B----4-:R-:W-:Y:S06]  /*18e10*/  BAR.SYNC.DEFER_BLOCKING 0x1, 0x80 ;  /* 0x0042000000007b1d */ /* 0x010fec0000010000 */
[----:B------:R-:W-:Y:S05]  /*18e20*/  @P0 BRA `(.L_x_72) ;  /* 0x0000000000300947 */ /* 0x000fea0003800000 */
[----:B------:R-:W-:Y:S01]  /*18e30*/  S2UR UR12, SR_CTAID.Z ;  /* 0x00000000000c79c3 */ /* 0x000fe20000002700 */
[----:B------:R-:W-:Y:S01]  /*18e40*/  R2UR UR8, R19 ;  /* 0x00000000130872ca */ /* 0x000fe200000e0000 */
[----:B------:R-:W-:Y:S01]  /*18e50*/  ULDC.64 UR4, c[0x0][0x198] ;  /* 0x0000660000047ab9 */ /* 0x000fe20000000a00 */
[----:B------:R-:W-:Y:S01]  /*18e60*/  UMOV UR9, 0x30 ;  /* 0x0000003000097882 */ /* 0x000fe20000000000 */
[----:B------:R-:W-:Y:S01]  /*18e70*/  UIADD3 UR4, UP0, UR4, 0x670, URZ ;  /* 0x0000067004047890 */ /* 0x000fe2000ff1e03f */
[----:B------:R-:W-:-:S03]  /*18e80*/  UMOV UR10, UR42 ;  /* 0x0000002a000a7c82 */ /* 0x000fc60008000000 */
[----:B------:R-:W4:Y:S01]  /*18e90*/  S2UR UR11, SR_CTAID.Y ;  /* 0x00000000000b79c3 */ /* 0x000f220000002600 */
[----:B------:R-:W-:-:S05]  /*18ea0*/  UIADD3.X UR5, URZ, UR5, URZ, UP0, !UPT ;  /* 0x000000053f057290 */ /* 0x000fca00087fe43f */
[----:B------:R-:W-:-:S09]  /*18eb0*/  UIADD3 UR8, UR8, -0x900, URZ ;  /* 0xfffff70008087890 */ /* 0x000fd2000fffe03f */
[----:B----4-:R4:W-:Y:S01]  /*18ec0*/  UTMASTG.4D [UR8], [UR4] ;  /* 0x00000008040073b5 */ /* 0x0109e20008018000 */
[----:B------:R0:W-:Y:S01]  /*18ed0*/  UTMACMDFLUSH ;  /* 0x00000000000079b7 */ /* 0x0001e20000000000 */
[----:B----4-:R-:W-:-:S04]  /*18ee0*/  DEPBAR.LE SB0, 0x1 ;  /* 0x000080400000791a */ /* 0x010fc80000000000 */
.L_x_72:
[----:B------:R-:W-:Y:S05]  /*18ef0*/  BSYNC B0 ;  /* 0x0000000000007941 */ /* 0x000fea0003800000 */
.L_x_71:
        /* <DEDUP_REMOVED lines=12> */
[----:B-----5:R-:W5:Y:S02]  /*18fc0*/  FENCE.VIEW.ASYNC.S ;  /* 0x00000000000073c6 */ /* 0x020f640000000000 */
[----:B-----5:R-:W-:Y:S06]  /*18fd0*/  BAR.SYNC.DEFER_BLOCKING 0x1, 0x80 ;  /* 0x0042000000007b1d */ /* 0x020fec0000010000 */
[----:B------:R-:W-:Y:S05]  /*18fe0*/  @P0 BRA `(.L_x_74) ;  /* 0x0000000000300947 */ /* 0x000fea0003800000 */
[----:B------:R-:W-:Y:S01]  /*18ff0*/  S2UR UR12, SR_CTAID.Z ;  /* 0x00000000000c79c3 */ /* 0x000fe20000002700 */
[----:B------:R-:W-:Y:S01]  /*19000*/  R2UR UR8, R19 ;  /* 0x00000000130872ca */ /* 0x000fe200000e0000 */
[----:B------:R-:W-:Y:S01]  /*19010*/  ULDC.64 UR4, c[0x0][0x198] ;  /* 0x0000660000047ab9 */ /* 0x000fe20000000a00 */
[----:B------:R-:W-:Y:S01]  /*19020*/  UMOV UR9, 0x40 ;  /* 0x0000004000097882 */ /* 0x000fe20000000000 */
[----:B------:R-:W-:Y:S01]  /*19030*/  UIADD3 UR4, UP0, UR4, 0x670, URZ ;  /* 0x0000067004047890 */ /* 0x000fe2000ff1e03f */
[----:B------:R-:W-:-:S03]  /*19040*/  UMOV UR10, UR42 ;  /* 0x0000002a000a7c82 */ /* 0x000fc60008000000 */
[----:B------:R-:W5:Y:S01]  /*19050*/  S2UR UR11, SR_CTAID.Y ;  /* 0x00000000000b79c3 */ /* 0x000f620000002600 */
[----:B------:R-:W-:-:S05]  /*19060*/  UIADD3.X UR5, URZ, UR5, URZ, UP0, !UPT ;  /* 0x000000053f057290 */ /* 0x000fca00087fe43f */
[----:B------:R-:W-:-:S09]  /*19070*/  UIADD3 UR8, UR8, -0x1100, URZ ;  /* 0xffffef0008087890 */ /* 0x000fd2000fffe03f */
[----:B-----5:R1:W-:Y:S01]  /*19080*/  UTMASTG.4D [UR8], [UR4] ;  /* 0x00000008040073b5 */ /* 0x0203e20008018000 */
[----:B------:R0:W-:Y:S01]  /*19090*/  UTMACMDFLUSH ;  /* 0x00000000000079b7 */ /* 0x0001e20000000000 */
[----:B-1----:R-:W-:-:S04]  /*190a0*/  DEPBAR.LE SB0, 0x1 ;  /* 0x000080400000791a */ /* 0x002fc80000000000 */
.L_x_74:
[----:B------:R-:W-:Y:S05]  /*190b0*/  BSYNC B0 ;  /* 0x0000000000007941 */ /* 0x000fea0003800000 */
.L_x_73:
        /* <DEDUP_REMOVED lines=27> */
.L_x_76:
[----:B------:R-:W-:Y:S05]  /*19270*/  BSYNC B0 ;  /* 0x0000000000007941 */ /* 0x000fea0003800000 */
.L_x_75:
[----:B------:R-:W-:Y:S06]  /*19280*/  BAR.SYNC.DEFER_BLOCKING 0x1, 0x80 ;  /* 0x0042000000007b1d */ /* 0x000fec0000010000 */
[----:B------:R-:W-:Y:S01]  /*19290*/  BSSY B0, `(.L_x_77) ;  /* 0x0000015000007945 */ /* 0x000fe20003800000 */
        /* <DEDUP_REMOVED lines=18> */
[----:B-----5:R1:W-:Y:S02]  /*193c0*/  UTMASTG.4D [UR8], [UR4] ;  /* 0x00000008040073b5 */ /* 0x0203e40008018000 */
[----:B-1----:R0:W-:Y:S02]  /*193d0*/  UTMACMDFLUSH ;  /* 0x00000000000079b7 */ /* 0x0021e40000000000 */
.L_x_78:
[----:B------:R-:W-:Y:S05]  /*193e0*/  BSYNC B0 ;  /* 0x0000000000007941 */ /* 0x000fea0003800000 */
.L_x_77:
[----:B------:R-:W-:Y:S01]  /*193f0*/  UIADD3 UR37, UR37, -0x1, URZ ;  /* 0xffffffff25257890 */ /* 0x000fe2000fffe03f */
[----:B------:R-:W-:-:S04]  /*19400*/  DEPBAR.LE SB0, 0x0 ;  /* 0x000080000000791a */ /* 0x000fc80000000000 */
[----:B------:R-:W-:-:S04]  /*19410*/  USHF.L.U32 UR4, UR37, 0x3, URZ ;  /* 0x0000000325047899 */ /* 0x000fc8000800063f */
[----:B------:R-:W-:-:S04]  /*19420*/  ULOP3.LUT UR4, UR4, 0x8, URZ, 0xe2, !UPT ;  /* 0x0000000804047892 */ /* 0x000fc8000f8ee23f */
[----:B------:R-:W-:-:S06]  /*19430*/  ULOP3.LUT UR4, UR4, 0x18, URZ, 0x3c, !UPT ;  /* 0x0000001804047892 */ /* 0x000fcc000f8e3c3f */
[----:B------:R-:W-:-:S04]  /*19440*/  MOV R0, UR4 ;  /* 0x0000000400007c02 */ /* 0x000fc80008000f00 */
[----:B------:R-:W-:Y:S01]  /*19450*/  SYNCS.ARRIVE.TRANS64.A1T0 RZ, [R0+UR36+0x4d090], RZ ;  /* 0x04d090ff00ff79a7 */ /* 0x000fe20008100024 */
[----:B------:R-:W-:Y:S05]  /*19460*/  EXIT ;  /* 0x000000000000794d */ /* 0x000fea0003800000 */
.L_x_6:
[----:B------:R-:W-:-:S08]  /*19470*/  UISETP.NE.AND UP0, UPT, UR5, 0x1, UPT ;  /* 0x000000010500788c */ /* 0x000fd0000bf05270 */
[----:B------:R-:W1:-:S00]  /*19480*/  USETMAXREG.DEALLOC.CTAPOOL 0x18 ;  /* 0x00000018000079c8 */ /* 0x000e4000080e0500 */
[----:B------:R-:W-:-:S13]  /*19490*/  PLOP3.LUT P0, PT, PT, PT, UP0, 0x80, 0x0 ;  /* 0x000000000000781c */ /* 0x000fda0003f0f008 */
[----:B------:R-:W-:Y:S05]  /*194a0*/  @P0 EXIT ;  /* 0x000000000000094d */ /* 0x000fea0003800000 */
[----:B------:R-:W2:Y:S01]  /*194b0*/  S2UR UR11, SR_CTAID.X ;  /* 0x00000000000b79c3 */ /* 0x000ea20000002500 */
[----:B------:R-:W-:Y:S01]  /*194c0*/  ELECT P3, URZ, PT ;  /* 0x00000000003f782f */ /* 0x000fe20003860000 */
[----:B------:R-:W-:Y:S01]  /*194d0*/  BSSY B0, `(.L_x_79) ;  /* 0x000004d000007945 */ /* 0x000fe20003800000 */
[----:B-1----:R-:W-:Y:S01]  /*194e0*/  IMAD.MOV.U32 R2, RZ, RZ, RZ ;  /* 0x000000ffff027224 */ /* 0x002fe200078e00ff */
[----:B------:R-:W-:Y:S02]  /*194f0*/  MOV R8, RZ ;  /* 0x000000ff00087202 */ /* 0x000fe40000000f00 */
[----:B------:R-:W-:Y:S02]  /*19500*/  MOV R4, RZ ;  /* 0x000000ff00047202 */ /* 0x000fe40000000f00 */
[----:B------:R-:W1:Y:S08]  /*19510*/  S2UR UR60, SR_CTAID.Y ;  /* 0x00000000003c79c3 */ /* 0x000e700000002600 */
[----:B------:R-:W3:Y:S01]  /*19520*/  S2UR UR61, SR_CTAID.Z ;  /* 0x00000000003d79c3 */ /* 0x000ee20000002700 */
[----:B--2---:R-:W-:Y:S01]  /*19530*/  USHF.L.U32 UR11, UR11, 0x7, URZ ;  /* 0x000000070b0b7899 */ /* 0x004fe2000800063f */
[----:B------:R-:W-:Y:S11]  /*19540*/  @!P3 BRA `(.L_x_80) ;  /* 0x000000040014b947 */ /* 0x000ff60003800000 */
[----:B------:R-:W2:Y:S01]  /*19550*/  S2R R4, SR_CgaCtaId ;  /* 0x0000000000047919 */ /* 0x000ea20000008800 */
[----:B------:R-:W-:Y:S02]  /*19560*/  MOV R3, 0x400 ;  /* 0x0000040000037802 */ /* 0x000fe40000000f00 */
[----:B------:R-:W-:Y:S02]  /*19570*/  MOV R5, 0x1 ;  /* 0x0000000100057802 */ /* 0x000fe40000000f00 */
[----:B--2---:R-:W-:Y:S02]  /*19580*/  LEA R4, R4, R3, 0x18 ;  /* 0x0000000304047211 */ /* 0x004fe400078ec0ff */
[----:B------:R-:W-:-:S04]  /*19590*/  SHF.L.U32 R3, R5, 0x1f, RZ ;  /* 0x0000001f05037819 */ /* 0x000fc800000006ff */
[----:B------:R-:W2:Y:S02]  /*195a0*/  SYNCS.PHASECHK.TRANS64.TRYWAIT P0, [R4+URZ+0x4d060], R3 ;  /* 0x04d06003040075a7 */ /* 0x000ea4000800017f */
[----:B--2---:R-:W-:Y:S05]  /*195b0*/  @!P0 BRA `(.L_x_81) ;  /* 0x0000002000188947 */ /* 0x004fea0003800000 */
.L_x_118:
[----:B------:R-:W-:Y:S01]  /*195c0*/  ULOP3.LUT UR5, UR4, 0x2, URZ, 0xfc, !UPT ;  /* 0x0000000204057892 */ /* 0x000fe2000f8efc3f */
[----:B--2---:R-:W-:-:S03]  /*195d0*/  @P2 MOV R3, 0x3800 ;  /* 0x0000380000032802 */ /* 0x004fc60000000f00 */
[----:B------:R-:W-:Y:S01]  /*195e0*/  UPRMT UR5, UR5, 0x9910, URZ ;  /* 0x0000991005057896 */ /* 0x000fe2000800003f */
[----:B------:R2:W-:Y:S03]  /*195f0*/  @P2 SYNCS.ARRIVE.TRANS64 RZ, [R4+URZ+0x4d050], R3 ;  /* 0x04d0500304ff29a7 */ /* 0x0005e6000800003f */
[----:B------:R-:W-:-:S06]  /*19600*/  UISETP.NE.AND UP0, UPT, UR5, 0x2, UPT ;  /* 0x000000020500788c */ /* 0x000fcc000bf05270 */
[----:B------:R-:W-:-:S13]  /*19610*/  PLOP3.LUT P0, PT, PT, PT, UP0, 0x80, 0x0 ;  /* 0x000000000000781c */ /* 0x000fda0003f0f008 */
[----:B--2---:R-:W-:Y:S05]  /*19620*/  @P0 BRA `(.L_x_82) ;  /* 0x0000000000040947 */ /* 0x004fea0003800000 */
[----:B-1-3--:R-:W-:Y:S01]  /*19630*/  BPT.TRAP 0x1 ;  /* 0x000000040000795c */ /* 0x00afe20000300000 */
.L_x_82:
[----:B------:R-:W-:-:S04]  /*19640*/  LOP3.LUT P0, RZ, R0, 0x1f, RZ, 0xc0, !PT ;  /* 0x0000001f00ff7812 */ /* 0x000fc8000780c0ff */
[----:B------:R-:W-:-:S13]  /*19650*/  PLOP3.LUT P0, PT, P0, P2, PT, 0x2a, 0x0 ;  /* 0x000000000000781c */ /* 0x000fda0000704572 */
[----:B------:R-:W-:Y:S05]  /*19660*/  @P0 BRA `(.L_x_83) ;  /* 0x0000000000040947 */ /* 0x000fea0003800000 */
[----:B-1-3--:R-:W-:Y:S01]  /*19670*/  BPT.TRAP 0x1 ;  /* 0x000000040000795c */ /* 0x00afe20000300000 */
.L_x_83:
[----:B------:R-:W-:Y:S01]  /*19680*/  R2UR UR8, R4 ;  /* 0x00000000040872ca */ /* 0x000fe200000e0000 */
[----:B------:R-:W-:Y:S01]  /*19690*/  ULDC.64 UR6, c[0x0][0x198] ;  /* 0x0000660000067ab9 */ /* 0x000fe20000000a00 */
[----:B------:R-:W-:Y:S01]  /*196a0*/  UMOV UR14, 0x0 ;  /* 0x00000000000e7882 */ /* 0x000fe20000000000 */
[----:B------:R-:W-:Y:S01]  /*196b0*/  UIADD3 UR6, UP0, UR6, 0xf0, URZ ;  /* 0x000000f006067890 */ /* 0x000fe2000ff1e03f */
[----:B------:R-:W-:Y:S01]  /*196c0*/  MOV R8, 0x40 ;  /* 0x0000004000087802 */ /* 0x000fe20000000f00 */
[----:B------:R-:W-:Y:S01]  /*196d0*/  UMOV UR15, 0x10000000 ;  /* 0x10000000000f7882 */ /* 0x000fe20000000000 */
[----:B------:R-:W-:Y:S01]  /*196e0*/  UMOV UR10, URZ ;  /* 0x0000003f000a7c82 */ /* 0x000fe20008000000 */
[----:B------:R-:W-:Y:S01]  /*196f0*/  UIADD3.X UR7, URZ, UR7, URZ, UP0, !UPT ;  /* 0x000000073f077290 */ /* 0x000fe200087fe43f */
[----:B------:R-:W-:Y:S01]  /*19700*/  MOV R4, 0x1 ;  /* 0x0000000100047802 */ /* 0x000fe20000000f00 */
[----:B-1----:R-:W-:Y:S01]  /*19710*/  UMOV UR12, UR60 ;  /* 0x0000003c000c7c82 */ /* 0x002fe20008000000 */
[----:B---3--:R-:W-:Y:S01]  /*19720*/  UMOV UR13, UR61 ;  /* 0x0000003d000d7c82 */ /* 0x008fe20008000000 */
[----:B------:R-:W-:Y:S01]  /*19730*/  UMOV UR42, 0x10 ;  /* 0x00000010002a7882 */ /* 0x000fe20000000000 */
[----:B------:R-:W-:Y:S01]  /*19740*/  UMOV UR43, UR11 ;  /* 0x0000000b002b7c82 */ /* 0x000fe20008000000 */
[----:B------:R-:W-:-:S02]  /*19750*/  UIADD3 UR9, UR8, 0x4d050, URZ ;  /* 0x0004d05008097890 */ /* 0x000fc4000fffe03f */
[----:B------:R-:W-:Y:S02]  /*19760*/  UIADD3 UR40, UR8, 0x800, URZ ;  /* 0x0000080008287890 */ /* 0x000fe4000fffe03f */
[----:B------:R-:W-:Y:S02]  /*19770*/  UIADD3 UR32, UR8, 0x1000, URZ ;  /* 0x0000100008207890 */ /* 0x000fe4000fffe03f */
[----:B------:R-:W-:Y:S02]  /*19780*/  UIADD3 UR24, UR8, 0x1800, URZ ;  /* 0x0000180008187890 */ /* 0x000fe4000fffe03f */
[----:B------:R-:W-:Y:S02]  /*19790*/  UIADD3 UR16, UR8, 0x2000, URZ ;  /* 0x0000200008107890 */ /* 0x000fe4000fffe03f */
[----:B------:R1:W-:Y:S01]  /*197a0*/  UTMALDG.4D [UR8], [UR6], desc[UR14] ;  /* 0x00000e08060075b4 */ /* 0x0003e20008019000 */
[----:B------:R-:W-:Y:S01]  /*197b0*/  UIADD3 UR56, UR8, 0x2800, URZ ;  /* 0x0000280008387890 */ /* 0x000fe2000fffe03f */
[----:B------:R-:W-:Y:S01]  /*197c0*/  UMOV UR44, UR60 ;  /* 0x0000003c002c7c82 */ /* 0x000fe20008000000 */
[----:B------:R-:W-:Y:S01]  /*197d0*/  UMOV UR45, UR61 ;  /* 0x0000003d002d7c82 */ /* 0x000fe20008000000 */
[----:B------:R-:W-:Y:S01]  /*197e0*/  UMOV UR41, UR9 ;  /* 0x0000000900297c82 */ /* 0x000fe20008000000 */
[----:B------:R-:W-:Y:S01]  /*197f0*/  UMOV UR34, 0x20 ;  /* 0x0000002000227882 */ /* 0x000fe20000000000 */
[----:B------:R-:W-:Y:S01]  /*19800*/  UMOV UR35, UR11 ;  /* 0x0000000b00237c82 */ /* 0x000fe20008000000 */
[----:B------:R-:W-:Y:S01]  /*19810*/  UMOV UR36, UR60 ;  /* 0x0000003c00247c82 */ /* 0x000fe20008000000 */
[----:B------:R-:W-:Y:S01]  /*19820*/  UMOV UR37, UR61 ;  /* 0x0000003d00257c82 */ /* 0x000fe20008000000 */
[----:B------:R-:W-:Y:S01]  /*19830*/  UMOV UR33, UR9 ;  /* 0x0000000900217c82 */ /* 0x000fe20008000000 */
[----:B------:R-:W-:Y:S01]  /*19840*/  UMOV UR26, 0x30 ;  /* 0x00000030001a7882 */ /* 0x000fe20000000000 */
[----:B------:R-:W-:Y:S01]  /*19850*/  UMOV UR27, UR11 ;  /* 0x0000000b001b7c82 */ /* 0x000fe20008000000 */
[----:B------:R-:W-:Y:S01]  /*19860*/  UMOV UR28, UR60 ;  /* 0x0000003c001c7c82 */ /* 0x000fe20008000000 */
[----:B------:R-:W-:Y:S01]  /*19870*/  UMOV UR29, UR61 ;  /* 0x0000003d001d7c82 */ /* 0x000fe20008000000 */
[----:B------:R2:W-:Y:S01]  /*19880*/  UTMALDG.4D [UR40], [UR6], desc[UR14] ;  /* 0x00000e28060075b4 */ /* 0x0005e20008019000 */
[----:B------:R-:W-:Y:S01]  /*19890*/  UMOV UR25, UR9 ;  /* 0x0000000900197c82 */ /* 0x000fe20008000000 */
[----:B------:R-:W-:Y:S01]  /*198a0*/  UMOV UR18, 0x40 ;  /* 0x0000004000127882 */ /* 0x000fe20000000000 */
[----:B------:R-:W-:Y:S01]  /*198b0*/  UMOV UR19, UR11 ;  /* 0x0000000b00137c82 */ /* 0x000fe20008000000 */
[----:B------:R-:W-:Y:S01]  /*198c0*/  UMOV UR20, UR60 ;  /* 0x0000003c00147c82 */ /* 0x000fe20008000000 */
[----:B------:R-:W-:Y:S01]  /*198d0*/  UMOV UR21, UR61 ;  /* 0x0000003d00157c82 */ /* 0x000fe20008000000 */
[----:B------:R-:W-:Y:S01]  /*198e0*/  UMOV UR17, UR9 ;  /* 0x0000000900117c82 */ /* 0x000fe20008000000 */
[----:B------:R-:W-:Y:S01]  /*198f0*/  UMOV UR58, 0x50 ;  /* 0x00000050003a7882 */ /* 0x000fe20000000000 */
[----:B------:R2:W-:Y:S01]  /*19900*/  UTMALDG.4D [UR32], [UR6], desc[UR14] ;  /* 0x00000e20060075b4 */ /* 0x0005e20008019000 */
[----:B------:R-:W-:Y:S01]  /*19910*/  UMOV UR59, UR11 ;  /* 0x0000000b003b7c82 */ /* 0x000fe20008000000 */
[----:B------:R-:W-:Y:S01]  /*19920*/  UMOV UR57, UR9 ;  /* 0x0000000900397c82 */ /* 0x000fe20008000000 */
[----:B-1----:R-:W-:Y:S01]  /*19930*/  UIADD3 UR8, UR8, 0x3000, URZ ;  /* 0x0000300008087890 */ /* 0x002fe2000fffe03f */
[----:B------:R-:W-:Y:S01]  /*19940*/  UMOV UR10, 0x60 ;  /* 0x00000060000a7882 */ /* 0x000fe20000000000 */
[----:B------:R2:W-:Y:S01]  /*19950*/  UTMALDG.4D [UR24], [UR6], desc[UR14] ;  /* 0x00000e18060075b4 */ /* 0x0005e20008019000 */
[----:B------:R2:W-:Y:S01]  /*19960*/  UTMALDG.4D [UR16], [UR6], desc[UR14] ;  /* 0x00000e10060075b4 */ /* 0x0005e20008019000 */
[----:B------:R2:W-:Y:S05]  /*19970*/  UTMALDG.4D [UR56], [UR6], desc[UR14] ;  /* 0x00000e38060075b4 */ /* 0x0005ea0008019000 */
[----:B------:R2:W-:Y:S02]  /*19980*/  UTMALDG.4D [UR8], [UR6], desc[UR14] ;  /* 0x00000e08060075b4 */ /* 0x0005e40008019000 */
[----:B--2---:R-:W-:Y:S01]  /*19990*/  NOP ;  /* 0x0000000000007918 */ /* 0x004fe20000000000 */
.L_x_80:
[----:B-1-3--:R-:W-:Y:S05]  /*199a0*/  BSYNC B0 ;  /* 0x0000000000007941 */ /* 0x00afea0003800000 */
.L_x_79:
[----:B------:R-:W1:Y:S01]  /*199b0*/  LDC R3, c[0x0][0x28c] ;  /* 0x0000a300ff037b82 */ /* 0x000e620000000800 */
[----:B------:R-:W-:Y:S01]  /*199c0*/  BSSY B0, `(.L_x_84) ;  /* 0x0000049000007945 */ /* 0x000fe20003800000 */
[----:B-1----:R-:W-:-:S13]  /*199d0*/  ISETP.GT.AND P4, PT, R3, RZ, P3 ;  /* 0x000000ff0300720c */ /* 0x002fda0001f84270 */
[----:B------:R-:W-:Y:S05]  /*199e0*/  @!P4 BRA `(.L_x_85) ;  /* 0x000000040018c947 */ /* 0x000fea0003800000 */
[----:B------:R-:W1:Y:S01]  /*199f0*/  S2R R5, SR_CgaCtaId ;  /* 0x0000000000057919 */ /* 0x000e620000008800 */
[----:B------:R-:W-:-:S04]  /*19a00*/  MOV R2, 0x400 ;  /* 0x0000040000027802 */ /* 0x000fc80000000f00 */
[----:B-1----:R-:W-:Y:S02]  /*19a10*/  LEA R5, R5, R2, 0x18 ;  /* 0x0000000205057211 */ /* 0x002fe400078ec0ff */
[----:B------:R-:W-:-:S04]  /*19a20*/  MOV R2, 0x1 ;  /* 0x0000000100027802 */ /* 0x000fc80000000f00 */
[----:B------:R-:W-:-:S04]  /*19a30*/  SHF.L.U32 R2, R2, 0x1f, RZ ;  /* 0x0000001f02027819 */ /* 0x000fc800000006ff */
[----:B------:R-:W1:Y:S02]  /*19a40*/  SYNCS.PHASECHK.TRANS64.TRYWAIT P0, [R5+URZ+0x4d028], R2 ;  /* 0x04d02802050075a7 */ /* 0x000e64000800017f */
[----:B-1----:R-:W-:Y:S05]  /*19a50*/  @!P0 BRA `(.L_x_86) ;  /* 0x0000001c00048947 */ /* 0x002fea0003800000 */
.L_x_119:
[----:B------:R-:W-:Y:S01]  /*19a60*/  ULOP3.LUT UR5, UR4, 0x2, URZ, 0xfc, !UPT ;  /* 0x0000000204057892 */ /* 0x000fe2000f8efc3f */
[----:B-1----:R-:W-:-:S03]  /*19a70*/  @P2 MOV R2, 0xe000 ;  /* 0x0000e00000022802 */ /* 0x002fc60000000f00 */
[----:B------:R-:W-:Y:S01]  /*19a80*/  UPRMT UR5, UR5, 0x9910, URZ ;  /* 0x0000991005057896 */ /* 0x000fe2000800003f */
[----:B------:R1:W-:Y:S03]  /*19a90*/  @P2 SYNCS.ARRIVE.TRANS64 RZ, [R5+URZ+0x4d000], R2 ;  /* 0x04d0000205ff29a7 */ /* 0x0003e6000800003f */
[----:B------:R-:W-:-:S06]  /*19aa0*/  UISETP.NE.AND UP0, UPT, UR5, 0x2, UPT ;  /* 0x000000020500788c */ /* 0x000fcc000bf05270 */
[----:B------:R-:W-:-:S13]  /*19ab0*/  PLOP3.LUT P0, PT, PT, PT, UP0, 0x80, 0x0 ;  /* 0x000000000000781c */ /* 0x000fda0003f0f008 */
[----:B-1----:R-:W-:Y:S05]  /*19ac0*/  @P0 BRA `(.L_x_87) ;  /* 0x0000000000040947 */ /* 0x002fea0003800000 */
[----:B------:R-:W-:Y:S01]  /*19ad0*/  BPT.TRAP 0x1 ;  /* 0x000000040000795c */ /* 0x000fe20000300000 */
.L_x_87:
[----:B------:R-:W-:-:S04]  /*19ae0*/  LOP3.LUT P0, RZ, R0, 0x1f, RZ, 0xc0, !PT ;  /* 0x0000001f00ff7812 */ /* 0x000fc8000780c0ff */
[----:B------:R-:W-:-:S13]  /*19af0*/  PLOP3.LUT P0, PT, P0, P2, PT, 0x2a, 0x0 ;  /* 0x000000000000781c */ /* 0x000fda0000704572 */
[----:B------:R-:W-:Y:S05]  /*19b00*/  @P0 BRA `(.L_x_88) ;  /* 0x0000000000040947 */ /* 0x000fea0003800000 */
[----:B------:R-:W-:Y:S01]  /*19b10*/  BPT.TRAP 0x1 ;  /* 0x000000040000795c */ /* 0x000fe20000300000 */
.L_x_88:
        /* <DEDUP_REMOVED lines=8> */
[----:B------:R-:W-:Y:S01]  /*19ba0*/  UMOV UR59, URZ ;  /* 0x0000003f003b7c82 */ /* 0x000fe20008000000 */
[----:B------:R-:W-:Y:S01]  /*19bb0*/  UMOV UR50, 0x10 ;  /* 0x0000001000327882 */ /* 0x000fe20000000000 */
[----:B------:R-:W-:Y:S01]  /*19bc0*/  UMOV UR52, UR60 ;  /* 0x0000003c00347c82 */ /* 0x000fe20008000000 */
[----:B------:R-:W-:-:S02]  /*19bd0*/  UMOV UR53, UR61 ;  /* 0x0000003d00357c82 */ /* 0x000fc40008000000 */
[----:B------:R-:W-:Y:S02]  /*19be0*/  UIADD3 UR56, UR5, 0x7000, URZ ;  /* 0x0000700005387890 */ /* 0x000fe4000fffe03f */
[----:B------:R-:W-:Y:S02]  /*19bf0*/  UIADD3 UR57, UR5, 0x4d000, URZ ;  /* 0x0004d00005397890 */ /* 0x000fe4000fffe03f */
[----:B------:R-:W-:Y:S02]  /*19c00*/  UIADD3 UR48, UR5, 0x9000, URZ ;  /* 0x0000900005307890 */ /* 0x000fe4000fffe03f */
[----:B------:R-:W-:Y:S02]  /*19c10*/  UIADD3 UR40, UR5, 0xb000, URZ ;  /* 0x0000b00005287890 */ /* 0x000fe4000fffe03f */
[----:B------:R-:W-:Y:S02]  /*19c20*/  UIADD3 UR32, UR5, 0xd000, URZ ;  /* 0x0000d00005207890 */ /* 0x000fe4000fffe03f */
[----:B------:R-:W-:Y:S01]  /*19c30*/  UIADD3 UR24, UR5, 0xf000, URZ ;  /* 0x0000f00005187890 */ /* 0x000fe2000fffe03f */
[----:B------:R1:W-:Y:S01]  /*19c40*/  UTMALDG.4D [UR56], [UR6], desc[UR8] ;  /* 0x00000838060075b4 */ /* 0x0003e20008019000 */
[----:B------:R-:W-:Y:S01]  /*19c50*/  UIADD3 UR16, UR5, 0x11000, URZ ;  /* 0x0001100005107890 */ /* 0x000fe2000fffe03f */
        /* <DEDUP_REMOVED lines=10> */
[----:B------:R2:W-:Y:S01]  /*19d00*/  UTMALDG.4D [UR48], [UR6], desc[UR8] ;  /* 0x00000830060075b4 */ /* 0x0005e20008019000 */
[----:B------:R-:W-:Y:S01]  /*19d10*/  UMOV UR35, UR59 ;  /* 0x0000003b00237c82 */ /* 0x000fe20008000000 */
[----:B------:R-:W-:Y:S01]  /*19d20*/  UMOV UR33, UR57 ;  /* 0x0000003900217c82 */ /* 0x000fe20008000000 */
[----:B------:R-:W-:Y:S01]  /*19d30*/  UMOV UR26, 0x40 ;  /* 0x00000040001a7882 */ /* 0x000fe20000000000 */
[----:B------:R-:W-:Y:S01]  /*19d40*/  UMOV UR28, UR60 ;  /* 0x0000003c001c7c82 */ /* 0x000fe20008000000 */
[----:B------:R-:W-:Y:S01]  /*19d50*/  UMOV UR29, UR61 ;  /* 0x0000003d001d7c82 */ /* 0x000fe20008000000 */
[----:B------:R-:W-:Y:S01]  /*19d60*/  UMOV UR27, UR59 ;  /* 0x0000003b001b7c82 */ /* 0x000fe20008000000 */
[----:B------:R-:W-:Y:S01]  /*19d70*/  UMOV UR25, UR57 ;  /* 0x0000003900197c82 */ /* 0x000fe20008000000 */
[----:B------:R2:W-:Y:S01]  /*19d80*/  UTMALDG.4D [UR40], [UR6], desc[UR8] ;  /* 0x00000828060075b4 */ /* 0x0005e20008019000 */
[----:B------:R-:W-:Y:S01]  /*19d90*/  UMOV UR18, 0x50 ;  /* 0x0000005000127882 */ /* 0x000fe20000000000 */
[----:B------:R-:W-:Y:S01]  /*19da0*/  UMOV UR20, UR60 ;  /* 0x0000003c00147c82 */ /* 0x000fe20008000000 */
[----:B------:R-:W-:Y:S01]  /*19db0*/  UMOV UR21, UR61 ;  /* 0x0000003d00157c82 */ /* 0x000fe20008000000 */
[----:B------:R-:W-:Y:S01]  /*19dc0*/  UMOV UR19, UR59 ;  /* 0x0000003b00137c82 */ /* 0x000fe20008000000 */
[----:B-1----:R-:W-:Y:S01]  /*19dd0*/  UIADD3 UR56, UR5, 0x13000, URZ ;  /* 0x0001300005387890 */ /* 0x002fe2000fffe03f */
[----:B------:R-:W-:Y:S01]  /*19de0*/  UMOV UR17, UR57 ;  /* 0x0000003900117c82 */ /* 0x000fe20008000000 */
[----:B------:R2:W-:Y:S01]  /*19df0*/  UTMALDG.4D [UR32], [UR6], desc[UR8] ;  /* 0x00000820060075b4 */ /* 0x0005e20008019000 */
[----:B------:R-:W-:Y:S01]  /*19e00*/  UMOV UR58, 0x60 ;  /* 0x00000060003a7882 */ /* 0x000fe20000000000 */
[----:B------:R2:W-:Y:S01]  /*19e10*/  UTMALDG.4D [UR24], [UR6], desc[UR8] ;  /* 0x00000818060075b4 */ /* 0x0005e20008019000 */
[----:B------:R2:W-:Y:S04]  /*19e20*/  UTMALDG.4D [UR16], [UR6], desc[UR8] ;  /* 0x00000810060075b4 */ /* 0x0005e80008019000 */
[----:B------:R2:W-:Y:S02]  /*19e30*/  UTMALDG.4D [UR56], [UR6], desc[UR8] ;  /* 0x00000838060075b4 */ /* 0x0005e40008019000 */
[----:B--2---:R-:W-:Y:S01]  /*19e40*/  NOP ;  /* 0x0000000000007918 */ /* 0x004fe20000000000 */
.L_x_85:
[----:B------:R-:W-:Y:S05]  /*19e50*/  BSYNC B0 ;  /* 0x0000000000007941 */ /* 0x000fea0003800000 */
.L_x_84:
[----:B------:R-:W-:Y:S04]  /*19e60*/  BSSY B0, `(.L_x_89) ;  /* 0x000004b000007945 */ /* 0x000fe80003800000 */
[----:B------:R-:W-:Y:S05]  /*19e70*/  @!P3 BRA `(.L_x_90) ;  /* 0x000000040024b947 */ /* 0x000fea0003800000 */
[----:B------:R-:W1:Y:S01]  /*19e80*/  S2R R6, SR_CgaCtaId ;  /* 0x0000000000067919 */ /* 0x000e620000008800 */
[----:B------:R-:W-:-:S04]  /*19e90*/  MOV R5, 0x400 ;  /* 0x0000040000057802 */ /* 0x000fc80000000f00 */
[----:B-1----:R-:W-:Y:S02]  /*19ea0*/  LEA R7, R6, R5, 0x18 ;  /* 0x0000000506077211 */ /* 0x002fe400078ec0ff */
[----:B------:R-:W-:Y:S02]  /*19eb0*/  MOV R6, 0x1 ;  /* 0x0000000100067802 */ /* 0x000fe40000000f00 */
[----:B------:R-:W-:Y:S02]  /*19ec0*/  LEA R5, R4, R7, 0x3 ;  /* 0x0000000704057211 */ /* 0x000fe400078e18ff */
[----:B------:R-:W-:-:S04]  /*19ed0*/  SHF.L.U32 R6, R6, 0x1f, RZ ;  /* 0x0000001f06067819 */ /* 0x000fc800000006ff */
[----:B------:R-:W1:Y:S02]  /*19ee0*/  SYNCS.PHASECHK.TRANS64.TRYWAIT P0, [R5+URZ+0x4d060], R6 ;  /* 0x04d06006050075a7 */ /* 0x000e64000800017f */
[----:B-1----:R-:W-:Y:S05]  /*19ef0*/  @!P0 BRA `(.L_x_91) ;  /* 0x0000001400f08947 */ /* 0x002fea0003800000 */
.L_x_120:
        /* <DEDUP_REMOVED lines=8> */
.L_x_92:
[----:B------:R-:W-:-:S04]  /*19f80*/  LOP3.LUT P0, RZ, R0, 0x1f, RZ, 0xc0, !PT ;  /* 0x0000001f00ff7812 */ /* 0x000fc8000780c0ff */
[----:B------:R-:W-:-:S13]  /*19f90*/  PLOP3.LUT P0, PT, P0, P2, PT, 0x2a, 0x0 ;  /* 0x000000000000781c */ /* 0x000fda0000704572 */
[----:B------:R-:W-:Y:S05]  /*19fa0*/  @P0 BRA `(.L_x_93) ;  /* 0x0000000000040947 */ /* 0x000fea0003800000 */
[----:B------:R-:W-:Y:S01]  /*19fb0*/  BPT.TRAP 0x1 ;  /* 0x000000040000795c */ /* 0x000fe20000300000 */
.L_x_93:
[----:B------:R-:W-:Y:S01]  /*19fc0*/  R2UR UR48, R4 ;  /* 0x00000000043072ca */ /* 0x000fe200000e0000 */
[----:B------:R-:W-:Y:S01]  /*19fd0*/  ULDC.64 UR8, c[0x0][0x198] ;  /* 0x0000660000087ab9 */ /* 0x000fe20000000a00 */
[----:B------:R-:W-:Y:S01]  /*19fe0*/  R2UR UR5, R7 ;  /* 0x00000000070572ca */ /* 0x000fe200000e0000 */
[----:B------:R-:W-:Y:S01]  /*19ff0*/  UIADD3 UR8, UP0, UR8, 0xf0, URZ ;  /* 0x000000f008087890 */ /* 0x000fe2000ff1e03f */
[----:B------:R-:W-:Y:S01]  /*1a000*/  R2UR UR51, R8 ;  /* 0x00000000083372ca */ /* 0x000fe200000e0000 */
[----:B------:R-:W-:Y:S01]  /*1a010*/  UMOV UR6, 0x0 ;  /* 0x0000000000067882 */ /* 0x000fe20000000000 */
[----:B------:R-:W-:Y:S01]  /*1a020*/  R2UR UR49, R5 ;  /* 0x00000000053172ca */ /* 0x000fe200000e0000 */
[----:B------:R-:W-:Y:S01]  /*1a030*/  UIADD3.X UR9, URZ, UR9, URZ, UP0, !UPT ;  /* 0x000000093f097290 */ /* 0x000fe200087fe43f */
[----:B------:R-:W-:Y:S01]  /*1a040*/  UMOV UR7, 0x10000000 ;  /* 0x1000000000077882 */ /* 0x000fe20000000000 */
[----:B------:R-:W-:Y:S01]  /*1a050*/  UMOV UR50, URZ ;  /* 0x0000003f00327c82 */ /* 0x000fe20008000000 */
[----:B------:R-:W-:Y:S01]  /*1a060*/  UMOV UR52, UR60 ;  /* 0x0000003c00347c82 */ /* 0x000fe20008000000 */
[----:B------:R-:W-:Y:S01]  /*1a070*/  UMOV UR53, UR61 ;  /* 0x0000003d00357c82 */ /* 0x000fe20008000000 */
[----:B------:R-:W-:Y:S01]  /*1a080*/  UMOV UR42, 0x10 ;  /* 0x00000010002a7882 */ /* 0x000fe20000000000 */
[----:B------:R-:W-:-:S02]  /*1a090*/  UMOV UR44, UR60 ;  /* 0x0000003c002c7c82 */ /* 0x000fc40008000000 */
[----:B------:R-:W-:Y:S02]  /*1a0a0*/  UIMAD UR48, UR48, 0x3800, UR5 ;  /* 0x00003800303078a4 */ /* 0x000fe4000f8e0205 */
[----:B------:R-:W-:Y:S02]  /*1a0b0*/  UIADD3 UR51, UR11, UR51, URZ ;  /* 0x000000330b337290 */ /* 0x000fe4000fffe03f */
[----:B------:R-:W-:Y:S02]  /*1a0c0*/  UIADD3 UR49, UR49, 0x4d050, URZ ;  /* 0x0004d05031317890 */ /* 0x000fe4000fffe03f */
[----:B------:R-:W-:Y:S02]  /*1a0d0*/  UIADD3 UR40, UR48, 0x800, URZ ;  /* 0x0000080030287890 */ /* 0x000fe4000fffe03f */
[----:B------:R-:W-:Y:S01]  /*1a0e0*/  UIADD3 UR56, UR48, 0x1000, URZ ;  /* 0x0000100030387890 */ /* 0x000fe2000fffe03f */
[----:B------:R-:W-:Y:S02]  /*1a0f0*/  UMOV UR45, UR61 ;  /* 0x0000003d002d7c82 */ /* 0x000fe40008000000 */
[----:B------:R-:W-:Y:S01]  /*1a100*/  UMOV UR41, UR49 ;  /* 0x0000003100297c82 */ /* 0x000fe20008000000 */
[----:B------:R-:W-:Y:S01]  /*1a110*/  UMOV UR43, UR51 ;  /* 0x00000033002b7c82 */ /* 0x000fe20008000000 */
[----:B------:R-:W-:Y:S01]  /*1a120*/  UMOV UR58, 0x20 ;  /* 0x00000020003a7882 */ /* 0x000fe20000000000 */
[----:B------:R-:W-:Y:S01]  /*1a130*/  UMOV UR57, UR49 ;  /* 0x0000003100397c82 */ /* 0x000fe20008000000 */
[----:B------:R-:W-:Y:S01]  /*1a140*/  UMOV UR59, UR51 ;  /* 0x00000033003b7c82 */ /* 0x000fe20008000000 */
[----:B------:R-:W-:Y:S01]  /*1a150*/  UTMALDG.4D [UR48], [UR8], desc[UR6] ;  /* 0x00000630080075b4 */ /* 0x000fe20008019000 */
[----:B------:R-:W-:-:S02]  /*1a160*/  UIADD3 UR32, UR48, 0x1800, URZ ;  /* 0x0000180030207890 */ /* 0x000fc4000fffe03f */
[----:B------:R-:W-:Y:S02]  /*1a170*/  UIADD3 UR24, UR48, 0x2000, URZ ;  /* 0x0000200030187890 */ /* 0x000fe4000fffe03f */
[----:B------:R-:W-:Y:S01]  /*1a180*/  UIADD3 UR16, UR48, 0x2800, URZ ;  /* 0x0000280030107890 */ /* 0x000fe2000fffe03f */
[----:B------:R-:W-:Y:S01]  /*1a190*/  UMOV UR34, 0x30 ;  /* 0x0000003000227882 */ /* 0x000fe20000000000 */
[----:B------:R-:W-:Y:S01]  /*1a1a0*/  UTMALDG.4D [UR40], [UR8], desc[UR6] ;  /* 0x00000628080075b4 */ /* 0x000fe20008019000 */
        /* <DEDUP_REMOVED lines=16> */
[----:B------:R2:W-:Y:S01]  /*1a2b0*/  UTMALDG.4D [UR24], [UR8], desc[UR6] ;  /* 0x00000618080075b4 */ /* 0x0005e20008019000 */
[----:B------:R2:W-:Y:S01]  /*1a2c0*/  UTMALDG.4D [UR16], [UR8], desc[UR6] ;  /* 0x00000610080075b4 */ /* 0x0005e20008019000 */
[----:B-1----:R-:W-:Y:S01]  /*1a2d0*/  UIADD3 UR56, UR48, 0x3000, URZ ;  /* 0x0000300030387890 */ /* 0x002fe2000fffe03f */
[----:B------:R-:W-:-:S08]  /*1a2e0*/  UMOV UR58, 0x60 ;  /* 0x00000060003a7882 */ /* 0x000fd00000000000 */
[----:B------:R2:W-:Y:S02]  /*1a2f0*/  UTMALDG.4D [UR56], [UR8], desc[UR6] ;  /* 0x00000638080075b4 */ /* 0x0005e40008019000 */
[----:B--2---:R-:W-:Y:S01]  /*1a300*/  NOP ;  /* 0x0000000000007918 */ /* 0x004fe20000000000 */
.L_x_90:
[----:B------:R-:W-:Y:S05]  /*1a310*/  BSYNC B0 ;  /* 0x0000000000007941 */ /* 0x000fea0003800000 */
.L_x_89:
[----:B------:R-:W-:Y:S01]  /*1a320*/  BSSY B0, `(.L_x_94) ;  /* 0x000004d000007945 */ /* 0x000fe20003800000 */
[----:B------:R-:W-:-:S03]  /*1a330*/  IMAD.MOV.U32 R8, RZ, RZ, RZ ;  /* 0x000000ffff087224 */ /* 0x000fc600078e00ff */
[----:B------:R-:W-:Y:S05]  /*1a340*/  @!P4 BRA `(.L_x_95) ;  /* 0x000000040028c947 */ /* 0x000fea0003800000 */
[----:B------:R-:W1:Y:S01]  /*1a350*/  S2R R5, SR_CgaCtaId ;  /* 0x0000000000057919 */ /* 0x000e620000008800 */
[----:B------:R-:W-:Y:S02]  /*1a360*/  MOV R4, 0x400 ;  /* 0x0000040000047802 */ /* 0x000fe40000000f00 */
[----:B------:R-:W-:-:S04]  /*1a370*/  MOV R7, 0x1 ;  /* 0x0000000100077802 */ /* 0x000fc80000000f00 */
[----:B------:R-:W-:Y:S02]  /*1a380*/  SHF.L.U32 R7, R7, 0x1f, RZ ;  /* 0x0000001f07077819 */ /* 0x000fe400000006ff */
[----:B-1----:R-:W-:-:S04]  /*1a390*/  LEA R5, R5, R4, 0x18 ;  /* 0x0000000405057211 */ /* 0x002fc800078ec0ff */
[----:B------:R-:W-:-:S04]  /*1a3a0*/  LEA R4, R2, R5, 0x3 ;  /* 0x0000000502047211 */ /* 0x000fc800078e18ff */
[----:B------:R-:W1:Y:S02]  /*1a3b0*/  SYNCS.PHASECHK.TRANS64.TRYWAIT P0, [R4+URZ+0x4d028], R7 ;  /* 0x04d02807040075a7 */ /* 0x000e64000800017f */
[----:B-1----:R-:W-:Y:S05]  /*1a3c0*/  @!P0 BRA `(.L_x_96) ;  /* 0x0000001000d08947 */ /* 0x002fea0003800000 */
.L_x_121:
        /* <DEDUP_REMOVED lines=8> */
.L_x_97:
[----:B------:R-:W-:-:S04]  /*1a450*/  LOP3.LUT P0, RZ, R0, 0x1f, RZ, 0xc0, !PT ;  /* 0x0000001f00ff7812 */ /* 0x000fc8000780c0ff */
[----:B------:R-:W-:-:S13]  /*1a460*/  PLOP3.LUT P0, PT, P0, P2, PT, 0x2a, 0x0 ;  /* 0x000000000000781c */ /* 0x000fda0000704572 */
[----:B------:R-:W-:Y:S05]  /*1a470*/  @P0 BRA `(.L_x_98) ;  /* 0x0000000000040947 */ /* 0x000fea0003800000 */
[----:B------:R-:W-:Y:S01]  /*1a480*/  BPT.TRAP 0x1 ;  /* 0x000000040000795c */ /* 0x000fe20000300000 */
.L_x_98:
[----:B------:R-:W-:Y:S01]  /*1a490*/  IMAD R5, R2, 0xe000, R5 ;  /* 0x0000e00002057824 */ /* 0x000fe200078e0205 */
[----:B------:R-:W-:Y:S01]  /*1a4a0*/  R2UR UR49, R4 ;  /* 0x00000000043172ca */ /* 0x000fe200000e0000 */
[----:B------:R-:W-:Y:S01]  /*1a4b0*/  ULDC.64 UR6, c[0x0][0x198] ;  /* 0x0000660000067ab9 */ /* 0x000fe20000000a00 */
[----:B------:R-:W-:Y:S01]  /*1a4c0*/  UMOV UR51, URZ ;  /* 0x0000003f00337c82 */ /* 0x000fe20008000000 */
[----:B------:R-:W-:Y:S01]  /*1a4d0*/  UIADD3 UR6, UP0, UR6, 0x2f0, URZ ;  /* 0x000002f006067890 */ /* 0x000fe2000ff1e03f */
[----:B------:R-:W-:Y:S01]  /*1a4e0*/  R2UR UR5, R5 ;  /* 0x00000000050572ca */ /* 0x000fe200000e0000 */
[----:B------:R-:W-:Y:S01]  /*1a4f0*/  UMOV UR8, 0x0 ;  /* 0x0000000000087882 */ /* 0x000fe20000000000 */
[----:B------:R-:W-:Y:S01]  /*1a500*/  UMOV UR9, 0x10000000 ;  /* 0x1000000000097882 */ /* 0x000fe20000000000 */
[----:B------:R-:W-:Y:S01]  /*1a510*/  UIADD3.X UR7, URZ, UR7, URZ, UP0, !UPT ;  /* 0x000000073f077290 */ /* 0x000fe200087fe43f */
[----:B------:R-:W-:Y:S01]  /*1a520*/  IADD3 R2, R2, 0x1, RZ ;  /* 0x0000000102027810 */ /* 0x000fe20007ffe0ff */
[----:B------:R-:W-:Y:S01]  /*1a530*/  UMOV UR50, URZ ;  /* 0x0000003f00327c82 */ /* 0x000fe20008000000 */
[----:B------:R-:W-:Y:S01]  /*1a540*/  UMOV UR52, UR60 ;  /* 0x0000003c00347c82 */ /* 0x000fe20008000000 */
[----:B------:R-:W-:Y:S01]  /*1a550*/  UMOV UR53, UR61 ;  /* 0x0000003d00357c82 */ /* 0x000fe20008000000 */
[----:B------:R-:W-:Y:S01]  /*1a560*/  UMOV UR42, 0x10 ;  /* 0x00000010002a7882 */ /* 0x000fe20000000000 */
[----:B------:R-:W-:Y:S01]  /*1a570*/  UIADD3 UR49, UR49, 0x4d000, URZ ;  /* 0x0004d00031317890 */ /* 0x000fe2000fffe03f */
[----:B------:R-:W-:Y:S01]  /*1a580*/  MOV R8, 0x1 ;  /* 0x0000000100087802 */ /* 0x000fe20000000f00 */
[----:B------:R-:W-:Y:S01]  /*1a590*/  UMOV UR44, UR60 ;  /* 0x0000003c002c7c82 */ /* 0x000fe20008000000 */
[----:B------:R-:W-:Y:S01]  /*1a5a0*/  UMOV UR45, UR61 ;  /* 0x0000003d002d7c82 */ /* 0x000fe20008000000 */
[----:B------:R-:W-:-:S02]  /*1a5b0*/  UIADD3 UR48, UR5, 0x7000, URZ ;  /* 0x0000700005307890 */ /* 0x000fc4000fffe03f */
[----:B------:R-:W-:Y:S02]  /*1a5c0*/  UIADD3 UR40, UR5, 0x9000, URZ ;  /* 0x0000900005287890 */ /* 0x000fe4000fffe03f */
[----:B------:R-:W-:Y:S01]  /*1a5d0*/  UIADD3 UR56, UR5, 0xb000, URZ ;  /* 0x0000b00005387890 */ /* 0x000fe2000fffe03f */
[----:B------:R-:W-:Y:S01]  /*1a5e0*/  UMOV UR43, UR51 ;  /* 0x00000033002b7c82 */ /* 0x000fe20008000000 */
[----:B------:R-:W-:Y:S01]  /*1a5f0*/  UMOV UR41, UR49 ;  /* 0x0000003100297c82 */ /* 0x000fe20008000000 */
[----:B------:R-:W-:Y:S01]  /*1a600*/  UMOV UR58, 0x20 ;  /* 0x00000020003a7882 */ /* 0x000fe20000000000 */
[----:B------:R-:W-:Y:S01]  /*1a610*/  UMOV UR59, UR51 ;  /* 0x00000033003b7c82 */ /* 0x000fe20008000000 */
[----:B------:R-:W-:Y:S01]  /*1a620*/  UMOV UR57, UR49 ;  /* 0x0000003100397c82 */ /* 0x000fe20008000000 */
[----:B------:R-:W-:Y:S01]  /*1a630*/  UTMALDG.4D [UR48], [UR6], desc[UR8] ;  /* 0x00000830060075b4 */ /* 0x000fe20008019000 */
[----:B------:R-:W-:Y:S02]  /*1a640*/  UIADD3 UR32, UR5, 0xd000, URZ ;  /* 0x0000d00005207890 */ /* 0x000fe4000fffe03f */
[----:B------:R-:W-:-:S02]  /*1a650*/  UIADD3 UR24, UR5, 0xf000, URZ ;  /* 0x0000f00005187890 */ /* 0x000fc4000fffe03f */
        /* <DEDUP_REMOVED lines=25> */
.L_x_95:
[----:B------:R-:W-:Y:S05]  /*1a7f0*/  BSYNC B0 ;  /* 0x0000000000007941 */ /* 0x000fea0003800000 */
.L_x_94:
[----:B------:R-:W-:-:S13]  /*1a800*/  ISETP.GE.AND P0, PT, R3, 0x101, PT ;  /* 0x000001010300780c */ /* 0x000fda0003f06270 */
[----:B------:R-:W-:Y:S05]  /*1a810*/  @!P0 EXIT ;  /* 0x000000000000894d */ /* 0x000fea0003800000 */
[----:B------:R-:W-:Y:S01]  /*1a820*/  IADD3 R3, R3, 0xff, RZ ;  /* 0x000000ff03037810 */ /* 0x000fe20007ffe0ff */
[----:B------:R-:W-:Y:S01]  /*1a830*/  BSSY B0, `(.L_x_99) ;  /* 0x00000a7000007945 */ /* 0x000fe20003800000 */
[----:B------:R-:W-:Y:S02]  /*1a840*/  LOP3.LUT P0, RZ, R0, 0x1f, RZ, 0xc0, !PT ;  /* 0x0000001f00ff7812 */ /* 0x000fe4000780c0ff */
[----:B------:R-:W-:Y:S02]  /*1a850*/  SHF.R.S32.HI R0, RZ, 0x1f, R3 ;  /* 0x0000001fff007819 */ /* 0x000fe40000011403 */
[----:B------:R-:W-:Y:S02]  /*1a860*/  PLOP3.LUT P0, PT, P0, P2, PT, 0x2a, 0x0 ;  /* 0x000000000000781c */ /* 0x000fe40000704572 */
[----:B------:R-:W-:Y:S02]  /*1a870*/  LEA.HI R0, R0, R3, RZ, 0x8 ;  /* 0x0000000300007211 */ /* 0x000fe400078f40ff */
[----:B------:R-:W-:-:S02]  /*1a880*/  MOV R3, UR4 ;  /* 0x0000000400037c02 */ /* 0x000fc40008000f00 */
[----:B------:R-:W-:Y:S02]  /*1a890*/  SHF.R.S32.HI R4, RZ, 0x8, R0 ;  /* 0x00000008ff047819 */ /* 0x000fe40000011400 */
[----:B------:R-:W-:Y:S02]  /*1a8a0*/  LOP3.LUT R0, R3, 0x2, RZ, 0xfc, !PT ;  /* 0x0000000203007812 */ /* 0x000fe400078efcff */
[----:B------:R-:W-:Y:S02]  /*1a8b0*/  SHF.L.U32 R4, R4, 0x1, RZ ;  /* 0x0000000104047819 */ /* 0x000fe400000006ff */
[----:B------:R-:W-:-:S07]  /*1a8c0*/  MOV R3, 0x1 ;  /* 0x0000000100037802 */ /* 0x000fce0000000f00 */
.L_x_110:
[----:B------:R-:W-:Y:S04]  /*1a8d0*/  BSSY B1, `(.L_x_100) ;  /* 0x000004b000017945 */ /* 0x000fe80003800000 */
[----:B------:R-:W-:Y:S05]  /*1a8e0*/  @!P3 BRA `(.L_x_101) ;  /* 0x000000040024b947 */ /* 0x000fea0003800000 */
[----:B------:R-:W1:Y:S01]  /*1a8f0*/  S2R R6, SR_CgaCtaId ;  /* 0x0000000000067919 */ /* 0x000e620000008800 */
[----:B------:R-:W-:-:S04]  /*1a900*/  MOV R5, 0x400 ;  /* 0x0000040000057802 */ /* 0x000fc80000000f00 */
[----:B-1----:R-:W-:Y:S02]  /*1a910*/  LEA R7, R6, R5, 0x18 ;  /* 0x0000000506077211 */ /* 0x002fe400078ec0ff */
[----:B------:R-:W-:Y:S02]  /*1a920*/  SHF.L.U32 R5, R3, 0x1f, RZ ;  /* 0x0000001f03057819 */ /* 0x000fe400000006ff */
[----:B------:R-:W-:-:S04]  /*1a930*/  LEA R6, R2, R7, 0x3 ;  /* 0x0000000702067211 */ /* 0x000fc800078e18ff */
[----:B------:R-:W1:Y:S02]  /*1a940*/  SYNCS.PHASECHK.TRANS64.TRYWAIT P4, [R6+URZ+0x4d028], R5 ;  /* 0x04d02805060075a7 */ /* 0x000e64000808017f */
[----:B-1----:R-:W-:Y:S05]  /*1a950*/  @!P4 BRA `(.L_x_102) ;  /* 0x0000000c0080c947 */ /* 0x002fea0003800000 */
.L_x_122:
[----:B-1----:R-:W-:-:S04]  /*1a960*/  @P2 MOV R5, 0xe000 ;  /* 0x0000e00000052802 */ /* 0x002fc80000000f00 */
[----:B------:R1:W-:Y:S02]  /*1a970*/  @P2 SYNCS.ARRIVE.TRANS64 RZ, [R6+URZ+0x4d000], R5 ;  /* 0x04d0000506ff29a7 */ /* 0x0003e4000800003f */
[----:B-1----:R-:W-:-:S04]  /*1a980*/  PRMT R5, R0, 0x9910, RZ ;  /* 0x0000991000057816 */ /* 0x002fc800000000ff */
[----:B------:R-:W-:-:S13]  /*1a990*/  ISETP.NE.AND P4, PT, R5, 0x2, PT ;  /* 0x000000020500780c */ /* 0x000fda0003f85270 */
[----:B------:R-:W-:Y:S05]  /*1a9a0*/  @P4 BRA `(.L_x_103) ;  /* 0x0000000000044947 */ /* 0x000fea0003800000 */
[----:B------:R-:W-:Y:S01]  /*1a9b0*/  BPT.TRAP 0x1 ;  /* 0x000000040000795c */ /* 0x000fe20000300000 */
.L_x_103:
[----:B------:R-:W-:Y:S05]  /*1a9c0*/  @P0 BRA `(.L_x_104) ;  /* 0x0000000000040947 */ /* 0x000fea0003800000 */
[----:B------:R-:W-:Y:S01]  /*1a9d0*/  BPT.TRAP 0x1 ;  /* 0x000000040000795c */ /* 0x000fe20000300000 */
.L_x_104:
[----:B------:R-:W-:Y:S01]  /*1a9e0*/  IMAD R7, R2, 0xe000, R7 ;  /* 0x0000e00002077824 */ /* 0x000fe200078e0207 */
[----:B------:R-:W-:Y:S01]  /*1a9f0*/  R2UR UR57, R6 ;  /* 0x00000000063972ca */ /* 0x000fe200000e0000 */
[----:B------:R-:W-:Y:S01]  /*1aa00*/  ULDC.64 UR6, c[0x0][0x198] ;  /* 0x0000660000067ab9 */ /* 0x000fe20000000a00 */
[----:B------:R-:W-:Y:S01]  /*1aa10*/  R2UR UR59, R8 ;  /* 0x00000000083b72ca */ /* 0x000fe200000e0000 */
[----:B------:R-:W-:Y:S01]  /*1aa20*/  UIADD3 UR6, UP0, UR6, 0x1f0, URZ ;  /* 0x000001f006067890 */ /* 0x000fe2000ff1e03f */
[----:B------:R-:W-:Y:S01]  /*1aa30*/  R2UR UR5, R7 ;  /* 0x00000000070572ca */ /* 0x000fe200000e0000 */
[----:B------:R-:W-:Y:S01]  /*1aa40*/  UMOV UR8, 0x0 ;  /* 0x0000000000087882 */ /* 0x000fe20000000000 */
[----:B------:R-:W-:Y:S01]  /*1aa50*/  UMOV UR9, 0x10000000 ;  /* 0x1000000000097882 */ /* 0x000fe20000000000 */
[----:B------:R-:W-:Y:S01]  /*1aa60*/  UIADD3.X UR7, URZ, UR7, URZ, UP0, !UPT ;  /* 0x000000073f077290 */ /* 0x000fe200087fe43f */
[----:B------:R-:W-:Y:S01]  /*1aa70*/  IADD3 R5, R2, 0x1, RZ ;  /* 0x0000000102057810 */ /* 0x000fe20007ffe0ff */
[----:B------:R-:W-:Y:S01]  /*1aa80*/  UMOV UR58, URZ ;  /* 0x0000003f003a7c82 */ /* 0x000fe20008000000 */
[----:B------:R-:W-:Y:S01]  /*1aa90*/  UMOV UR50, 0x10 ;  /* 0x0000001000327882 */ /* 0x000fe20000000000 */
[----:B------:R-:W-:Y:S01]  /*1aaa0*/  UMOV UR52, UR60 ;  /* 0x0000003c00347c82 */ /* 0x000fe20008000000 */
[----:B------:R-:W-:Y:S01]  /*1aab0*/  UMOV UR53, UR61 ;  /* 0x0000003d00357c82 */ /* 0x000fe20008000000 */
[----:B------:R-:W-:Y:S01]  /*1aac0*/  UIADD3 UR57, UR57, 0x4d000, URZ ;  /* 0x0004d00039397890 */ /* 0x000fe2000fffe03f */
[----:B------:R-:W-:Y:S01]  /*1aad0*/  ISETP.NE.AND P4, PT, R5, 0x5, PT ;  /* 0x000000050500780c */ /* 0x000fe20003f85270 */
[----:B------:R-:W-:-:S02]  /*1aae0*/  USHF.L.U32 UR59, UR59, 0x8, URZ ;  /* 0x000000083b3b7899 */ /* 0x000fc4000800063f */
[----:B------:R-:W-:Y:S01]  /*1aaf0*/  UIADD3 UR56, UR5, 0x7000, URZ ;  /* 0x0000700005387890 */ /* 0x000fe2000fffe03f */
[----:B------:R-:W-:Y:S01]  /*1ab00*/  SEL R2, RZ, 0x1, P4 ;  /* 0x00000001ff027807 */ /* 0x000fe20002000000 */
[----:B------:R-:W-:Y:S02]  /*1ab10*/  UIADD3 UR48, UR5, 0x9000, URZ ;  /* 0x0000900005307890 */ /* 0x000fe4000fffe03f */
[----:B------:R-:W-:Y:S01]  /*1ab20*/  UIADD3 UR16, UR5, 0xb000, URZ ;  /* 0x0000b00005107890 */ /* 0x000fe2000fffe03f */
[----:B------:R-:W-:Y:S01]  /*1ab30*/  LOP3.LUT R3, R3, R2, RZ, 0x3c, !PT ;  /* 0x0000000203037212 */ /* 0x000fe200078e3cff */
[----:B------:R-:W-:Y:S01]  /*1ab40*/  UMOV UR49, UR57 ;  /* 0x0000003900317c82 */ /* 0x000fe20008000000 */
[----:B------:R-:W-:Y:S01]  /*1ab50*/  UMOV UR51, UR59 ;  /* 0x0000003b00337c82 */ /* 0x000fe20008000000 */
[----:B------:R-:W-:Y:S01]  /*1ab60*/  UMOV UR18, 0x20 ;  /* 0x0000002000127882 */ /* 0x000fe20000000000 */
[----:B------:R-:W-:Y:S01]  /*1ab70*/  UMOV UR20, UR60 ;  /* 0x0000003c00147c82 */ /* 0x000fe20008000000 */
[----:B------:R-:W-:Y:S01]  /*1ab80*/  UMOV UR21, UR61 ;  /* 0x0000003d00157c82 */ /* 0x000fe20008000000 */
[----:B------:R-:W-:Y:S01]  /*1ab90*/  UMOV UR17, UR57 ;  /* 0x0000003900117c82 */ /* 0x000fe20008000000 */
[----:B------:R-:W-:Y:S01]  /*1aba0*/  UMOV UR19, UR59 ;  /* 0x0000003b00137c82 */ /* 0x000fe20008000000 */
[----:B------:R-:W-:Y:S01]  /*1abb0*/  UTMALDG.4D [UR56], [UR6], desc[UR8] ;  /* 0x00000838060075b4 */ /* 0x000fe20008019000 */
[----:B------:R-:W-:Y:S01]  /*1abc0*/  UIADD3 UR40, UR5, 0xd000, URZ ;  /* 0x0000d00005287890 */ /* 0x000fe2000fffe03f */
[----:B------:R-:W-:Y:S01]  /*1abd0*/  SEL R2, R5, RZ, P4 ;  /* 0x000000ff05027207 */ /* 0x000fe20002000000 */
        /* <DEDUP_REMOVED lines=26> */
.L_x_101:
[----:B------:R-:W-:Y:S05]  /*1ad80*/  BSYNC B1 ;  /* 0x0000000000017941 */ /* 0x000fea0003800000 */
.L_x_100:
[----:B------:R-:W-:Y:S01]  /*1ad90*/  ISETP.LT.OR P4, PT, R4, 0x4, !P3 ;  /* 0x000000040400780c */ /* 0x000fe20005f81670 */
[----:B------:R-:W-:-:S12]  /*1ada0*/  BSSY B1, `(.L_x_105) ;  /* 0x000004c000017945 */ /* 0x000fd80003800000 */
[----:B------:R-:W-:Y:S05]  /*1adb0*/  @P4 BRA `(.L_x_106) ;  /* 0x0000000400284947 */ /* 0x000fea0003800000 */
[----:B------:R-:W1:Y:S01]  /*1adc0*/  S2R R6, SR_CgaCtaId ;  /* 0x0000000000067919 */ /* 0x000e620000008800 */
[----:B------:R-:W-:Y:S02]  /*1add0*/  MOV R5, 0x400 ;  /* 0x0000040000057802 */ /* 0x000fe40000000f00 */
[----:B------:R-:W-:Y:S02]  /*1ade0*/  SHF.L.U32 R7, R3, 0x1f, RZ ;  /* 0x0000001f03077819 */ /* 0x000fe400000006ff */
[----:B-1----:R-:W-:-:S05]  /*1adf0*/  LEA R5, R6, R5, 0x18 ;  /* 0x0000000506057211 */ /* 0x002fca00078ec0ff */
[----:B------:R-:W-:-:S04]  /*1ae00*/  IMAD R6, R2, 0x8, R5 ;  /* 0x0000000802067824 */ /* 0x000fc800078e0205 */
[----:B------:R-:W1:Y:S02]  /*1ae10*/  SYNCS.PHASECHK.TRANS64.TRYWAIT P4, [R6+URZ+0x4d028], R7 ;  /* 0x04d02807060075a7 */ /* 0x000e64000808017f */
[----:B-1----:R-:W-:Y:S05]  /*1ae20*/  @!P4 BRA `(.L_x_107) ;  /* 0x000000080060c947 */ /* 0x002fea0003800000 */
.L_x_123:
[----:B-1----:R-:W-:-:S04]  /*1ae30*/  @P1 MOV R7, 0xe000 ;  /* 0x0000e00000071802 */ /* 0x002fc80000000f00 */
[----:B------:R1:W-:Y:S02]  /*1ae40*/  @P1 SYNCS.ARRIVE.TRANS64 RZ, [R6+URZ+0x4d000], R7 ;  /* 0x04d0000706ff19a7 */ /* 0x0003e4000800003f */
[----:B-1----:R-:W-:-:S04]  /*1ae50*/  PRMT R7, R0, 0x9910, RZ ;  /* 0x0000991000077816 */ /* 0x002fc800000000ff */
[----:B------:R-:W-:-:S13]  /*1ae60*/  ISETP.NE.AND P4, PT, R7, 0x2, PT ;  /* 0x000000020700780c */ /* 0x000fda0003f85270 */
[----:B------:R-:W-:Y:S05]  /*1ae70*/  @P4 BRA `(.L_x_108) ;  /* 0x0000000000044947 */ /* 0x000fea0003800000 */
[----:B------:R-:W-:Y:S01]  /*1ae80*/  BPT.TRAP 0x1 ;  /* 0x000000040000795c */ /* 0x000fe20000300000 */
.L_x_108:
[----:B------:R-:W-:Y:S05]  /*1ae90*/  @P0 BRA `(.L_x_109) ;  /* 0x0000000000040947 */ /* 0x000fea0003800000 */
[----:B------:R-:W-:Y:S01]  /*1aea0*/  BPT.TRAP 0x1 ;  /* 0x000000040000795c */ /* 0x000fe20000300000 */
.L_x_109:
        /* <DEDUP_REMOVED lines=16> */
[----:B------:R-:W-:Y:S01]  /*1afb0*/  USHF.L.U32 UR59, UR59, 0x8, URZ ;  /* 0x000000083b3b7899 */ /* 0x000fe2000800063f */
[----:B------:R-:W-:Y:S01]  /*1afc0*/  IADD3 R8, R8, 0x1, RZ ;  /* 0x0000000108087810 */ /* 0x000fe20007ffe0ff */
[----:B------:R-:W-:Y:S01]  /*1afd0*/  UIADD3 UR56, UR5, 0x7000, URZ ;  /* 0x0000700005387890 */ /* 0x000fe2000fffe03f */
[----:B------:R-:W-:Y:S01]  /*1afe0*/  SEL R6, RZ, 0x1, P4 ;  /* 0x00000001ff067807 */ /* 0x000fe20002000000 */
[----:B------:R-:W-:Y:S01]  /*1aff0*/  UIADD3 UR48, UR5, 0x9000, URZ ;  /* 0x0000900005307890 */ /* 0x000fe2000fffe03f */
[----:B------:R-:W-:Y:S01]  /*1b000*/  SEL R2, R2, RZ, P4 ;  /* 0x000000ff02027207 */ /* 0x000fe20002000000 */
        /* <DEDUP_REMOVED lines=37> */
.L_x_106:
[----:B------:R-:W-:Y:S05]  /*1b260*/  BSYNC B1 ;  /* 0x0000000000017941 */ /* 0x000fea0003800000 */
.L_x_105:
[C---:B------:R-:W-:Y:S02]  /*1b270*/  ISETP.GT.AND P4, PT, R4.reuse, 0x4, PT ;  /* 0x000000040400780c */ /* 0x040fe40003f84270 */
[----:B------:R-:W-:-:S11]  /*1b280*/  IADD3 R4, R4, -0x2, RZ ;  /* 0xfffffffe04047810 */ /* 0x000fd60007ffe0ff */
[----:B------:R-:W-:Y:S05]  /*1b290*/  @P4 BRA `(.L_x_110) ;  /* 0xfffffff4008c4947 */ /* 0x000fea000383ffff */
[----:B------:R-:W-:Y:S05]  /*1b2a0*/  BSYNC B0 ;  /* 0x0000000000007941 */ /* 0x000fea0003800000 */
.L_x_99:
[----:B------:R-:W-:Y:S05]  /*1b2b0*/  EXIT ;  /* 0x000000000000794d */ /* 0x000fea0003800000 */
.L_x_15:
[----:B--2---:R-:W-:-:S04]  /*1b2c0*/  MOV R3, UR8 ;  /* 0x0000000800037c02 */ /* 0x004fc80008000f00 */
[----:B------:R2:W3:Y:S03]  /*1b2d0*/  SYNCS.PHASECHK.TRANS64.TRYWAIT P1, [R3+URZ+0x4d050], R2 ;  /* 0x04d05002030075a7 */ /* 0x0004e6000802017f */
[----:B---3--:R-:W-:Y:S05]  /*1b2e0*/  @!P1 NANOSLEEP.SYNCS 0x989680 ;  /* 0x009896800000995d */ /* 0x008fea0003900000 */
[----:B------:R-:W3:Y:S02]  /*1b2f0*/  @!P1 SYNCS.PHASECHK.TRANS64 P1, [R3+URZ+0x4d050], R2 ;  /* 0x04d05002030095a7 */ /* 0x000ee4000802007f */
[----:B---3--:R-:W-:Y:S05]  /*1b300*/  @!P1 BRA `(.L_x_15) ;  /* 0xfffffffc00ec9947 */ /* 0x008fea000383ffff */
[----:B------:R-:W-:Y:S05]  /*1b310*/  BRA `(.L_x_111) ;  /* 0xfffffe5800b47947 */ /* 0x000fea000383ffff */
.L_x_17:
[----:B--2---:R-:W-:-:S04]  /*1b320*/  MOV R3, UR36 ;  /* 0x0000002400037c02 */ /* 0x004fc80008000f00 */
[----:B------:R2:W3:Y:S03]  /*1b330*/  SYNCS.PHASECHK.TRANS64.TRYWAIT P1, [R3+URZ+0x4d000], R2 ;  /* 0x04d00002030075a7 */ /* 0x0004e6000802017f */
[----:B---3--:R-:W-:Y:S05]  /*1b340*/  @!P1 NANOSLEEP.SYNCS 0x989680 ;  /* 0x009896800000995d */ /* 0x008fea0003900000 */
[----:B------:R-:W3:Y:S02]  /*1b350*/  @!P1 SYNCS.PHASECHK.TRANS64 P1, [R3+URZ+0x4d000], R2 ;  /* 0x04d00002030095a7 */ /* 0x000ee4000802007f */
[----:B---3--:R-:W-:Y:S05]  /*1b360*/  @!P1 BRA `(.L_x_17) ;  /* 0xfffffffc00ec9947 */ /* 0x008fea000383ffff */
[----:B------:R-:W-:Y:S05]  /*1b370*/  BRA `(.L_x_112) ;  /* 0xfffffe5800bc7947 */ /* 0x000fea000383ffff */
.L_x_18:
[----:B--2---:R-:W-:-:S04]  /*1b380*/  MOV R4, UR5 ;  /* 0x0000000500047c02 */ /* 0x004fc80008000f00 */
[----:B------:R2:W3:Y:S03]  /*1b390*/  SYNCS.PHASECHK.TRANS64.TRYWAIT P1, [R4+URZ+-0x8], R3 ;  /* 0xfffff803040075a7 */ /* 0x0004e6000802017f */
[----:B---3--:R-:W-:Y:S05]  /*1b3a0*/  @!P1 NANOSLEEP.SYNCS 0x989680 ;  /* 0x009896800000995d */ /* 0x008fea0003900000 */
[----:B------:R-:W3:Y:S02]  /*1b3b0*/  @!P1 SYNCS.PHASECHK.TRANS64 P1, [R4+URZ+-0x8], R3 ;  /* 0xfffff803040095a7 */ /* 0x000ee4000802007f */
[----:B---3--:R-:W-:Y:S05]  /*1b3c0*/  @!P1 BRA `(.L_x_18) ;  /* 0xfffffffc00ec9947 */ /* 0x008fea000383ffff */
[----:B------:R-:W-:Y:S05]  /*1b3d0*/  BRA `(.L_x_113) ;  /* 0xfffffe5800b87947 */ /* 0x000fea000383ffff */
.L_x_20:
[----:B-1----:R-:W-:-:S04]  /*1b3e0*/  MOV R9, UR36 ;  /* 0x0000002400097c02 */ /* 0x002fc80008000f00 */
[----:B------:R1:W2:Y:S03]  /*1b3f0*/  SYNCS.PHASECHK.TRANS64.TRYWAIT P1, [R9+URZ+0x4d008], R2 ;  /* 0x04d00802090075a7 */ /* 0x0002a6000802017f */
[----:B--2---:R-:W-:Y:S05]  /*1b400*/  @!P1 NANOSLEEP.SYNCS 0x989680 ;  /* 0x009896800000995d */ /* 0x004fea0003900000 */
[----:B------:R-:W2:Y:S02]  /*1b410*/  @!P1 SYNCS.PHASECHK.TRANS64 P1, [R9+URZ+0x4d008], R2 ;  /* 0x04d00802090095a7 */ /* 0x000ea4000802007f */
[----:B--2---:R-:W-:Y:S05]  /*1b420*/  @!P1 BRA `(.L_x_20) ;  /* 0xfffffffc00ec9947 */ /* 0x004fea000383ffff */
[----:B------:R-:W-:Y:S05]  /*1b430*/  BRA `(.L_x_114) ;  /* 0xfffffeb400e07947 */ /* 0x000fea000383ffff */
.L_x_25:
[----:B-1----:R-:W-:-:S04]  /*1b440*/  MOV R11, UR10 ;  /* 0x0000000a000b7c02 */ /* 0x002fc80008000f00 */
[----:B------:R1:W2:Y:S03]  /*1b450*/  SYNCS.PHASECHK.TRANS64.TRYWAIT P2, [R11+URZ+0x4d000], R6 ;  /* 0x04d000060b0075a7 */ /* 0x0002a6000804017f */
[----:B--2---:R-:W-:Y:S05]  /*1b460*/  @!P2 NANOSLEEP.SYNCS 0x989680 ;  /* 0x009896800000a95d */ /* 0x004fea0003900000 */
[----:B------:R-:W2:Y:S02]  /*1b470*/  @!P2 SYNCS.PHASECHK.TRANS64 P2, [R11+URZ+0x4d000], R6 ;  /* 0x04d000060b00a5a7 */ /* 0x000ea4000804007f */
[----:B--2---:R-:W-:Y:S05]  /*1b480*/  @!P2 BRA `(.L_x_25) ;  /* 0xfffffffc00eca947 */ /* 0x004fea000383ffff */
[----:B------:R-:W-:Y:S05]  /*1b490*/  BRA `(.L_x_115) ;  /* 0xfffffedc000c7947 */ /* 0x000fea000383ffff */
.L_x_29:
[----:B-1----:R-:W-:-:S04]  /*1b4a0*/  MOV R10, UR10 ;  /* 0x0000000a000a7c02 */ /* 0x002fc80008000f00 */
[----:B------:R1:W2:Y:S03]  /*1b4b0*/  SYNCS.PHASECHK.TRANS64.TRYWAIT P2, [R10+URZ+0x4d000], R11 ;  /* 0x04d0000b0a0075a7 */ /* 0x0002a6000804017f */
[----:B--2---:R-:W-:Y:S05]  /*1b4c0*/  @!P2 NANOSLEEP.SYNCS 0x989680 ;  /* 0x009896800000a95d */ /* 0x004fea0003900000 */
[----:B------:R-:W2:Y:S02]  /*1b4d0*/  @!P2 SYNCS.PHASECHK.TRANS64 P2, [R10+URZ+0x4d000], R11 ;  /* 0x04d0000b0a00a5a7 */ /* 0x000ea4000804007f */
[----:B--2---:R-:W-:Y:S05]  /*1b4e0*/  @!P2 BRA `(.L_x_29) ;  /* 0xfffffffc00eca947 */ /* 0x004fea000383ffff */
[----:B------:R-:W-:Y:S05]  /*1b4f0*/  BRA `(.L_x_28) ;  /* 0xffffff2000147947 */ /* 0x000fea000383ffff */
.L_x_37:
[----:B--2---:R-:W-:-:S04]  /*1b500*/  MOV R9, UR10 ;  /* 0x0000000a00097c02 */ /* 0x004fc80008000f00 */
[----:B------:R2:W3:Y:S03]  /*1b510*/  SYNCS.PHASECHK.TRANS64.TRYWAIT P2, [R9+URZ+0x4d000], R6 ;  /* 0x04d00006090075a7 */ /* 0x0004e6000804017f */
[----:B---3--:R-:W-:Y:S05]  /*1b520*/  @!P2 NANOSLEEP.SYNCS 0x989680 ;  /* 0x009896800000a95d */ /* 0x008fea0003900000 */
[----:B------:R-:W3:Y:S02]  /*1b530*/  @!P2 SYNCS.PHASECHK.TRANS64 P2, [R9+URZ+0x4d000], R6 ;  /* 0x04d000060900a5a7 */ /* 0x000ee4000804007f */
[----:B---3--:R-:W-:Y:S05]  /*1b540*/  @!P2 BRA `(.L_x_37) ;  /* 0xfffffffc00eca947 */ /* 0x008fea000383ffff */
[----:B------:R-:W-:Y:S05]  /*1b550*/  BRA `(.L_x_116) ;  /* 0xffffff4400747947 */ /* 0x000fea000383ffff */
.L_x_41:
[----:B-1----:R-:W-:-:S04]  /*1b560*/  MOV R8, UR10 ;  /* 0x0000000a00087c02 */ /* 0x002fc80008000f00 */
[----:B------:R1:W2:Y:S03]  /*1b570*/  SYNCS.PHASECHK.TRANS64.TRYWAIT P2, [R8+URZ+0x4d000], R9 ;  /* 0x04d00009080075a7 */ /* 0x0002a6000804017f */
[----:B--2---:R-:W-:Y:S05]  /*1b580*/  @!P2 NANOSLEEP.SYNCS 0x989680 ;  /* 0x009896800000a95d */ /* 0x004fea0003900000 */
[----:B------:R-:W2:Y:S02]  /*1b590*/  @!P2 SYNCS.PHASECHK.TRANS64 P2, [R8+URZ+0x4d000], R9 ;  /* 0x04d000090800a5a7 */ /* 0x000ea4000804007f */
[----:B--2---:R-:W-:Y:S05]  /*1b5a0*/  @!P2 BRA `(.L_x_41) ;  /* 0xfffffffc00eca947 */ /* 0x004fea000383ffff */
[----:B------:R-:W-:Y:S05]  /*1b5b0*/  BRA `(.L_x_40) ;  /* 0xffffff9800a87947 */ /* 0x000fea000383ffff */
.L_x_57:
[----:B-1----:R-:W-:-:S04]  /*1b5c0*/  IMAD.U32 R3, RZ, RZ, UR4 ;  /* 0x00000004ff037e24 */ /* 0x002fc8000f8e00ff */
[----:B------:R1:W2:Y:S03]  /*1b5d0*/  SYNCS.PHASECHK.TRANS64.TRYWAIT P0, [R3+URZ+0x8], R0 ;  /* 0x00000800030075a7 */ /* 0x0002a6000800017f */
[----:B--2---:R-:W-:Y:S05]  /*1b5e0*/  @!P0 NANOSLEEP.SYNCS 0x989680 ;  /* 0x009896800000895d */ /* 0x004fea0003900000 */
[----:B------:R-:W2:Y:S02]  /*1b5f0*/  @!P0 SYNCS.PHASECHK.TRANS64 P0, [R3+URZ+0x8], R0 ;  /* 0x00000800030085a7 */ /* 0x000ea4000800007f */
[----:B--2---:R-:W-:Y:S05]  /*1b600*/  @!P0 BRA `(.L_x_57) ;  /* 0xfffffffc00ec8947 */ /* 0x004fea000383ffff */
[----:B------:R-:W-:Y:S05]  /*1b610*/  BRA `(.L_x_117) ;  /* 0xffffffc400c87947 */ /* 0x000fea000383ffff */
.L_x_81:
[----:B--2---:R2:W4:Y:S02]  /*1b620*/  SYNCS.PHASECHK.TRANS64.TRYWAIT P0, [R4+URZ+0x4d060], R3 ;  /* 0x04d06003040075a7 */ /* 0x004524000800017f */
[----:B----4-:R-:W-:Y:S05]  /*1b630*/  @!P0 NANOSLEEP.SYNCS 0x989680 ;  /* 0x009896800000895d */ /* 0x010fea0003900000 */
[----:B------:R-:W4:Y:S02]  /*1b640*/  @!P0 SYNCS.PHASECHK.TRANS64 P0, [R4+URZ+0x4d060], R3 ;  /* 0x04d06003040085a7 */ /* 0x000f24000800007f */
[----:B----4-:R-:W-:Y:S05]  /*1b650*/  @!P0 BRA `(.L_x_81) ;  /* 0xfffffffc00f08947 */ /* 0x010fea000383ffff */
[----:B------:R-:W-:Y:S05]  /*1b660*/  BRA `(.L_x_118) ;  /* 0xffffffdc00d47947 */ /* 0x000fea000383ffff */
.L_x_86:
[----:B-1----:R1:W2:Y:S02]  /*1b670*/  SYNCS.PHASECHK.TRANS64.TRYWAIT P0, [R5+URZ+0x4d028], R2 ;  /* 0x04d02802050075a7 */ /* 0x0022a4000800017f */
[----:B--2---:R-:W-:Y:S05]  /*1b680*/  @!P0 NANOSLEEP.SYNCS 0x989680 ;  /* 0x009896800000895d */ /* 0x004fea0003900000 */
[----:B------:R-:W2:Y:S02]  /*1b690*/  @!P0 SYNCS.PHASECHK.TRANS64 P0, [R5+URZ+0x4d028], R2 ;  /* 0x04d02802050085a7 */ /* 0x000ea4000800007f */
[----:B--2---:R-:W-:Y:S05]  /*1b6a0*/  @!P0 BRA `(.L_x_86) ;  /* 0xfffffffc00f08947 */ /* 0x004fea000383ffff */
[----:B------:R-:W-:Y:S05]  /*1b6b0*/  BRA `(.L_x_119) ;  /* 0xffffffe000e87947 */ /* 0x000fea000383ffff */
.L_x_91:
[----:B-1----:R1:W2:Y:S02]  /*1b6c0*/  SYNCS.PHASECHK.TRANS64.TRYWAIT P0, [R5+URZ+0x4d060], R6 ;  /* 0x04d06006050075a7 */ /* 0x0022a4000800017f */
[----:B--2---:R-:W-:Y:S05]  /*1b6d0*/  @!P0 NANOSLEEP.SYNCS 0x989680 ;  /* 0x009896800000895d */ /* 0x004fea0003900000 */
[----:B------:R-:W2:Y:S02]  /*1b6e0*/  @!P0 SYNCS.PHASECHK.TRANS64 P0, [R5+URZ+0x4d060], R6 ;  /* 0x04d06006050085a7 */ /* 0x000ea4000800007f */
[----:B--2---:R-:W-:Y:S05]  /*1b6f0*/  @!P0 BRA `(.L_x_91) ;  /* 0xfffffffc00f08947 */ /* 0x004fea000383ffff */
[----:B------:R-:W-:Y:S05]  /*1b700*/  BRA `(.L_x_120) ;  /* 0xffffffe400fc7947 */ /* 0x000fea000383ffff */
.L_x_96:
[----:B-1----:R1:W2:Y:S02]  /*1b710*/  SYNCS.PHASECHK.TRANS64.TRYWAIT P0, [R4+URZ+0x4d028], R7 ;  /* 0x04d02807040075a7 */ /* 0x0022a4000800017f */
[----:B--2---:R-:W-:Y:S05]  /*1b720*/  @!P0 NANOSLEEP.SYNCS 0x989680 ;  /* 0x009896800000895d */ /* 0x004fea0003900000 */
[----:B------:R-:W2:Y:S02]  /*1b730*/  @!P0 SYNCS.PHASECHK.TRANS64 P0, [R4+URZ+0x4d028], R7 ;  /* 0x04d02807040085a7 */ /* 0x000ea4000800007f */
[----:B--2---:R-:W-:Y:S05]  /*1b740*/  @!P0 BRA `(.L_x_96) ;  /* 0xfffffffc00f08947 */ /* 0x004fea000383ffff */
[----:B------:R-:W-:Y:S05]  /*1b750*/  BRA `(.L_x_121) ;  /* 0xffffffec001c7947 */ /* 0x000fea000383ffff */
.L_x_102:
[----:B-1----:R1:W2:Y:S02]  /*1b760*/  SYNCS.PHASECHK.TRANS64.TRYWAIT P4, [R6+URZ+0x4d028], R5 ;  /* 0x04d02805060075a7 */ /* 0x0022a4000808017f */
[----:B--2---:R-:W-:Y:S05]  /*1b770*/  @!P4 NANOSLEEP.SYNCS 0x989680 ;  /* 0x009896800000c95d */ /* 0x004fea0003900000 */
[----:B------:R-:W2:Y:S02]  /*1b780*/  @!P4 SYNCS.PHASECHK.TRANS64 P4, [R6+URZ+0x4d028], R5 ;  /* 0x04d028050600c5a7 */ /* 0x000ea4000808007f */
[----:B--2---:R-:W-:Y:S05]  /*1b790*/  @!P4 BRA `(.L_x_102) ;  /* 0xfffffffc00f0c947 */ /* 0x004fea000383ffff */
[----:B------:R-:W-:Y:S05]  /*1b7a0*/  BRA `(.L_x_122) ;  /* 0xfffffff0006c7947 */ /* 0x000fea000383ffff */
.L_x_107:
[----:B-1----:R1:W2:Y:S02]  /*1b7b0*/  SYNCS.PHASECHK.TRANS64.TRYWAIT P4, [R6+URZ+0x4d028], R7 ;  /* 0x04d02807060075a7 */ /* 0x0022a4000808017f */
[----:B--2---:R-:W-:Y:S05]  /*1b7c0*/  @!P4 NANOSLEEP.SYNCS 0x989680 ;  /* 0x009896800000c95d */ /* 0x004fea0003900000 */
[----:B------:R-:W2:Y:S02]  /*1b7d0*/  @!P4 SYNCS.PHASECHK.TRANS64 P4, [R6+URZ+0x4d028], R7 ;  /* 0x04d028070600c5a7 */ /* 0x000ea4000808007f */
[----:B--2---:R-:W-:Y:S05]  /*1b7e0*/  @!P4 BRA `(.L_x_107) ;  /* 0xfffffffc00f0c947 */ /* 0x004fea000383ffff */
[----:B------:R-:W-:Y:S05]  /*1b7f0*/  BRA `(.L_x_123) ;  /* 0xfffffff4008c7947 */ /* 0x000fea000383ffff */
        .weak           $__internal_0_$__cuda_sm20_rcp_rn_f32_slowpath
        .type           $__internal_0_$__cuda_sm20_rcp_rn_f32_slowpath,@function
        .size           $__internal_0_$__cuda_sm20_rcp_rn_f32_slowpath,(.L_x_129 - $__internal_0_$__cuda_sm20_rcp_rn_f32_slowpath)
$__internal_0_$__cuda_sm20_rcp_rn_f32_slowpath:
[----:B------:R-:W-:Y:S01]  /*1b800*/  SHF.L.U32 R0, R2, 0x1, RZ ;  /* 0x0000000102007819 */ /* 0x000fe200000006ff */
[----:B------:R-:W-:Y:S03]  /*1b810*/  BSSY B2, `(.L_x_124) ;  /* 0x0000030000027945 */ /* 0x000fe60003800000 */
[----:B------:R-:W-:-:S04]  /*1b820*/  SHF.R.U32.HI R13, RZ, 0x18, R0 ;  /* 0x00000018ff0d7819 */ /* 0x000fc80000011600 */
[----:B------:R-:W-:-:S13]  /*1b830*/  ISETP.NE.U32.AND P0, PT, R13, RZ, PT ;  /* 0x000000ff0d00720c */ /* 0x000fda0003f05070 */
[----:B------:R-:W-:Y:S05]  /*1b840*/  @P0 BRA `(.L_x_125) ;  /* 0x0000000000280947 */ /* 0x000fea0003800000 */
[----:B------:R-:W-:-:S04]  /*1b850*/  SHF.L.U32 R0, R2, 0x1, RZ ;  /* 0x0000000102007819 */ /* 0x000fc800000006ff */
[----:B------:R-:W-:-:S13]  /*1b860*/  ISETP.NE.AND P0, PT, R0, RZ, PT ;  /* 0x000000ff0000720c */ /* 0x000fda0003f05270 */
[----:B------:R-:W-:Y:S01]  /*1b870*/  @P0 FFMA R5, R2, 1.84467440737095516160e+19, RZ ;  /* 0x5f80000002050823 */ /* 0x000fe200000000ff */
[----:B------:R-:W-:Y:S08]  /*1b880*/  @!P0 MUFU.RCP R3, R2 ;  /* 0x0000000200038308 */ /* 0x000ff00000001000 */
[----:B------:R-:W1:Y:S02]  /*1b890*/  @P0 MUFU.RCP R0, R5 ;  /* 0x0000000500000308 */ /* 0x000e640000001000 */
[----:B-1----:R-:W-:-:S04]  /*1b8a0*/  @P0 FFMA R10, R5, R0, -1 ;  /* 0xbf800000050a0423 */ /* 0x002fc80000000000 */
[----:B------:R-:W-:-:S04]  /*1b8b0*/  @P0 FADD.FTZ R13, -R10, -RZ ;  /* 0x800000ff0a0d0221 */ /* 0x000fc80000010100 */
[----:B------:R-:W-:-:S04]  /*1b8c0*/  @P0 FFMA R0, R0, R13, R0 ;  /* 0x0000000d00000223 */ /* 0x000fc80000000000 */
[----:B------:R-:W-:Y:S01]  /*1b8d0*/  @P0 FFMA R3, R0, 1.84467440737095516160e+19, RZ ;  /* 0x5f80000000030823 */ /* 0x000fe200000000ff */
[----:B------:R-:W-:Y:S06]  /*1b8e0*/  BRA `(.L_x_126) ;  /* 0x0000000000887947 */ /* 0x000fec0003800000 */
.L_x_125:
[----:B------:R-:W-:-:S04]  /*1b8f0*/  IADD3 R17, R13, -0xfd, RZ ;  /* 0xffffff030d117810 */ /* 0x000fc80007ffe0ff */
[----:B------:R-:W-:-:S13]  /*1b900*/  ISETP.GT.U32.AND P0, PT, R17, 0x1, PT ;  /* 0x000000011100780c */ /* 0x000fda0003f04070 */
[----:B------:R-:W-:Y:S05]  /*1b910*/  @P0 BRA `(.L_x_127) ;  /* 0x0000000000780947 */ /* 0x000fea0003800000 */
[----:B------:R-:W-:Y:S02]  /*1b920*/  LOP3.LUT R0, R2, 0x7fffff, RZ, 0xc0, !PT ;  /* 0x007fffff02007812 */ /* 0x000fe400078ec0ff */
[----:B------:R-:W-:Y:S02]  /*1b930*/  MOV R12, 0x3 ;  /* 0x00000003000c7802 */ /* 0x000fe40000000f00 */
[----:B------:R-:W-:Y:S02]  /*1b940*/  LOP3.LUT R0, R0, 0x3f800000, RZ, 0xfc, !PT ;  /* 0x3f80000000007812 */ /* 0x000fe400078efcff */
[----:B------:R-:W-:Y:S02]  /*1b950*/  SHF.L.U32 R12, R12, R17, RZ ;  /* 0x000000110c0c7219 */ /* 0x000fe400000006ff */
[----:B------:R-:W1:Y:S02]  /*1b960*/  MUFU.RCP R3, R0 ;  /* 0x0000000000037308 */ /* 0x000e640000001000 */
[----:B-1----:R-:W-:-:S04]  /*1b970*/  FFMA R5, R0, R3, -1 ;  /* 0xbf80000000057423 */ /* 0x002fc80000000003 */
[----:B------:R-:W-:-:S04]  /*1b980*/  FADD.FTZ R10, -R5, -RZ ;  /* 0x800000ff050a7221 */ /* 0x000fc80000010100 */
[CCC-:B------:R-:W-:Y:S01]  /*1b990*/  FFMA.RM R5, R3.reuse, R10.reuse, R3.reuse ;  /* 0x0000000a03057223 */ /* 0x1c0fe20000004003 */
[----:B------:R-:W-:-:S04]  /*1b9a0*/  FFMA.RP R10, R3, R10, R3 ;  /* 0x0000000a030a7223 */ /* 0x000fc80000008003 */
[C---:B------:R-:W-:Y:S02]  /*1b9b0*/  LOP3.LUT R3, R5.reuse, 0x7fffff, RZ, 0xc0, !PT ;  /* 0x007fffff05037812 */ /* 0x040fe400078ec0ff */
[----:B------:R-:W-:Y:S02]  /*1b9c0*/  FSETP.NEU.FTZ.AND P0, PT, R5, R10, PT ;  /* 0x0000000a0500720b */ /* 0x000fe40003f1d000 */
[----:B------:R-:W-:Y:S02]  /*1b9d0*/  LOP3.LUT R3, R3, 0x800000, RZ, 0xfc, !PT ;  /* 0x0080000003037812 */ /* 0x000fe400078efcff */
[----:B------:R-:W-:Y:S02]  /*1b9e0*/  SEL R5, RZ, 0xffffffff, !P0 ;  /* 0xffffffffff057807 */ /* 0x000fe40004000000 */
[----:B------:R-:W-:Y:S02]  /*1b9f0*/  LOP3.LUT R12, R12, R3, RZ, 0xc0, !PT ;  /* 0x000000030c0c7212 */ /* 0x000fe400078ec0ff */
[----:B------:R-:W-:-:S02]  /*1ba00*/  IADD3 R0, -R5, RZ, RZ ;  /* 0x000000ff05007210 */ /* 0x000fc40007ffe1ff */
[-C--:B------:R-:W-:Y:S02]  /*1ba10*/  SHF.R.U32.HI R12, RZ, R17.reuse, R12 ;  /* 0x00000011ff0c7219 */ /* 0x080fe4000001160c */
[----:B------:R-:W-:Y:S02]  /*1ba20*/  LOP3.LUT P1, RZ, R0, R17, R3, 0xf8, !PT ;  /* 0x0000001100ff7212 */ /* 0x000fe4000782f803 */
[C---:B------:R-:W-:Y:S02]  /*1ba30*/  LOP3.LUT P0, RZ, R12.reuse, 0x1, RZ, 0xc0, !PT ;  /* 0x000000010cff7812 */ /* 0x040fe4000780c0ff */
[----:B------:R-:W-:-:S04]  /*1ba40*/  LOP3.LUT P2, RZ, R12, 0x2, RZ, 0xc0, !PT ;  /* 0x000000020cff7812 */ /* 0x000fc8000784c0ff */
[----:B------:R-:W-:Y:S02]  /*1ba50*/  PLOP3.LUT P0, PT, P0, P1, P2, 0xe0, 0x0 ;  /* 0x000000000000781c */ /* 0x000fe40000703c20 */
[----:B------:R-:W-:Y:S02]  /*1ba60*/  LOP3.LUT P1, RZ, R2, 0x7fffff, RZ, 0xc0, !PT ;  /* 0x007fffff02ff7812 */ /* 0x000fe4000782c0ff */
[----:B------:R-:W-:-:S04]  /*1ba70*/  SEL R0, RZ, 0x1, !P0 ;  /* 0x00000001ff007807 */ /* 0x000fc80004000000 */
[----:B------:R-:W-:-:S04]  /*1ba80*/  IADD3 R0, -R0, RZ, RZ ;  /* 0x000000ff00007210 */ /* 0x000fc80007ffe1ff */
[----:B------:R-:W-:Y:S02]  /*1ba90*/  ISETP.GE.AND P0, PT, R0, RZ, PT ;  /* 0x000000ff0000720c */ /* 0x000fe40003f06270 */
[----:B------:R-:W-:-:S04]  /*1baa0*/  IADD3 R0, R13, -0xfc, RZ ;  /* 0xffffff040d007810 */ /* 0x000fc80007ffe0ff */
[----:B------:R-:W-:-:S07]  /*1bab0*/  SHF.R.U32.HI R3, RZ, R0, R3 ;  /* 0x00000000ff037219 */ /* 0x000fce0000011603 */
[----:B------:R-:W-:-:S04]  /*1bac0*/  @!P0 IADD3 R3, R3, 0x1, RZ ;  /* 0x0000000103038810 */ /* 0x000fc80007ffe0ff */
[----:B------:R-:W-:-:S04]  /*1bad0*/  @!P1 SHF.L.U32 R3, R3, 0x1, RZ ;  /* 0x0000000103039819 */ /* 0x000fc800000006ff */
[----:B------:R-:W-:Y:S01]  /*1bae0*/  LOP3.LUT R3, R3, 0x80000000, R2, 0xf8, !PT ;  /* 0x8000000003037812 */ /* 0x000fe200078ef802 */
[----:B------:R-:W-:Y:S06]  /*1baf0*/  BRA `(.L_x_126) ;  /* 0x0000000000047947 */ /* 0x000fec0003800000 */
.L_x_127:
[----:B------:R1:W2:Y:S02]  /*1bb00*/  MUFU.RCP R3, R2 ;  /* 0x0000000200037308 */ /* 0x0002a40000001000 */
.L_x_126:
[----:B------:R-:W-:Y:S05]  /*1bb10*/  BSYNC B2 ;  /* 0x0000000000027941 */ /* 0x000fea0003800000 */
.L_x_124:
[----:B--2---:R-:W-:Y:S02]  /*1bb20*/  MOV R0, R3 ;  /* 0x0000000300007202 */ /* 0x004fe40000000f00 */
[----:B-1----:R-:W-:Y:S02]  /*1bb30*/  MOV R2, R14 ;  /* 0x0000000e00027202 */ /* 0x002fe40000000f00 */
[----:B------:R-:W-:-:S04]  /*1bb40*/  MOV R3, 0x0 ;  /* 0x0000000000037802 */ /* 0x000fc80000000f00 */
[----:B------:R-:W-:Y:S05]  /*1bb50*/  RET.REL.NODEC R2 `(_ZN7cutlass13device_kernelINS_4fmha6kernel28FmhaKernelTmaWarpSpecializedINS1_10collective30FmhaMainloopTmaWarpSpecializedINS_6half_tEffN4cute5tupleIJNS7_1CILi128EEENS9_ILi256EEENS9_ILi112EEEEEENS8_IJiNS9_ILi1EEENS8_IJiiEEEEEESG_SG_NS4_14ResidualFusionEJEEENS4_15FmhaFwdEpilogueIS6_fNS8_IJNS9_ILi64EEESC_SB_EEEEENS2_23IndividualTileSchedulerEJEEEEEvNT_6ParamsE) ;  /* 0xfffffe4402287950 */ /* 0x000fea0003c3ffff */
.L_x_128:
[----:B------:R-:W-:-:S00]  /*1bb60*/  BRA `(.L_x_128) ;  /* 0xfffffffc00fc7947 */ /* 0x000fc0000383ffff */
[----:B------:R-:W-:-:S00]  /*1bb70*/  NOP ;  /* 0x0000000000007918 */ /* 0x000fc00000000000 */
        /* <DEDUP_REMOVED lines=8> */
.L_x_129:


//--------------------- .nv.global.init           --------------------------
	.section	.nv.global.init,"aw",@progbits
.nv.global.init:
	.type		$str$24,@object
	.size		$str$24,($str$25 - $str$24)
$str$24:
        /*0000*/ 	.byte	0x28, 0x61, 0x64, 0x64, 0x72, 0x65, 0x73, 0x73, 0x20, 0x26, 0x20, 0x6d, 0x61, 0x73, 0x6b, 0x29
        /*0010*/ 	.byte	0x20, 0x3d, 0x3d, 0x20, 0x30, 0x00
	.type		$str$25,@object
	.size		$str$25,(__unnamed_1 - $str$25)
$str$25:
        /*0016*/ 	.byte	0x2f, 0x74, 0x6d, 0x70, 0x2f, 0x63, 0x75, 0x74, 0x6c, 0x61, 0x73, 0x73, 0x5f, 0x73, 0x77, 0x65
        /*0026*/ 	.byte	0x65, 0x70, 0x5f, 0x73, 0x72, 0x63, 0x2f, 0x69, 0x6e, 0x63, 0x6c, 0x75, 0x64, 0x65, 0x2f, 0x63
        /*0036*/ 	.byte	0x75, 0x74, 0x65, 0x2f, 0x70, 0x6f, 0x69, 0x6e, 0x74, 0x65, 0x72, 0x5f, 0x66, 0x6c, 0x61, 0x67
        /*0046*/ 	.byte	0x67, 0x65, 0x64, 0x2e, 0x68, 0x70, 0x70, 0x00
	.type		__unnamed_1,@object
	.size		__unnamed_1,(__unnamed_2 - __unnamed_1)
__unnamed_1:
        /*004e*/ 	.byte	0x61, 0x75, 0x74, 0x6f, 0x20, 0x63, 0x75, 0x74, 0x65, 0x3a, 0x3a, 0x61, 0x73, 0x5f, 0x70, 0x6f
        /* <DEDUP_REMOVED lines=27> */
        /*020e*/ 	.byte	0x3e, 0x3e, 0x3e, 0x3e, 0x3e, 0x5d, 0x00
	.type		__unnamed_2,@object
	.size		__unnamed_2,(.L_1 - __unnamed_2)
__unnamed_2:
        /* <DEDUP_REMOVED lines=29> */
.L_1:


//--------------------- .nv.shared._ZN7cutlass13device_kernelINS_4fmha6kernel28FmhaKernelTmaWarpSpecializedINS1_10collective30FmhaMainloopTmaWarpSpecializedINS_6half_tEffN4cute5tupleIJNS7_1CILi128EEENS9_ILi256EEENS9_ILi112EEEEEENS8_IJiNS9_ILi1EEENS8_IJiiEEEEEESG_SG_NS4_14ResidualFusionEJEEENS4_15FmhaFwdEpilogueIS6_fNS8_IJNS9_ILi64EEESC_SB_EEEEENS2_23IndividualTileSchedulerEJEEEEEvNT_6ParamsE --------------------------
	.section	.nv.shared._ZN7cutlass13device_kernelINS_4fmha6kernel28FmhaKernelTmaWarpSpecializedINS1_10collective30FmhaMainloopTmaWarpSpecializedINS_6half_tEffN4cute5tupleIJNS7_1CILi128EEENS9_ILi256EEENS9_ILi112EEEEEENS8_IJiNS9_ILi1EEENS8_IJiiEEEEEESG_SG_NS4_14ResidualFusionEJEEENS4_15FmhaFwdEpilogueIS6_fNS8_IJNS9_ILi64EEESC_SB_EEEEENS2_23IndividualTileSchedulerEJEEEEEvNT_6ParamsE,"aw",@nobits
	.sectionflags	@""
	.align	16
	.zero		1024


//--------------------- .nv.shared.reserved.0     --------------------------
	.section	.nv.shared.reserved.0,"aw",@nobits
	.weak		__nv_reservedSMEM_offset_0_alias
	.size		__nv_reservedSMEM_offset_0_alias, 0, 0
	.other		__nv_reservedSMEM_offset_0_alias,@"STO_CUDA_RESERVED_SHARED STV_DEFAULT"
__nv_reservedSMEM_offset_0_alias:
	.zero		0


//--------------------- .nv.global                --------------------------
	.section	.nv.global,"aw",@nobits
.nv.global:
	.type		_ZN39_INTERNAL_bc49f53e_4_k_cu_1d4eb928_29714cute1_E,@object
	.size		_ZN39_INTERNAL_bc49f53e_4_k_cu_1d4eb928_29714cute1_E,(_ZN39_INTERNAL_bc49f53e_4_k_cu_1d4eb928_29714cuda3std3__45__cpo6cbeginE - _ZN39_INTERNAL_bc49f53e_4_k_cu_1d4eb928_29714cute1_E)
_ZN39_INTERNAL_bc49f53e_4_k_cu_1d4eb928_29714cute1_E:
	.zero		1
	.type		_ZN39_INTERNAL_bc49f53e_4_k_cu_1d4eb928_29714cuda3std3__45__cpo6cbeginE,@object
	.size		_ZN39_INTERNAL_bc49f53e_4_k_cu_1d4eb928_29714cuda3std3__45__cpo6cbeginE,(_ZN39_INTERNAL_bc49f53e_4_k_cu_1d4eb928_29714cuda3std3__48in_placeE - _ZN39_INTERNAL_bc49f53e_4_k_cu_1d4eb928_29714cuda3std3__45__cpo6cbeginE)
_ZN39_INTERNAL_bc49f53e_4_k_cu_1d4eb928_29714cuda3std3__45__cpo6cbeginE:
	.zero		1
	.type		_ZN39_INTERNAL_bc49f53e_4_k_cu_1d4eb928_29714cuda3std3__48in_placeE,@object
	.size		_ZN39_INTERNAL_bc49f53e_4_k_cu_1d4eb928_29714cuda3std3__48in_placeE,(_ZN39_INTERNAL_bc49f53e_4_k_cu_1d4eb928_29714cuda3std6ranges3__45__cpo9iter_moveE - _ZN39_INTERNAL_bc49f53e_4_k_cu_1d4eb928_29714cuda3std3__48in_placeE)
_ZN39_INTERNAL_bc49f53e_4_k_cu_1d4eb928_29714cuda3std3__48in_placeE:
	.zero		1
	.type		_ZN39_INTERNAL_bc49f53e_4_k_cu_1d4eb928_29714cuda3std6ranges3__45__cpo9iter_moveE,@object
	.size		_ZN39_INTERNAL_bc49f53e_4_k_cu_1d4eb928_29714cuda3std6ranges3__45__cpo9iter_moveE,(_ZN39_INTERNAL_bc49f53e_4_k_cu_1d4eb928_29714cuda3std3__45__cpo5beginE - _ZN39_INTERNAL_bc49f53e_4_k_cu_1d4eb928_29714cuda3std6ranges3__45__cpo9iter_moveE)
_ZN39_INTERNAL_bc49f53e_4_k_cu_1d4eb928_29714cuda3std6ranges3__45__cpo9iter_moveE:
	.zero		1
	.type		_ZN39_INTERNAL_bc49f53e_4_k_cu_1d4eb928_29714cuda3std3__45__cpo5beginE,@object
	.size		_ZN39_INTERNAL_bc49f53e_4_k_cu_1d4eb928_29714cuda3std3__45__cpo5beginE,(_ZN39_INTERNAL_bc49f53e_4_k_cu_1d4eb928_29714cuda3std3__441_GLOBAL__N__bc49f53e_4_k_cu_1d4eb928_29716ignoreE - _ZN39_INTERNAL_bc49f53e_4_k_cu_1d4eb928_29714cuda3std3__45__cpo5beginE)
_ZN39_INTERNAL_bc49f53e_4_k_cu_1d4eb928_29714cuda3std3__45__cpo5beginE:
	.zero		1
	.type		_ZN39_INTERNAL_bc49f53e_4_k_cu_1d4eb928_29714cuda3std3__441_GLOBAL__N__bc49f53e_4_k_cu_1d4eb928_29716ignoreE,@object
	.size		_ZN39_INTERNAL_bc49f53e_4_k_cu_1d4eb928_29714cuda3std3__441_GLOBAL__N__bc49f53e_4_k_cu_1d4eb928_29716ignoreE,(_ZN39_INTERNAL_bc49f53e_4_k_cu_1d4eb928_29714cute7productE - _ZN39_INTERNAL_bc49f53e_4_k_cu_1d4eb928_29714cuda3std3__441_GLOBAL__N__bc49f53e_4_k_cu_1d4eb928_29716ignoreE)
_ZN39_INTERNAL_bc49f53e_4_k_cu_1d4eb928_29714cuda3std3__441_GLOBAL__N__bc49f53e_4_k_cu_1d4eb928_29716ignoreE:
	.zero		1
	.type		_ZN39_INTERNAL_bc49f53e_4_k_cu_1d4eb928_29714cute7productE,@object
	.size		_ZN39_INTERNAL_bc49f53e_4_k_cu_1d4eb928_29714cute7productE,(_ZN39_INTERNAL_bc49f53e_4_k_cu_1d4eb928_29714cuda3std3__45__cpo3endE - _ZN39_INTERNAL_bc49f53e_4_k_cu_1d4eb928_29714cute7productE)
_ZN39_INTERNAL_bc49f53e_4_k_cu_1d4eb928_29714cute7productE:
	.zero		1
	.type		_ZN39_INTERNAL_bc49f53e_4_k_cu_1d4eb928_29714cuda3std3__45__cpo3endE,@object
	.size		_ZN39_INTERNAL_bc49f53e_4_k_cu_1d4eb928_29714cuda3std3__45__cpo3endE,(_ZN39_INTERNAL_bc49f53e_4_k_cu_1d4eb928_29714cuda3std3__419piecewise_constructE - _ZN39_INTERNAL_bc49f53e_4_k_cu_1d4eb928_29714cuda3std3__45__cpo3endE)
_ZN39_INTERNAL_bc49f53e_4_k_cu_1d4eb928_29714cuda3std3__45__cpo3endE:
	.zero		1
	.type		_ZN39_INTERNAL_bc49f53e_4_k_cu_1d4eb928_29714cuda3std3__419piecewise_constructE,@object
	.size		_ZN39_INTERNAL_bc49f53e_4_k_cu_1d4eb928_29714cuda3std3__419piecewise_constructE,(_ZN39_INTERNAL_bc49f53e_4_k_cu_1d4eb928_29714cuda3std3__45__cpo4cendE - _ZN39_INTERNAL_bc49f53e_4_k_cu_1d4eb928_29714cuda3std3__419piecewise_constructE)
_ZN39_INTERNAL_bc49f53e_4_k_cu_1d4eb928_29714cuda3std3__419piecewise_constructE:
	.zero		1
	.type		_ZN39_INTERNAL_bc49f53e_4_k_cu_1d4eb928_29714cuda3std3__45__cpo4cendE,@object
	.size		_ZN39_INTERNAL_bc49f53e_4_k_cu_1d4eb928_29714cuda3std3__45__cpo4cendE,(_ZN39_INTERNAL_bc49f53e_4_k_cu_1d4eb928_29714cuda3std6ranges3__45__cpo4swapE - _ZN39_INTERNAL_bc49f53e_4_k_cu_1d4eb928_29714cuda3std3__45__cpo4cendE)
_ZN39_INTERNAL_bc49f53e_4_k_cu_1d4eb928_29714cuda3std3__45__cpo4cendE:
	.zero		1
	.type		_ZN39_INTERNAL_bc49f53e_4_k_cu_1d4eb928_29714cuda3std6ranges3__45__cpo4swapE,@object
	.size		_ZN39_INTERNAL_bc49f53e_4_k_cu_1d4eb928_29714cuda3std6ranges3__45__cpo4swapE,(.L_9 - _ZN39_INTERNAL_bc49f53e_4_k_cu_1d4eb928_29714cuda3std6ranges3__45__cpo4swapE)
_ZN39_INTERNAL_bc49f53e_4_k_cu_1d4eb928_29714cuda3std6ranges3__45__cpo4swapE:
	.zero		1
.L_9:


//--------------------- .nv.constant0._ZN7cutlass13device_kernelINS_4fmha6kernel28FmhaKernelTmaWarpSpecializedINS1_10collective30FmhaMainloopTmaWarpSpecializedINS_6half_tEffN4cute5tupleIJNS7_1CILi128EEENS9_ILi256EEENS9_ILi112EEEEEENS8_IJiNS9_ILi1EEENS8_IJiiEEEEEESG_SG_NS4_14ResidualFusionEJEEENS4_15FmhaFwdEpilogueIS6_fNS8_IJNS9_ILi64EEESC_SB_EEEEENS2_23IndividualTileSchedulerEJEEEEEvNT_6ParamsE --------------------------
	.section	.nv.constant0._ZN7cutlass13device_kernelINS_4fmha6kernel28FmhaKernelTmaWarpSpecializedINS1_10collective30FmhaMainloopTmaWarpSpecializedINS_6half_tEffN4cute5tupleIJNS7_1CILi128EEENS9_ILi256EEENS9_ILi112EEEEEENS8_IJiNS9_ILi1EEENS8_IJiiEEEEEESG_SG_NS4_14ResidualFusionEJEEENS4_15FmhaFwdEpilogueIS6_fNS8_IJNS9_ILi64EEESC_SB_EEEEENS2_23IndividualTileSchedulerEJEEEEEvNT_6ParamsE,"a",@progbits
	.sectionflags	@""
	.align	4
.nv.constant0._ZN7cutlass13device_kernelINS_4fmha6kernel28FmhaKernelTmaWarpSpecializedINS1_10collective30FmhaMainloopTmaWarpSpecializedINS_6half_tEffN4cute5tupleIJNS7_1CILi128EEENS9_ILi256EEENS9_ILi112EEEEEENS8_IJiNS9_ILi1EEENS8_IJiiEEEEEESG_SG_NS4_14ResidualFusionEJEEENS4_15FmhaFwdEpilogueIS6_fNS8_IJNS9_ILi64EEESC_SB_EEEEENS2_23IndividualTileSchedulerEJEEEEEvNT_6ParamsE:
	.zero		2688


//--------------------- SYMBOLS --------------------------

	.type		.nv.reservedSmem.offset0,@object
	.size		.nv.reservedSmem.offset0,0x4
	.type		__assertfail,@function
